	.target	sm_90a

	.elftype	@"ET_EXEC"


//--------------------- .note.nv.tkinfo           --------------------------
	.section	.note.nv.tkinfo,"",@"SHT_NOTE"
	.sectionflags	@"SHF_NOTE_NV_TKINFO"
	.tkinfo
        /*0018*/ 	.word	0x00000002
        /*0030*/ 	.string	""
        /*0030*/ 	.string	"ptxas"
        /*0030*/ 	.string	"Cuda compilation tools, release 13.0, V13.0.88"
        /*0030*/ 	.string	"Build cuda_13.0.r13.0/compiler.36424714_0"
        /*0030*/ 	.string	"-arch sm_90a -m 64 "



//--------------------- .note.nv.cuinfo           --------------------------
	.section	.note.nv.cuinfo,"",@"SHT_NOTE"
	.sectionflags	@"SHF_NOTE_NV_CUINFO"
        /*0018*/ 	.short	0x0002
        /*001a*/ 	.short	0x005a
        /*001c*/ 	.short	0x0082
	.zero		2


//--------------------- .nv.info                  --------------------------
	.section	.nv.info,"",@"SHT_CUDA_INFO"
	.align	4


	//----- nvinfo : EIATTR_REGCOUNT
	.align		4
        /*0000*/ 	.byte	0x04, 0x2f
        /*0002*/ 	.short	(.L_16 - .L_15)
	.align		4
.L_15:
        /*0004*/ 	.word	index@(_ZN7cutlass13device_kernelINS_4fmha6kernel28FmhaKernelTmaWarpSpecializedINS1_10collective30FmhaMainloopTmaWarpSpecializedINS_10bfloat16_tEffN4cute5tupleIJNS7_1CILi128EEENS9_ILi64EEENS9_ILi512EEEEEENS8_IJiNS9_ILi1EEENS8_IJiiEEEEEESG_SG_NS4_14ResidualFusionEJEEENS4_15FmhaFwdEpilogueIS6_fNS8_IJSB_SC_SB_EEEEENS2_23IndividualTileSchedulerEJEEEEEvNT_6ParamsE)
        /*0008*/ 	.word	0x000000a8


	//----- nvinfo : EIATTR_FRAME_SIZE
	.align		4
.L_16:
        /*000c*/ 	.byte	0x04, 0x11
        /*000e*/ 	.short	(.L_18 - .L_17)
	.align		4
.L_17:
        /*0010*/ 	.word	index@($__internal_0_$__cuda_sm20_rcp_rn_f32_slowpath)
        /*0014*/ 	.word	0x00000b30


	//----- nvinfo : EIATTR_FRAME_SIZE
	.align		4
.L_18:
        /*0018*/ 	.byte	0x04, 0x11
        /*001a*/ 	.short	(.L_20 - .L_19)
	.align		4
.L_19:
        /*001c*/ 	.word	index@(_ZN7cutlass13device_kernelINS_4fmha6kernel28FmhaKernelTmaWarpSpecializedINS1_10collective30FmhaMainloopTmaWarpSpecializedINS_10bfloat16_tEffN4cute5tupleIJNS7_1CILi128EEENS9_ILi64EEENS9_ILi512EEEEEENS8_IJiNS9_ILi1EEENS8_IJiiEEEEEESG_SG_NS4_14ResidualFusionEJEEENS4_15FmhaFwdEpilogueIS6_fNS8_IJSB_SC_SB_EEEEENS2_23IndividualTileSchedulerEJEEEEEvNT_6ParamsE)
        /*0020*/ 	.word	0x00000b30


	//----- nvinfo : EIATTR_MIN_STACK_SIZE
	.align		4
.L_20:
        /*0024*/ 	.byte	0x04, 0x12
        /*0026*/ 	.short	(.L_22 - .L_21)
	.align		4
.L_21:
        /*0028*/ 	.word	index@(_ZN7cutlass13device_kernelINS_4fmha6kernel28FmhaKernelTmaWarpSpecializedINS1_10collective30FmhaMainloopTmaWarpSpecializedINS_10bfloat16_tEffN4cute5tupleIJNS7_1CILi128EEENS9_ILi64EEENS9_ILi512EEEEEENS8_IJiNS9_ILi1EEENS8_IJiiEEEEEESG_SG_NS4_14ResidualFusionEJEEENS4_15FmhaFwdEpilogueIS6_fNS8_IJSB_SC_SB_EEEEENS2_23IndividualTileSchedulerEJEEEEEvNT_6ParamsE)
        /*002c*/ 	.word	0x00000b30
.L_22:


//--------------------- .nv.compat                --------------------------
	.section	.nv.compat,"",@"SHT_CUDA_COMPAT_INFO"
	.align	4
        /*0000*/ 	.byte	0x02, 0x09, 0x01, 0x00, 0x02, 0x02, 0x04, 0x00, 0x02, 0x05, 0x05, 0x00, 0x03, 0x07, 0x01, 0x01
        /*0010*/ 	.byte	0x02, 0x03, 0x01, 0x00, 0x02, 0x06, 0x01, 0x00, 0x04, 0x0b, 0x08, 0x00, 0x00, 0x00, 0x00, 0x00
        /*0020*/ 	.byte	0x00, 0x00, 0x00, 0x00


//--------------------- .nv.info._ZN7cutlass13device_kernelINS_4fmha6kernel28FmhaKernelTmaWarpSpecializedINS1_10collective30FmhaMainloopTmaWarpSpecializedINS_10bfloat16_tEffN4cute5tupleIJNS7_1CILi128EEENS9_ILi64EEENS9_ILi512EEEEEENS8_IJiNS9_ILi1EEENS8_IJiiEEEEEESG_SG_NS4_14ResidualFusionEJEEENS4_15FmhaFwdEpilogueIS6_fNS8_IJSB_SC_SB_EEEEENS2_23IndividualTileSchedulerEJEEEEEvNT_6ParamsE --------------------------
	.section	.nv.info._ZN7cutlass13device_kernelINS_4fmha6kernel28FmhaKernelTmaWarpSpecializedINS1_10collective30FmhaMainloopTmaWarpSpecializedINS_10bfloat16_tEffN4cute5tupleIJNS7_1CILi128EEENS9_ILi64EEENS9_ILi512EEEEEENS8_IJiNS9_ILi1EEENS8_IJiiEEEEEESG_SG_NS4_14ResidualFusionEJEEENS4_15FmhaFwdEpilogueIS6_fNS8_IJSB_SC_SB_EEEEENS2_23IndividualTileSchedulerEJEEEEEvNT_6ParamsE,"",@"SHT_CUDA_INFO"
	.sectionflags	@""
	.align	4


	//----- nvinfo : EIATTR_CUDA_API_VERSION
	.align		4
        /*0000*/ 	.byte	0x04, 0x37
        /*0002*/ 	.short	(.L_24 - .L_23)
.L_23:
        /*0004*/ 	.word	0x00000082


	//----- nvinfo : EIATTR_KPARAM_INFO
	.align		4
.L_24:
        /*0008*/ 	.byte	0x04, 0x17
        /*000a*/ 	.short	(.L_26 - .L_25)
.L_25:
        /*000c*/ 	.word	0x00000000
        /*0010*/ 	.short	0x0000
        /*0012*/ 	.short	0x0070
        /*0014*/ 	.byte	0x00, 0xf0, 0x01, 0x20


	//----- nvinfo : EIATTR_SPARSE_MMA_MASK
	.align		4
.L_26:
        /*0018*/ 	.byte	0x03, 0x50
        /*001a*/ 	.short	0x0000


	//----- nvinfo : EIATTR_MAXREG_COUNT
	.align		4
        /*001c*/ 	.byte	0x03, 0x1b
        /*001e*/ 	.short	0x00a8


	//----- nvinfo : EIATTR_NUM_BARRIERS
	.align		4
        /*0020*/ 	.byte	0x02, 0x4c
        /*0022*/ 	.byte	0x02
	.zero		1


	//----- nvinfo : EIATTR_EXTERNS
	.align		4
        /*0024*/ 	.byte	0x04, 0x0f
        /*0026*/ 	.short	(.L_28 - .L_27)


	//   ....[0]....
	.align		4
.L_27:
        /*0028*/ 	.word	index@(__assertfail)


	//----- nvinfo : EIATTR_ANNOTATIONS
	.align		4
.L_28:
        /*002c*/ 	.byte	0x04, 0x55
        /*002e*/ 	.short	(.L_30 - .L_29)


	//   ....[0]....
.L_29:
        /*0030*/ 	.word	0x00000001
        /*0034*/ 	.byte	0x20, 0x02, 0x00, 0x00, 0x01, 0x00, 0x00, 0x00, 0x80, 0x0a, 0x00, 0x00, 0x01, 0x00, 0x00, 0x00
        /* <DEDUP_REMOVED lines=1943> */
        /*79b4*/ 	.byte	0x60, 0x5d, 0x02, 0x00, 0x01, 0x00, 0x00, 0x00, 0xc0, 0x5f, 0x02, 0x00


	//----- nvinfo : EIATTR_MERCURY_ISA_VERSION
	.align		4
.L_30:
        /*79c0*/ 	.byte	0x03, 0x5f
        /*79c2*/ 	.short	0x0101


	//----- nvinfo : EIATTR_INT_WARP_WIDE_INSTR_OFFSETS
	.align		4
        /*79c4*/ 	.byte	0x04, 0x31
        /*79c6*/ 	.short	(.L_32 - .L_31)


	//   ....[0]....
.L_31:
        /*79c8*/ 	.word	0x00000720


	//   ....[1]....
        /*79cc*/ 	.word	0x00000730


	//   ....[2]....
        /*79d0*/ 	.word	0x00000740


	//   ....[3]....
        /*79d4*/ 	.word	0x00000750


	//   ....[4]....
        /*79d8*/ 	.word	0x000007c0


	//----- nvinfo : EIATTR_COOP_GROUP_MASK_REGIDS
	.align		4
.L_32:
        /*79dc*/ 	.byte	0x04, 0x29
        /*79de*/ 	.short	(.L_34 - .L_33)


	//   ....[0]....
.L_33:
        /*79e0*/ 	.word	0xffffffff


	//   ....[1]....
        /*79e4*/ 	.word	0xffffffff


	//   ....[2]....
        /*79e8*/ 	.word	0xffffffff


	//   ....[3]....
        /*79ec*/ 	.word	0xffffffff


	//   ....[4]....
        /*79f0*/ 	.word	0xffffffff


	//   ....[5]....
        /*79f4*/ 	.word	0xffffffff


	//   ....[6]....
        /*79f8*/ 	.word	0xffffffff


	//   ....[7]....
        /*79fc*/ 	.word	0xffffffff


	//   ....[8]....
        /*7a00*/ 	.word	0xffffffff


	//   ....[9]....
        /*7a04*/ 	.word	0xffffffff


	//   ....[10]....
        /*7a08*/ 	.word	0xffffffff


	//   ....[11]....
        /*7a0c*/ 	.word	0xffffffff


	//   ....[12]....
        /*7a10*/ 	.word	0xffffffff


	//   ....[13]....
        /*7a14*/ 	.word	0xffffffff


	//   ....[14]....
        /*7a18*/ 	.word	0xffffffff


	//   ....[15]....
        /*7a1c*/ 	.word	0xffffffff


	//   ....[16]....
        /*7a20*/ 	.word	0xffffffff


	//   ....[17]....
        /*7a24*/ 	.word	0xffffffff


	//   ....[18]....
        /*7a28*/ 	.word	0xffffffff


	//   ....[19]....
        /*7a2c*/ 	.word	0xffffffff


	//   ....[20]....
        /*7a30*/ 	.word	0xffffffff


	//   ....[21]....
        /*7a34*/ 	.word	0xffffffff


	//----- nvinfo : EIATTR_COOP_GROUP_INSTR_OFFSETS
	.align		4
.L_34:
        /*7a38*/ 	.byte	0x04, 0x28
        /*7a3a*/ 	.short	(.L_36 - .L_35)


	//   ....[0]....
.L_35:
        /*7a3c*/ 	.word	0x00000060


	//   ....[1]....
        /*7a40*/ 	.word	0x00000090


	//   ....[2]....
        /*7a44*/ 	.word	0x000001c0


	//   ....[3]....
        /*7a48*/ 	.word	0x000003a0


	//   ....[4]....
        /*7a4c*/ 	.word	0x00000560


	//   ....[5]....
        /*7a50*/ 	.word	0x000006c0


	//   ....[6]....
        /*7a54*/ 	.word	0x00002af0


	//   ....[7]....
        /*7a58*/ 	.word	0x00002b10


	//   ....[8]....
        /*7a5c*/ 	.word	0x00002ca0


	//   ....[9]....
        /*7a60*/ 	.word	0x00002cc0


	//   ....[10]....
        /*7a64*/ 	.word	0x00009be0


	//   ....[11]....
        /*7a68*/ 	.word	0x00009c40


	//   ....[12]....
        /*7a6c*/ 	.word	0x0000bef0


	//   ....[13]....
        /*7a70*/ 	.word	0x0000bf10


	//   ....[14]....
        /*7a74*/ 	.word	0x00014700


	//   ....[15]....
        /*7a78*/ 	.word	0x00014770


	//   ....[16]....
        /*7a7c*/ 	.word	0x000164d0


	//   ....[17]....
        /*7a80*/ 	.word	0x000166b0


	//   ....[18]....
        /*7a84*/ 	.word	0x0001db80


	//   ....[19]....
        /*7a88*/ 	.word	0x0001dbc0


	//   ....[20]....
        /*7a8c*/ 	.word	0x0001dc00


	//   ....[21]....
        /*7a90*/ 	.word	0x0001dc10


	//----- nvinfo : EIATTR_REG_RECONFIG
	.align		4
.L_36:
        /*7a94*/ 	.byte	0x01, 0x54
	.zero		2


	//----- nvinfo : EIATTR_SYSCALL_OFFSETS
	.align		4
        /*7a98*/ 	.byte	0x04, 0x46
        /*7a9a*/ 	.short	(.L_38 - .L_37)


	//   ....[0]....
.L_37:
        /*7a9c*/ 	.word	0x000201f0


	//   ....[1]....
        /*7aa0*/ 	.word	0x00020370


	//----- nvinfo : EIATTR_MBARRIER_INSTR_OFFSETS
	.align		4
.L_38:
        /*7aa4*/ 	.byte	0x04, 0x39
        /*7aa6*/ 	.short	(.L_40 - .L_39)


	//   ....[0]....
.L_39:
        /*7aa8*/ 	.word	0x00000350
        /*7aac*/ 	.word	0x000000ff
        /*7ab0*/ 	.word	0x00070050
        /*7ab4*/ 	.short	0x0100
        /*7ab6*/ 	.byte	0x09
	.zero		1


	//   ....[1]....
        /*7ab8*/ 	.word	0x00000360
        /*7abc*/ 	.word	0x000000ff
        /*7ac0*/ 	.word	0x00070060
        /*7ac4*/ 	.short	0x0100
        /*7ac6*/ 	.byte	0x09
	.zero		1


	//   ....[2]....
        /*7ac8*/ 	.word	0x00000370
        /*7acc*/ 	.word	0x000000ff
        /*7ad0*/ 	.word	0x00070058
        /*7ad4*/ 	.short	0x0100
        /*7ad6*/ 	.byte	0x09
	.zero		1


	//   ....[3]....
        /*7ad8*/ 	.word	0x00000380
        /*7adc*/ 	.word	0x000000ff
        /*7ae0*/ 	.word	0x00070068
        /*7ae4*/ 	.short	0x0100
        /*7ae6*/ 	.byte	0x09
	.zero		1


	//   ....[4]....
        /*7ae8*/ 	.word	0x000004b0
        /*7aec*/ 	.word	0x000000ff
        /*7af0*/ 	.word	0x00070000
        /*7af4*/ 	.short	0x0100
        /*7af6*/ 	.byte	0x09
	.zero		1


	//   ....[5]....
        /*7af8*/ 	.word	0x000004c0
        /*7afc*/ 	.word	0x000000ff
        /*7b00*/ 	.word	0x00070028
        /*7b04*/ 	.short	0x0100
        /*7b06*/ 	.byte	0x09
	.zero		1


	//   ....[6]....
        /*7b08*/ 	.word	0x000004d0
        /*7b0c*/ 	.word	0x000000ff
        /*7b10*/ 	.word	0x00070008
        /*7b14*/ 	.short	0x0100
        /*7b16*/ 	.byte	0x09
	.zero		1


	//   ....[7]....
        /*7b18*/ 	.word	0x000004e0
        /*7b1c*/ 	.word	0x000000ff
        /*7b20*/ 	.word	0x00070030
        /*7b24*/ 	.short	0x0100
        /*7b26*/ 	.byte	0x09
	.zero		1


	//   ....[8]....
        /*7b28*/ 	.word	0x000004f0
        /*7b2c*/ 	.word	0x000000ff
        /*7b30*/ 	.word	0x00070010
        /*7b34*/ 	.short	0x0100
        /*7b36*/ 	.byte	0x09
	.zero		1


	//   ....[9]....
        /*7b38*/ 	.word	0x00000500
        /*7b3c*/ 	.word	0x000000ff
        /*7b40*/ 	.word	0x00070038
        /*7b44*/ 	.short	0x0100
        /*7b46*/ 	.byte	0x09
	.zero		1


	//   ....[10]....
        /*7b48*/ 	.word	0x00000510
        /*7b4c*/ 	.word	0x000000ff
        /*7b50*/ 	.word	0x00070018
        /*7b54*/ 	.short	0x0100
        /*7b56*/ 	.byte	0x09
	.zero		1


	//   ....[11]....
        /*7b58*/ 	.word	0x00000520
        /*7b5c*/ 	.word	0x000000ff
        /*7b60*/ 	.word	0x00070040
        /*7b64*/ 	.short	0x0100
        /*7b66*/ 	.byte	0x09
	.zero		1


	//   ....[12]....
        /*7b68*/ 	.word	0x00000530
        /*7b6c*/ 	.word	0x000000ff
        /*7b70*/ 	.word	0x00070020
        /*7b74*/ 	.short	0x0100
        /*7b76*/ 	.byte	0x09
	.zero		1


	//   ....[13]....
        /*7b78*/ 	.word	0x00000540
        /*7b7c*/ 	.word	0x000000ff
        /*7b80*/ 	.word	0x00070048
        /*7b84*/ 	.short	0x0100
        /*7b86*/ 	.byte	0x09
	.zero		1


	//   ....[14]....
        /*7b88*/ 	.word	0x00000670
        /*7b8c*/ 	.word	0x000000ff
        /*7b90*/ 	.word	0x00070070
        /*7b94*/ 	.short	0x0100
        /*7b96*/ 	.byte	0x09
	.zero		1


	//   ....[15]....
        /*7b98*/ 	.word	0x00000680
        /*7b9c*/ 	.word	0x000000ff
        /*7ba0*/ 	.word	0x00070080
        /*7ba4*/ 	.short	0x0100
        /*7ba6*/ 	.byte	0x09
	.zero		1


	//   ....[16]....
        /*7ba8*/ 	.word	0x00000690
        /*7bac*/ 	.word	0x000000ff
        /*7bb0*/ 	.word	0x00070078
        /*7bb4*/ 	.short	0x0100
        /*7bb6*/ 	.byte	0x09
	.zero		1


	//   ....[17]....
        /*7bb8*/ 	.word	0x000006a0
        /*7bbc*/ 	.word	0x000000ff
        /*7bc0*/ 	.word	0x00070088
        /*7bc4*/ 	.short	0x0100
        /*7bc6*/ 	.byte	0x09
	.zero		1


	//   ....[18]....
        /*7bc8*/ 	.word	0x000007e0
        /*7bcc*/ 	.word	0x000000ff
        /*7bd0*/ 	.word	0x00070090
        /*7bd4*/ 	.short	0x0100
        /*7bd6*/ 	.byte	0x06
	.zero		1


	//   ....[19]....
        /*7bd8*/ 	.word	0x000007f0
        /*7bdc*/ 	.word	0x000000ff
        /*7be0*/ 	.word	0x00070098
        /*7be4*/ 	.short	0x0100
        /*7be6*/ 	.byte	0x06
	.zero		1


	//   ....[20]....
        /*7be8*/ 	.word	0x00000800
        /*7bec*/ 	.word	0x000000ff
        /*7bf0*/ 	.word	0x000700a0
        /*7bf4*/ 	.short	0x0100
        /*7bf6*/ 	.byte	0x06
	.zero		1


	//   ....[21]....
        /*7bf8*/ 	.word	0x00000810
        /*7bfc*/ 	.word	0x000000ff
        /*7c00*/ 	.word	0x000700a8
        /*7c04*/ 	.short	0x0100
        /*7c06*/ 	.byte	0x06
	.zero		1


	//   ....[22]....
        /*7c08*/ 	.word	0x00000910
        /*7c0c*/ 	.word	0x000000ff
        /*7c10*/ 	.word	0x000700c0
        /*7c14*/ 	.short	0x0100
        /*7c16*/ 	.byte	0x09
	.zero		1


	//   ....[23]....
        /*7c18*/ 	.word	0x00000920
        /*7c1c*/ 	.word	0x000000ff
        /*7c20*/ 	.word	0x000700e0
        /*7c24*/ 	.short	0x0100
        /*7c26*/ 	.byte	0x09
	.zero		1


	//   ....[24]....
        /*7c28*/ 	.word	0x00000930
        /*7c2c*/ 	.word	0x000000ff
        /*7c30*/ 	.word	0x000700c8
        /*7c34*/ 	.short	0x0100
        /*7c36*/ 	.byte	0x09
	.zero		1


	//   ....[25]....
        /*7c38*/ 	.word	0x00000940
        /*7c3c*/ 	.word	0x000000ff
        /*7c40*/ 	.word	0x000700e8
        /*7c44*/ 	.short	0x0100
        /*7c46*/ 	.byte	0x09
	.zero		1


	//   ....[26]....
        /*7c48*/ 	.word	0x00000950
        /*7c4c*/ 	.word	0x000000ff
        /*7c50*/ 	.word	0x000700d0
        /*7c54*/ 	.short	0x0100
        /*7c56*/ 	.byte	0x09
	.zero		1


	//   ....[27]....
        /*7c58*/ 	.word	0x00000960
        /*7c5c*/ 	.word	0x000000ff
        /*7c60*/ 	.word	0x000700f0
        /*7c64*/ 	.short	0x0100
        /*7c66*/ 	.byte	0x09
	.zero		1


	//   ....[28]....
        /*7c68*/ 	.word	0x00000970
        /*7c6c*/ 	.word	0x000000ff
        /*7c70*/ 	.word	0x000700d8
        /*7c74*/ 	.short	0x0100
        /*7c76*/ 	.byte	0x09
	.zero		1


	//   ....[29]....
        /*7c78*/ 	.word	0x00000980
        /*7c7c*/ 	.word	0x000000ff
        /*7c80*/ 	.word	0x000700f8
        /*7c84*/ 	.short	0x0100
        /*7c86*/ 	.byte	0x09
	.zero		1


	//   ....[30]....
        /*7c88*/ 	.word	0x00000f20
        /*7c8c*/ 	.word	0x000000ff
        /*7c90*/ 	.word	0x00070050
        /*7c94*/ 	.short	0x010a
        /*7c96*/ 	.byte	0x06
	.zero		1


	//   ....[31]....
        /*7c98*/ 	.word	0x00000fa0
        /*7c9c*/ 	.word	0x000000ff
        /*7ca0*/ 	.word	0x00070000
        /*7ca4*/ 	.short	0x010a
        /*7ca6*/ 	.byte	0x3d
	.zero		1


	//   ....[32]....
        /*7ca8*/ 	.word	0x00001020
        /*7cac*/ 	.word	0x000000ff
        /*7cb0*/ 	.word	0xfffffff8
        /*7cb4*/ 	.short	0x010a
        /*7cb6*/ 	.byte	0x04
	.zero		1


	//   ....[33]....
        /*7cb8*/ 	.word	0x00002b80
        /*7cbc*/ 	.word	0x00000008
        /*7cc0*/ 	.word	0x00000000
        /*7cc4*/ 	.short	0x0101
        /*7cc6*/ 	.byte	0x37
	.zero		1


	//   ....[34]....
        /*7cc8*/ 	.word	0x00003c00
        /*7ccc*/ 	.word	0x000000ff
        /*7cd0*/ 	.word	0x00070008
        /*7cd4*/ 	.short	0x010a
        /*7cd6*/ 	.byte	0x3d
	.zero		1


	//   ....[35]....
        /*7cd8*/ 	.word	0x00008870
        /*7cdc*/ 	.word	0x000000ff
        /*7ce0*/ 	.word	0x00000000
        /*7ce4*/ 	.short	0x0101
        /*7ce6*/ 	.byte	0x04
	.zero		1


	//   ....[36]....
        /*7ce8*/ 	.word	0x000089f0
        /*7cec*/ 	.word	0x000000ff
        /*7cf0*/ 	.word	0x00070000
        /*7cf4*/ 	.short	0x010a
        /*7cf6*/ 	.byte	0x05
	.zero		1


	//   ....[37]....
        /*7cf8*/ 	.word	0x0000d200
        /*7cfc*/ 	.word	0x000000ff
        /*7d00*/ 	.word	0x00070000
        /*7d04*/ 	.short	0x010a
        /*7d06*/ 	.byte	0x05
	.zero		1


	//   ....[38]....
        /*7d08*/ 	.word	0x0000d6c0
        /*7d0c*/ 	.word	0x000000ff
        /*7d10*/ 	.word	0x00070000
        /*7d14*/ 	.short	0x010a
        /*7d16*/ 	.byte	0x05
	.zero		1


	//   ....[39]....
        /*7d18*/ 	.word	0x00012f10
        /*7d1c*/ 	.word	0x000000ff
        /*7d20*/ 	.word	0x00000000
        /*7d24*/ 	.short	0x0101
        /*7d26*/ 	.byte	0x05
	.zero		1


	//   ....[40]....
        /*7d28*/ 	.word	0x00012fc0
        /*7d2c*/ 	.word	0x000000ff
        /*7d30*/ 	.word	0x00000000
        /*7d34*/ 	.short	0x0101
        /*7d36*/ 	.byte	0x07
	.zero		1


	//   ....[41]....
        /*7d38*/ 	.word	0x00013190
        /*7d3c*/ 	.word	0x000000ff
        /*7d40*/ 	.word	0x00070000
        /*7d44*/ 	.short	0x010a
        /*7d46*/ 	.byte	0x05
	.zero		1


	//   ....[42]....
        /*7d48*/ 	.word	0x00017ca0
        /*7d4c*/ 	.word	0x000000ff
        /*7d50*/ 	.word	0x00070000
        /*7d54*/ 	.short	0x010a
        /*7d56*/ 	.byte	0x05
	.zero		1


	//   ....[43]....
        /*7d58*/ 	.word	0x00018160
        /*7d5c*/ 	.word	0x000000ff
        /*7d60*/ 	.word	0x00070000
        /*7d64*/ 	.short	0x010a
        /*7d66*/ 	.byte	0x05
	.zero		1


	//   ....[44]....
        /*7d68*/ 	.word	0x0001d9b0
        /*7d6c*/ 	.word	0x000000ff
        /*7d70*/ 	.word	0x00000000
        /*7d74*/ 	.short	0x0101
        /*7d76*/ 	.byte	0x05
	.zero		1


	//   ....[45]....
        /*7d78*/ 	.word	0x0001da60
        /*7d7c*/ 	.word	0x000000ff
        /*7d80*/ 	.word	0x00000000
        /*7d84*/ 	.short	0x0101
        /*7d86*/ 	.byte	0x07
	.zero		1


	//   ....[46]....
        /*7d88*/ 	.word	0x0001fcb0
        /*7d8c*/ 	.word	0x000000ff
        /*7d90*/ 	.word	0x00000008
        /*7d94*/ 	.short	0x010a
        /*7d96*/ 	.byte	0x05
	.zero		1


	//   ....[47]....
        /*7d98*/ 	.word	0x00023d50
        /*7d9c*/ 	.word	0x00000000
        /*7da0*/ 	.word	0x00070090
        /*7da4*/ 	.short	0x0101
        /*7da6*/ 	.byte	0x3d
	.zero		1


	//   ....[48]....
        /*7da8*/ 	.word	0x00023ea0
        /*7dac*/ 	.word	0x00000004
        /*7db0*/ 	.word	0x00070060
        /*7db4*/ 	.short	0x010a
        /*7db6*/ 	.byte	0x3f
	.zero		1


	//   ....[49]....
        /*7db8*/ 	.word	0x00024330
        /*7dbc*/ 	.word	0x00000002
        /*7dc0*/ 	.word	0x00070028
        /*7dc4*/ 	.short	0x010a
        /*7dc6*/ 	.byte	0x3f
	.zero		1


	//   ....[50]....
        /*7dc8*/ 	.word	0x00024800
        /*7dcc*/ 	.word	0x00000005
        /*7dd0*/ 	.word	0x00070060
        /*7dd4*/ 	.short	0x010a
        /*7dd6*/ 	.byte	0x3f
	.zero		1


	//   ....[51]....
        /*7dd8*/ 	.word	0x00024d00
        /*7ddc*/ 	.word	0x00000004
        /*7de0*/ 	.word	0x00070028
        /*7de4*/ 	.short	0x010a
        /*7de6*/ 	.byte	0x3f
	.zero		1


	//   ....[52]....
        /*7de8*/ 	.word	0x000252c0
        /*7dec*/ 	.word	0x00000006
        /*7df0*/ 	.word	0x00070028
        /*7df4*/ 	.short	0x010a
        /*7df6*/ 	.byte	0x3f
	.zero		1


	//   ....[53]....
        /*7df8*/ 	.word	0x000257c0
        /*7dfc*/ 	.word	0x00000006
        /*7e00*/ 	.word	0x00070028
        /*7e04*/ 	.short	0x010a
        /*7e06*/ 	.byte	0x3f
	.zero		1


	//   ....[54]....
        /*7e08*/ 	.word	0x00025cb0
        /*7e0c*/ 	.word	0x00000005
        /*7e10*/ 	.word	0x00070050
        /*7e14*/ 	.short	0x010a
        /*7e16*/ 	.byte	0x3f
	.zero		1


	//   ....[55]....
        /*7e18*/ 	.word	0x00025d10
        /*7e1c*/ 	.word	0x00000005
        /*7e20*/ 	.word	0x00070000
        /*7e24*/ 	.short	0x010a
        /*7e26*/ 	.byte	0x3f
	.zero		1


	//   ....[56]....
        /*7e28*/ 	.word	0x00025d90
        /*7e2c*/ 	.word	0x00000005
        /*7e30*/ 	.word	0xfffffff8
        /*7e34*/ 	.short	0x010a
        /*7e36*/ 	.byte	0x3f
	.zero		1


	//   ....[57]....
        /*7e38*/ 	.word	0x00025df0
        /*7e3c*/ 	.word	0x00000007
        /*7e40*/ 	.word	0x00070008
        /*7e44*/ 	.short	0x010a
        /*7e46*/ 	.byte	0x3f
	.zero		1


	//   ....[58]....
        /*7e48*/ 	.word	0x00025e50
        /*7e4c*/ 	.word	0x00000005
        /*7e50*/ 	.word	0x00070000
        /*7e54*/ 	.short	0x010a
        /*7e56*/ 	.byte	0x3f
	.zero		1


	//   ....[59]....
        /*7e58*/ 	.word	0x00025eb0
        /*7e5c*/ 	.word	0x00000000
        /*7e60*/ 	.word	0x00070000
        /*7e64*/ 	.short	0x010a
        /*7e66*/ 	.byte	0x3f
	.zero		1


	//   ....[60]....
        /*7e68*/ 	.word	0x00025f10
        /*7e6c*/ 	.word	0x00000004
        /*7e70*/ 	.word	0x00070000
        /*7e74*/ 	.short	0x010a
        /*7e76*/ 	.byte	0x3f
	.zero		1


	//   ....[61]....
        /*7e78*/ 	.word	0x00025f70
        /*7e7c*/ 	.word	0x00000000
        /*7e80*/ 	.word	0x00070000
        /*7e84*/ 	.short	0x010a
        /*7e86*/ 	.byte	0x3f
	.zero		1


	//   ....[62]....
        /*7e88*/ 	.word	0x00025ff0
        /*7e8c*/ 	.word	0x00000003
        /*7e90*/ 	.word	0x00000008
        /*7e94*/ 	.short	0x010a
        /*7e96*/ 	.byte	0x3f
	.zero		1


	//   ....[63]....
        /*7e98*/ 	.word	0x00026040
        /*7e9c*/ 	.word	0x00000004
        /*7ea0*/ 	.word	0x00070060
        /*7ea4*/ 	.short	0x010a
        /*7ea6*/ 	.byte	0x3f
	.zero		1


	//   ....[64]....
        /*7ea8*/ 	.word	0x00026090
        /*7eac*/ 	.word	0x00000002
        /*7eb0*/ 	.word	0x00070028
        /*7eb4*/ 	.short	0x010a
        /*7eb6*/ 	.byte	0x3f
	.zero		1


	//   ....[65]....
        /*7eb8*/ 	.word	0x000260e0
        /*7ebc*/ 	.word	0x00000005
        /*7ec0*/ 	.word	0x00070060
        /*7ec4*/ 	.short	0x010a
        /*7ec6*/ 	.byte	0x3f
	.zero		1


	//   ....[66]....
        /*7ec8*/ 	.word	0x00026130
        /*7ecc*/ 	.word	0x00000004
        /*7ed0*/ 	.word	0x00070028
        /*7ed4*/ 	.short	0x010a
        /*7ed6*/ 	.byte	0x3f
	.zero		1


	//   ....[67]....
        /*7ed8*/ 	.word	0x00026180
        /*7edc*/ 	.word	0x00000006
        /*7ee0*/ 	.word	0x00070028
        /*7ee4*/ 	.short	0x010a
        /*7ee6*/ 	.byte	0x3f
	.zero		1


	//   ....[68]....
        /*7ee8*/ 	.word	0x000261d0
        /*7eec*/ 	.word	0x00000006
        /*7ef0*/ 	.word	0x00070028
        /*7ef4*/ 	.short	0x010a
        /*7ef6*/ 	.byte	0x3f
	.zero		1


	//----- nvinfo : EIATTR_NUM_MBARRIERS
	.align		4
.L_40:
        /*7ef8*/ 	.byte	0x03, 0x38
        /*7efa*/ 	.short	0x001e


	//----- nvinfo : EIATTR_EXIT_INSTR_OFFSETS
	.align		4
        /*7efc*/ 	.byte	0x04, 0x1c
        /*7efe*/ 	.short	(.L_42 - .L_41)


	//   ....[0]....
.L_41:
        /*7f00*/ 	.word	0x00000a30


	//   ....[1]....
        /*7f04*/ 	.word	0x00023d60


	//   ....[2]....
        /*7f08*/ 	.word	0x00023da0


	//   ....[3]....
        /*7f0c*/ 	.word	0x00025190


	//   ....[4]....
        /*7f10*/ 	.word	0x00025c90


	//----- nvinfo : EIATTR_MAX_THREADS
	.align		4
.L_42:
        /*7f14*/ 	.byte	0x04, 0x05
        /*7f16*/ 	.short	(.L_44 - .L_43)
.L_43:
        /*7f18*/ 	.word	0x00000180
        /*7f1c*/ 	.word	0x00000001
        /*7f20*/ 	.word	0x00000001


	//----- nvinfo : EIATTR_CRS_STACK_SIZE
	.align		4
.L_44:
        /*7f24*/ 	.byte	0x04, 0x1e
        /*7f26*/ 	.short	(.L_46 - .L_45)
.L_45:
        /*7f28*/ 	.word	0x00000000


	//----- nvinfo : EIATTR_CBANK_PARAM_SIZE
	.align		4
.L_46:
        /*7f2c*/ 	.byte	0x03, 0x19
        /*7f2e*/ 	.short	0x0870


	//----- nvinfo : EIATTR_PARAM_CBANK
	.align		4
        /*7f30*/ 	.byte	0x04, 0x0a
        /*7f32*/ 	.short	(.L_48 - .L_47)
	.align		4
.L_47:
        /*7f34*/ 	.word	index@(.nv.constant0._ZN7cutlass13device_kernelINS_4fmha6kernel28FmhaKernelTmaWarpSpecializedINS1_10collective30FmhaMainloopTmaWarpSpecializedINS_10bfloat16_tEffN4cute5tupleIJNS7_1CILi128EEENS9_ILi64EEENS9_ILi512EEEEEENS8_IJiNS9_ILi1EEENS8_IJiiEEEEEESG_SG_NS4_14ResidualFusionEJEEENS4_15FmhaFwdEpilogueIS6_fNS8_IJSB_SC_SB_EEEEENS2_23IndividualTileSchedulerEJEEEEEvNT_6ParamsE)
        /*7f38*/ 	.short	0x0210
        /*7f3a*/ 	.short	0x0870


	//----- nvinfo : EIATTR_SW_WAR
	.align		4
.L_48:
        /*7f3c*/ 	.byte	0x04, 0x36
        /*7f3e*/ 	.short	(.L_50 - .L_49)
.L_49:
        /*7f40*/ 	.word	0x00000008
.L_50:


//--------------------- .nv.callgraph             --------------------------
	.section	.nv.callgraph,"",@"SHT_CUDA_CALLGRAPH"
	.align	4
	.sectionentsize	8
	.align		4
        /*0000*/ 	.word	0x00000000
	.align		4
        /*0004*/ 	.word	0xffffffff
	.align		4
        /*0008*/ 	.word	index@(_ZN7cutlass13device_kernelINS_4fmha6kernel28FmhaKernelTmaWarpSpecializedINS1_10collective30FmhaMainloopTmaWarpSpecializedINS_10bfloat16_tEffN4cute5tupleIJNS7_1CILi128EEENS9_ILi64EEENS9_ILi512EEEEEENS8_IJiNS9_ILi1EEENS8_IJiiEEEEEESG_SG_NS4_14ResidualFusionEJEEENS4_15FmhaFwdEpilogueIS6_fNS8_IJSB_SC_SB_EEEEENS2_23IndividualTileSchedulerEJEEEEEvNT_6ParamsE)
	.align		4
        /*000c*/ 	.word	index@(__assertfail)
	.align		4
        /*0010*/ 	.word	0x00000000
	.align		4
        /*0014*/ 	.word	0xfffffffe
	.align		4
        /*0018*/ 	.word	0x00000000
	.align		4
        /*001c*/ 	.word	0xfffffffd
	.align		4
        /*0020*/ 	.word	0x00000000
	.align		4
        /*0024*/ 	.word	0xfffffffc


//--------------------- .nv.constant4             --------------------------
	.section	.nv.constant4,"a",@progbits
	.align	8
	.align		8
.nv.constant4:
        /*0000*/ 	.dword	__assertfail
	.align		8
        /*0008*/ 	.dword	__unnamed_1
	.align		8
        /*0010*/ 	.dword	__unnamed_2
	.align		8
        /*0018*/ 	.dword	_ZN39_INTERNAL_9f98b71d_4_k_cu_63f38a3e_34654cuda3std3__45__cpo5beginE
	.align		8
        /*0020*/ 	.dword	_ZN39_INTERNAL_9f98b71d_4_k_cu_63f38a3e_34654cuda3std3__45__cpo3endE
	.align		8
        /*0028*/ 	.dword	_ZN39_INTERNAL_9f98b71d_4_k_cu_63f38a3e_34654cuda3std3__45__cpo6cbeginE
	.align		8
        /*0030*/ 	.dword	_ZN39_INTERNAL_9f98b71d_4_k_cu_63f38a3e_34654cuda3std3__45__cpo4cendE
	.align		8
        /*0038*/ 	.dword	_ZN39_INTERNAL_9f98b71d_4_k_cu_63f38a3e_34654cuda3std3__441_GLOBAL__N__9f98b71d_4_k_cu_63f38a3e_34656ignoreE
	.align		8
        /*0040*/ 	.dword	_ZN39_INTERNAL_9f98b71d_4_k_cu_63f38a3e_34654cuda3std3__419piecewise_constructE
	.align		8
        /*0048*/ 	.dword	_ZN39_INTERNAL_9f98b71d_4_k_cu_63f38a3e_34654cuda3std3__48in_placeE
	.align		8
        /*0050*/ 	.dword	_ZN39_INTERNAL_9f98b71d_4_k_cu_63f38a3e_34654cuda3std6ranges3__45__cpo4swapE
	.align		8
        /*0058*/ 	.dword	_ZN39_INTERNAL_9f98b71d_4_k_cu_63f38a3e_34654cuda3std6ranges3__45__cpo9iter_moveE
	.align		8
        /*0060*/ 	.dword	_ZN39_INTERNAL_9f98b71d_4_k_cu_63f38a3e_34654cute7productE
	.align		8
        /*0068*/ 	.dword	_ZN39_INTERNAL_9f98b71d_4_k_cu_63f38a3e_34654cute1_E
	.align		8
        /*0070*/ 	.dword	$str$24
	.align		8
        /*0078*/ 	.dword	$str$25


//--------------------- .text._ZN7cutlass13device_kernelINS_4fmha6kernel28FmhaKernelTmaWarpSpecializedINS1_10collective30FmhaMainloopTmaWarpSpecializedINS_10bfloat16_tEffN4cute5tupleIJNS7_1CILi128EEENS9_ILi64EEENS9_ILi512EEEEEENS8_IJiNS9_ILi1EEENS8_IJiiEEEEEESG_SG_NS4_14ResidualFusionEJEEENS4_15FmhaFwdEpilogueIS6_fNS8_IJSB_SC_SB_EEEEENS2_23IndividualTileSchedulerEJEEEEEvNT_6ParamsE --------------------------
	.section	.text._ZN7cutlass13device_kernelINS_4fmha6kernel28FmhaKernelTmaWarpSpecializedINS1_10collective30FmhaMainloopTmaWarpSpecializedINS_10bfloat16_tEffN4cute5tupleIJNS7_1CILi128EEENS9_ILi64EEENS9_ILi512EEEEEENS8_IJiNS9_ILi1EEENS8_IJiiEEEEEESG_SG_NS4_14ResidualFusionEJEEENS4_15FmhaFwdEpilogueIS6_fNS8_IJSB_SC_SB_EEEEENS2_23IndividualTileSchedulerEJEEEEEvNT_6ParamsE,"ax",@progbits
	.align	128
.text._ZN7cutlass13device_kernelINS_4fmha6kernel28FmhaKernelTmaWarpSpecializedINS1_10collective30FmhaMainloopTmaWarpSpecializedINS_10bfloat16_tEffN4cute5tupleIJNS7_1CILi128EEENS9_ILi64EEENS9_ILi512EEEEEENS8_IJiNS9_ILi1EEENS8_IJiiEEEEEESG_SG_NS4_14ResidualFusionEJEEENS4_15FmhaFwdEpilogueIS6_fNS8_IJSB_SC_SB_EEEEENS2_23IndividualTileSchedulerEJEEEEEvNT_6ParamsE:
        .type           _ZN7cutlass13device_kernelINS_4fmha6kernel28FmhaKernelTmaWarpSpecializedINS1_10collective30FmhaMainloopTmaWarpSpecializedINS_10bfloat16_tEffN4cute5tupleIJNS7_1CILi128EEENS9_ILi64EEENS9_ILi512EEEEEENS8_IJiNS9_ILi1EEENS8_IJiiEEEEEESG_SG_NS4_14ResidualFusionEJEEENS4_15FmhaFwdEpilogueIS6_fNS8_IJSB_SC_SB_EEEEENS2_23IndividualTileSchedulerEJEEEEEvNT_6ParamsE,@function
        .size           _ZN7cutlass13device_kernelINS_4fmha6kernel28FmhaKernelTmaWarpSpecializedINS1_10collective30FmhaMainloopTmaWarpSpecializedINS_10bfloat16_tEffN4cute5tupleIJNS7_1CILi128EEENS9_ILi64EEENS9_ILi512EEEEEENS8_IJiNS9_ILi1EEENS8_IJiiEEEEEESG_SG_NS4_14ResidualFusionEJEEENS4_15FmhaFwdEpilogueIS6_fNS8_IJSB_SC_SB_EEEEENS2_23IndividualTileSchedulerEJEEEEEvNT_6ParamsE,(.L_x_147 - _ZN7cutlass13device_kernelINS_4fmha6kernel28FmhaKernelTmaWarpSpecializedINS1_10collective30FmhaMainloopTmaWarpSpecializedINS_10bfloat16_tEffN4cute5tupleIJNS7_1CILi128EEENS9_ILi64EEENS9_ILi512EEEEEENS8_IJiNS9_ILi1EEENS8_IJiiEEEEEESG_SG_NS4_14ResidualFusionEJEEENS4_15FmhaFwdEpilogueIS6_fNS8_IJSB_SC_SB_EEEEENS2_23IndividualTileSchedulerEJEEEEEvNT_6ParamsE)
        .other          _ZN7cutlass13device_kernelINS_4fmha6kernel28FmhaKernelTmaWarpSpecializedINS1_10collective30FmhaMainloopTmaWarpSpecializedINS_10bfloat16_tEffN4cute5tupleIJNS7_1CILi128EEENS9_ILi64EEENS9_ILi512EEEEEENS8_IJiNS9_ILi1EEENS8_IJiiEEEEEESG_SG_NS4_14ResidualFusionEJEEENS4_15FmhaFwdEpilogueIS6_fNS8_IJSB_SC_SB_EEEEENS2_23IndividualTileSchedulerEJEEEEEvNT_6ParamsE,@"STO_CUDA_ENTRY STV_DEFAULT"
_ZN7cutlass13device_kernelINS_4fmha6kernel28FmhaKernelTmaWarpSpecializedINS1_10collective30FmhaMainloopTmaWarpSpecializedINS_10bfloat16_tEffN4cute5tupleIJNS7_1CILi128EEENS9_ILi64EEENS9_ILi512EEEEEENS8_IJiNS9_ILi1EEENS8_IJiiEEEEEESG_SG_NS4_14ResidualFusionEJEEENS4_15FmhaFwdEpilogueIS6_fNS8_IJSB_SC_SB_EEEEENS2_23IndividualTileSchedulerEJEEEEEvNT_6ParamsE:
[----:B------:R-:W1:Y:S02]  /*0000*/  LDC R1, c[0x0][0x28] ;  /* 0x00000a00ff017b82 */ /* 0x000e640000000800 */
[----:B-1----:R-:W-:Y:S01]  /*0010*/  IADD3 R1, R1, -0xb30, RZ ;  /* 0xfffff4d001017810 */ /* 0x002fe20007ffe0ff */
[----:B------:R-:W1:Y:S01]  /*0020*/  S2R R0, SR_TID.X ;  /* 0x0000000000007919 */ /* 0x000e620000002100 */
[----:B------:R-:W-:Y:S01]  /*0030*/  ELECT P1, URZ, PT ;  /* 0x00000000003f782f */ /* 0x000fe20003820000 */
[----:B------:R-:W-:Y:S01]  /*0040*/  BSSY B0, `(.L_x_0) ;  /* 0x0000017000007945 */ /* 0x000fe20003800000 */
[----:B-1----:R-:W-:-:S05]  /*0050*/  SHF.R.U32.HI R2, RZ, 0x5, R0 ;  /* 0x00000005ff027819 */ /* 0x002fca0000011600 */
[----:B------:R-:W1:Y:S02]  /*0060*/  SHFL.IDX PT, R3, R2, RZ, 0x1f ;  /* 0x00001fff02037589 */ /* 0x000e6400000e0000 */
[----:B-1----:R-:W-:Y:S02]  /*0070*/  R2UR UR4, R3 ;  /* 0x00000000030472ca */ /* 0x002fe400000e0000 */
[----:B------:R-:W-:-:S06]  /*0080*/  SHF.R.U32.HI R3, RZ, 0x7, R0 ;  /* 0x00000007ff037819 */ /* 0x000fcc0000011600 */
[----:B------:R-:W1:Y:S05]  /*0090*/  SHFL.IDX PT, R3, R3, RZ, 0x1f ;  /* 0x00001fff03037589 */ /* 0x000e6a00000e0000 */
[----:B------:R-:W-:Y:S02]  /*00a0*/  USHF.R.S32.HI UR5, URZ, 0x1f, UR4 ;  /* 0x0000001f3f057899 */ /* 0x000fe40008011404 */
[----:B------:R-:W-:Y:S02]  /*00b0*/  ISETP.NE.OR P0, PT, RZ, UR4, !P1 ;  /* 0x00000004ff007c0c */ /* 0x000fe4000cf05670 */
[----:B------:R-:W-:-:S04]  /*00c0*/  ULEA.HI UR5, UR5, UR4, URZ, 0x2 ;  /* 0x0000000405057291 */ /* 0x000fc8000f8f103f */
[----:B------:R-:W-:-:S04]  /*00d0*/  ULOP3.LUT UR5, UR5, 0xfffffffc, URZ, 0xc0, !UPT ;  /* 0xfffffffc05057892 */ /* 0x000fc8000f8ec03f */
[----:B------:R-:W-:-:S03]  /*00e0*/  UIADD3 UR8, UR4, -UR5, URZ ;  /* 0x8000000504087290 */ /* 0x000fc6000fffe03f */
[----:B------:R-:W-:Y:S09]  /*00f0*/  @P0 BRA `(.L_x_1) ;  /* 0x00000000002c0947 */ /* 0x000ff20003800000 */
[----:B------:R-:W-:Y:S02]  /*0100*/  ULDC.64 UR4, c[0x0][0x198] ;  /* 0x0000660000047ab9 */ /* 0x000fe40000000a00 */
[----:B------:R-:W-:Y:S02]  /*0110*/  UIADD3 UR6, UP0, UR4, 0xf0, URZ ;  /* 0x000000f004067890 */ /* 0x000fe4000ff1e03f */
[----:B------:R-:W-:Y:S02]  /*0120*/  UIADD3 UR10, UP1, UR4, 0x1f0, URZ ;  /* 0x000001f0040a7890 */ /* 0x000fe4000ff3e03f */
[----:B------:R-:W-:Y:S02]  /*0130*/  UIADD3 UR4, UP2, UR4, 0x2f0, URZ ;  /* 0x000002f004047890 */ /* 0x000fe4000ff5e03f */
[----:B------:R-:W-:Y:S02]  /*0140*/  UIADD3.X UR7, URZ, UR5, URZ, UP0, !UPT ;  /* 0x000000053f077290 */ /* 0x000fe400087fe43f */
[----:B------:R-:W-:-:S02]  /*0150*/  UIADD3.X UR11, URZ, UR5, URZ, UP1, !UPT ;  /* 0x000000053f0b7290 */ /* 0x000fc40008ffe43f */
[----:B------:R-:W-:-:S05]  /*0160*/  UIADD3.X UR5, URZ, UR5, URZ, UP2, !UPT ;  /* 0x000000053f057290 */ /* 0x000fca00097fe43f */
[----:B------:R2:W-:Y:S02]  /*0170*/  UTMACCTL.PF [UR6] ;  /* 0x00000000060079b9 */ /* 0x0005e40008040000 */
[----:B------:R2:W-:Y:S02]  /*0180*/  UTMACCTL.PF [UR10] ;  /* 0x000000000a0079b9 */ /* 0x0005e40008040000 */
[----:B------:R2:W-:Y:S02]  /*0190*/  UTMACCTL.PF [UR4] ;  /* 0x00000000040079b9 */ /* 0x0005e40008040000 */
[----:B--2---:R-:W-:Y:S01]  /*01a0*/  NOP ;  /* 0x0000000000007918 */ /* 0x004fe20000000000 */
.L_x_1:
[----:B------:R-:W-:Y:S05]  /*01b0*/  BSYNC B0 ;  /* 0x0000000000007941 */ /* 0x000fea0003800000 */
.L_x_0:
[----:B------:R-:W2:Y:S01]  /*01c0*/  SHFL.IDX PT, R4, R2, RZ, 0x1f ;  /* 0x00001fff02047589 */ /* 0x000ea200000e0000 */
[----:B-1----:R-:W-:Y:S01]  /*01d0*/  R2UR UR4, R3 ;  /* 0x00000000030472ca */ /* 0x002fe200000e0000 */
[----:B------:R-:W-:-:S12]  /*01e0*/  UISETP.NE.AND UP0, UPT, UR8, 0x1, UPT ;  /* 0x000000010800788c */ /* 0x000fd8000bf05270 */
[----:B------:R-:W-:Y:S01]  /*01f0*/  MOV R5, UR4 ;  /* 0x0000000400057c02 */ /* 0x000fe20008000f00 */
[----:B------:R-:W-:Y:S02]  /*0200*/  UIADD3 UR52, UR4, -0x1, URZ ;  /* 0xffffffff04347890 */ /* 0x000fe4000fffe03f */
[----:B------:R-:W-:Y:S02]  /*0210*/  UISETP.EQ.AND UP0, UPT, UR4, URZ, !UP0 ;  /* 0x0000003f0400728c */ /* 0x000fe4000c702270 */
[----:B------:R1:W-:Y:S01]  /*0220*/  STL [R1+0x200], R5 ;  /* 0x0002000501007387 */ /* 0x0003e20000100800 */
[----:B------:R-:W-:Y:S02]  /*0230*/  UISETP.GE.U32.AND UP1, UPT, UR52, 0x4, UPT ;  /* 0x000000043400788c */ /* 0x000fe4000bf26070 */
[----:B------:R-:W-:Y:S01]  /*0240*/  USEL UR54, URZ, 0x1, !UP0 ;  /* 0x000000013f367887 */ /* 0x000fe2000c000000 */
[----:B--2---:R-:W-:-:S03]  /*0250*/  ISETP.NE.AND P0, PT, R4, RZ, PT ;  /* 0x000000ff0400720c */ /* 0x004fc60003f05270 */
[----:B------:R-:W-:-:S10]  /*0260*/  USEL UR54, UR54, 0x2, UP1 ;  /* 0x0000000236367887 */ /* 0x000fd40008800000 */
[----:B-1----:R-:W-:Y:S05]  /*0270*/  @P0 BRA `(.L_x_2) ;  /* 0x0000000000480947 */ /* 0x002fea0003800000 */
[----:B------:R-:W1:Y:S01]  /*0280*/  S2UR UR9, SR_CgaCtaId ;  /* 0x00000000000979c3 */ /* 0x000e620000008800 */
[----:B------:R-:W-:Y:S01]  /*0290*/  UMOV UR4, 0x400 ;  /* 0x0000040000047882 */ /* 0x000fe20000000000 */
[----:B------:R-:W-:Y:S01]  /*02a0*/  UMOV UR5, 0x1 ;  /* 0x0000000100057882 */ /* 0x000fe20000000000 */
[----:B------:R-:W-:Y:S01]  /*02b0*/  UMOV UR6, 0x80 ;  /* 0x0000008000067882 */ /* 0x000fe20000000000 */
[----:B------:R-:W-:Y:S01]  /*02c0*/  ELECT P0, URZ, PT ;  /* 0x00000000003f782f */ /* 0x000fe20003800000 */
[----:B------:R-:W-:-:S04]  /*02d0*/  UIADD3 UR6, -UR6, 0x100000, URZ ;  /* 0x0010000006067890 */ /* 0x000fc8000fffe13f */
[----:B------:R-:W-:Y:S02]  /*02e0*/  USHF.L.U32 UR7, UR6, 0xb, URZ ;  /* 0x0000000b06077899 */ /* 0x000fe4000800063f */
[----:B------:R-:W-:Y:S02]  /*02f0*/  USHF.L.U32 UR6, UR6, 0x1, URZ ;  /* 0x0000000106067899 */ /* 0x000fe4000800063f */
[----:B-1----:R-:W-:Y:S02]  /*0300*/  ULEA UR9, UR9, UR4, 0x18 ;  /* 0x0000000409097291 */ /* 0x002fe4000f8ec03f */
[----:B------:R-:W-:-:S04]  /*0310*/  UIADD3 UR4, -UR5, 0x100000, URZ ;  /* 0x0010000005047890 */ /* 0x000fc8000fffe13f */
[----:B------:R-:W-:Y:S02]  /*0320*/  USHF.L.U32 UR5, UR4, 0xb, URZ ;  /* 0x0000000b04057899 */ /* 0x000fe4000800063f */
[----:B------:R-:W-:Y:S01]  /*0330*/  USHF.L.U32 UR4, UR4, 0x1, URZ ;  /* 0x0000000104047899 */ /* 0x000fe2000800063f */
[----:B------:R-:W1:Y:S11]  /*0340*/  FENCE.VIEW.ASYNC.S ;  /* 0x00000000000073c6 */ /* 0x000e760000000000 */
[----:B-1----:R1:W2:Y:S01]  /*0350*/  SYNCS.EXCH.64 URZ, [UR9+0x70050], UR4 ;  /* 0x07005004093f75b2 */ /* 0x0022a20008000100 */
[----:B------:R1:W3:Y:S01]  /*0360*/  SYNCS.EXCH.64 URZ, [UR9+0x70060], UR6 ;  /* 0x07006006093f75b2 */ /* 0x0002e20008000100 */
[----:B------:R1:W4:Y:S01]  /*0370*/  SYNCS.EXCH.64 URZ, [UR9+0x70058], UR4 ;  /* 0x07005804093f75b2 */ /* 0x0003220008000100 */
[----:B------:R1:W1:Y:S01]  /*0380*/  SYNCS.EXCH.64 URZ, [UR9+0x70068], UR6 ;  /* 0x07006806093f75b2 */ /* 0x0002620008000100 */
[----:B------:R-:W-:Y:S01]  /*0390*/  NOP ;  /* 0x0000000000007918 */ /* 0x000fe20000000000 */
.L_x_2:
[----:B------:R-:W5:Y:S01]  /*03a0*/  SHFL.IDX PT, R3, R2, RZ, 0x1f ;  /* 0x00001fff02037589 */ /* 0x000f6200000e0000 */
[----:B------:R-:W-:Y:S01]  /*03b0*/  NOP ;  /* 0x0000000000007918 */ /* 0x000fe20000000000 */
[----:B-----5:R-:W-:-:S13]  /*03c0*/  ISETP.NE.AND P0, PT, R3, RZ, PT ;  /* 0x000000ff0300720c */ /* 0x020fda0003f05270 */
[----:B------:R-:W-:Y:S05]  /*03d0*/  @P0 BRA `(.L_x_3) ;  /* 0x0000000000600947 */ /* 0x000fea0003800000 */
[----:B-1----:R-:W1:Y:S01]  /*03e0*/  S2UR UR5, SR_CgaCtaId ;  /* 0x00000000000579c3 */ /* 0x002e620000008800 */
[----:B------:R-:W-:Y:S01]  /*03f0*/  UMOV UR4, 0x400 ;  /* 0x0000040000047882 */ /* 0x000fe20000000000 */
[----:B------:R-:W-:Y:S01]  /*0400*/  UMOV UR6, 0x1 ;  /* 0x0000000100067882 */ /* 0x000fe20000000000 */
[----:B------:R-:W-:Y:S01]  /*0410*/  UMOV UR10, 0x100 ;  /* 0x00000100000a7882 */ /* 0x000fe20000000000 */
[----:B------:R-:W-:-:S04]  /*0420*/  UIADD3 UR6, -UR6, 0x100000, URZ ;  /* 0x0010000006067890 */ /* 0x000fc8000fffe13f */
[----:B------:R-:W-:Y:S02]  /*0430*/  USHF.L.U32 UR7, UR6, 0xb, URZ ;  /* 0x0000000b06077899 */ /* 0x000fe4000800063f */
[----:B------:R-:W-:Y:S01]  /*0440*/  USHF.L.U32 UR6, UR6, 0x1, URZ ;  /* 0x0000000106067899 */ /* 0x000fe2000800063f */
[----:B------:R-:W-:Y:S01]  /*0450*/  ELECT P0, URZ, PT ;  /* 0x00000000003f782f */ /* 0x000fe20003800000 */
[----:B-1----:R-:W-:Y:S02]  /*0460*/  ULEA UR9, UR5, UR4, 0x18 ;  /* 0x0000000405097291 */ /* 0x002fe4000f8ec03f */
[----:B------:R-:W-:-:S04]  /*0470*/  UIADD3 UR4, -UR10, 0x100000, URZ ;  /* 0x001000000a047890 */ /* 0x000fc8000fffe13f */
[----:B------:R-:W-:Y:S02]  /*0480*/  USHF.L.U32 UR5, UR4, 0xb, URZ ;  /* 0x0000000b04057899 */ /* 0x000fe4000800063f */
[----:B------:R-:W-:Y:S01]  /*0490*/  USHF.L.U32 UR4, UR4, 0x1, URZ ;  /* 0x0000000104047899 */ /* 0x000fe2000800063f */
[----:B------:R-:W1:Y:S03]  /*04a0*/  FENCE.VIEW.ASYNC.S ;  /* 0x00000000000073c6 */ /* 0x000e660000000000 */
[----:B-1----:R1:W1:Y:S08]  /*04b0*/  SYNCS.EXCH.64 URZ, [UR9+0x70000], UR6 ;  /* 0x07000006093f75b2 */ /* 0x0022700008000100 */
[----:B------:R1:W1:Y:S01]  /*04c0*/  SYNCS.EXCH.64 URZ, [UR9+0x70028], UR4 ;  /* 0x07002804093f75b2 */ /* 0x0002620008000100 */
        /* <DEDUP_REMOVED lines=8> */
[----:B------:R-:W-:Y:S01]  /*0550*/  NOP ;  /* 0x0000000000007918 */ /* 0x000fe20000000000 */
.L_x_3:
        /* <DEDUP_REMOVED lines=21> */
[----:B------:R-:W-:Y:S01]  /*06b0*/  NOP ;  /* 0x0000000000007918 */ /* 0x000fe20000000000 */
.L_x_4:
[----:B------:R-:W5:Y:S01]  /*06c0*/  SHFL.IDX PT, R3, R2, RZ, 0x1f ;  /* 0x00001fff02037589 */ /* 0x000f6200000e0000 */
[----:B------:R-:W-:Y:S01]  /*06d0*/  ELECT P0, URZ, PT ;  /* 0x00000000003f782f */ /* 0x000fe20003800000 */
[----:B------:R-:W-:Y:S01]  /*06e0*/  NOP ;  /* 0x0000000000007918 */ /* 0x000fe20000000000 */
[----:B-1----:R-:W-:Y:S02]  /*06f0*/  UMOV UR4, 0x80 ;  /* 0x0000008000047882 */ /* 0x002fe40000000000 */
[C---:B-----5:R-:W-:Y:S02]  /*0700*/  ISETP.NE.OR P0, PT, R3.reuse, RZ, !P0 ;  /* 0x000000ff0300720c */ /* 0x060fe40004705670 */
[----:B------:R-:W-:-:S11]  /*0710*/  ISETP.NE.AND P2, PT, R3, RZ, PT ;  /* 0x000000ff0300720c */ /* 0x000fd60003f45270 */
[----:B------:R-:W-:Y:S01]  /*0720*/  VOTEU.ALL UP0, P0 ;  /* 0x00000000003f7886 */ /* 0x000fe20000000000 */
[----:B------:R-:W-:Y:S01]  /*0730*/  VOTEU.ALL UP2, P0 ;  /* 0x00000000003f7886 */ /* 0x000fe20000040000 */
[----:B------:R-:W-:Y:S01]  /*0740*/  VOTEU.ALL UP3, P0 ;  /* 0x00000000003f7886 */ /* 0x000fe20000060000 */
[----:B------:R-:W-:Y:S02]  /*0750*/  VOTEU.ALL UP4, P0 ;  /* 0x00000000003f7886 */ /* 0x000fe40000080000 */
[----:B------:R-:W1:Y:S01]  /*0760*/  @!UP0 S2UR UR7, SR_CgaCtaId ;  /* 0x00000000000789c3 */ /* 0x000e620000008800 */
[----:B------:R-:W-:Y:S01]  /*0770*/  @!UP0 UMOV UR6, 0x400 ;  /* 0x0000040000068882 */ /* 0x000fe20000000000 */
[----:B------:R-:W-:-:S04]  /*0780*/  @!UP0 UIADD3 UR4, -UR4, 0x100000, URZ ;  /* 0x0010000004048890 */ /* 0x000fc8000fffe13f */
[----:B------:R-:W-:Y:S02]  /*0790*/  @!UP0 USHF.L.U32 UR5, UR4, 0xb, URZ ;  /* 0x0000000b04058899 */ /* 0x000fe4000800063f */
[----:B------:R-:W-:Y:S02]  /*07a0*/  @!UP0 USHF.L.U32 UR4, UR4, 0x1, URZ ;  /* 0x0000000104048899 */ /* 0x000fe4000800063f */
[----:B-1----:R-:W-:Y:S01]  /*07b0*/  @!UP0 ULEA UR6, UR7, UR6, 0x18 ;  /* 0x0000000607068291 */ /* 0x002fe2000f8ec03f */
[----:B------:R-:W-:Y:S01]  /*07c0*/  VOTEU.ALL UP0, P0 ;  /* 0x00000000003f7886 */ /* 0x000fe20000000000 */
[----:B------:R-:W1:Y:S10]  /*07d0*/  FENCE.VIEW.ASYNC.S ;  /* 0x00000000000073c6 */ /* 0x000e740000000000 */
[----:B-1----:R1:W1:Y:S01]  /*07e0*/  @!UP0 SYNCS.EXCH.64 URZ, [UR6+0x70090], UR4 ;  /* 0x07009004063f85b2 */ /* 0x0022620008000100 */
[----:B------:R1:W1:Y:S01]  /*07f0*/  @!UP2 SYNCS.EXCH.64 URZ, [UR6+0x70098], UR4 ;  /* 0x07009804063fa5b2 */ /* 0x0002620008000100 */
[----:B------:R1:W1:Y:S01]  /*0800*/  @!UP3 SYNCS.EXCH.64 URZ, [UR6+0x700a0], UR4 ;  /* 0x0700a004063fb5b2 */ /* 0x0002620008000100 */
[----:B------:R1:W1:Y:S01]  /*0810*/  @!UP4 SYNCS.EXCH.64 URZ, [UR6+0x700a8], UR4 ;  /* 0x0700a804063fc5b2 */ /* 0x0002620008000100 */
[----:B------:R-:W-:Y:S01]  /*0820*/  NOP ;  /* 0x0000000000007918 */ /* 0x000fe20000000000 */
[----:B------:R-:W-:Y:S05]  /*0830*/  @P2 BRA `(.L_x_5) ;  /* 0x0000000000582947 */ /* 0x000fea0003800000 */
[----:B-1----:R-:W1:Y:S01]  /*0840*/  S2UR UR5, SR_CgaCtaId ;  /* 0x00000000000579c3 */ /* 0x002e620000008800 */
[----:B------:R-:W-:Y:S01]  /*0850*/  UMOV UR4, 0x400 ;  /* 0x0000040000047882 */ /* 0x000fe20000000000 */
[----:B------:R-:W-:Y:S01]  /*0860*/  UMOV UR6, 0x20 ;  /* 0x0000002000067882 */ /* 0x000fe20000000000 */
[----:B------:R-:W-:Y:S01]  /*0870*/  UMOV UR7, 0x80 ;  /* 0x0000008000077882 */ /* 0x000fe20000000000 */
[----:B------:R-:W-:Y:S01]  /*0880*/  ELECT P0, URZ, PT ;  /* 0x00000000003f782f */ /* 0x000fe20003800000 */
[----:B-1----:R-:W-:Y:S02]  /*0890*/  ULEA UR9, UR5, UR4, 0x18 ;  /* 0x0000000405097291 */ /* 0x002fe4000f8ec03f */
[----:B------:R-:W-:-:S04]  /*08a0*/  UIADD3 UR4, -UR6, 0x100000, URZ ;  /* 0x0010000006047890 */ /* 0x000fc8000fffe13f */
[----:B------:R-:W-:Y:S02]  /*08b0*/  USHF.L.U32 UR5, UR4, 0xb, URZ ;  /* 0x0000000b04057899 */ /* 0x000fe4000800063f */
[----:B------:R-:W-:Y:S02]  /*08c0*/  USHF.L.U32 UR4, UR4, 0x1, URZ ;  /* 0x0000000104047899 */ /* 0x000fe4000800063f */
        /* <DEDUP_REMOVED lines=13> */
.L_x_5:
[----:B-1----:R-:W-:Y:S01]  /*09a0*/  R2UR UR4, R5 ;  /* 0x00000000050472ca */ /* 0x002fe200000e0000 */
[----:B------:R-:W-:Y:S01]  /*09b0*/  IMAD.U32 R2, RZ, RZ, UR8 ;  /* 0x00000008ff027e24 */ /* 0x000fe2000f8e00ff */
[----:B------:R-:W-:Y:S01]  /*09c0*/  NOP ;  /* 0x0000000000007918 */ /* 0x000fe20000000000 */
[----:B--234-:R-:W-:Y:S03]  /*09d0*/  BAR.SYNC.DEFER_BLOCKING 0x0 ;  /* 0x0000000000007b1d */ /* 0x01cfe60000010000 */
[----:B------:R-:W-:-:S07]  /*09e0*/  ISETP.EQ.AND P2, PT, R2, 0x1, P1 ;  /* 0x000000010200780c */ /* 0x000fce0000f42270 */
[----:B------:R-:W-:-:S13]  /*09f0*/  ISETP.NE.AND P0, PT, RZ, UR4, PT ;  /* 0x00000004ff007c0c */ /* 0x000fda000bf05270 */
[----:B------:R-:W-:Y:S05]  /*0a00*/  @!P0 BRA `(.L_x_6) ;  /* 0x0000023000d88947 */ /* 0x000fea0003800000 */
[----:B------:R-:W-:-:S06]  /*0a10*/  UISETP.GT.U32.AND UP0, UPT, UR52, 0x3, UPT ;  /* 0x000000033400788c */ /* 0x000fcc000bf04070 */
[----:B------:R-:W-:-:S13]  /*0a20*/  PLOP3.LUT P0, PT, PT, PT, UP0, 0x80, 0x0 ;  /* 0x000000000000781c */ /* 0x000fda0003f0f008 */
[----:B------:R-:W-:Y:S05]  /*0a30*/  @P0 EXIT ;  /* 0x000000000000094d */ /* 0x000fea0003800000 */
.L_x_7:
[----:B------:R-:W-:-:S08]  /*0a40*/  NOP ;  /* 0x0000000000007918 */ /* 0x000fd00000000000 */
[----:B------:R-:W1:Y:S02]  /*0a50*/  USETMAXREG.TRY_ALLOC.CTAPOOL UP0, 0xf0 ;  /* 0x000000f0000079c8 */ /* 0x000e640008000600 */
[----:B-1----:R-:W-:-:S13]  /*0a60*/  PLOP3.LUT P0, PT, PT, PT, UP0, 0x80, 0x0 ;  /* 0x000000000000781c */ /* 0x002fda0003f0f008 */
[----:B------:R-:W-:Y:S05]  /*0a70*/  @!P0 BRA `(.L_x_7) ;  /* 0xfffffffc00f08947 */ /* 0x000fea000383ffff */
[----:B------:R-:W2:Y:S01]  /*0a80*/  LDL R2, [R1+0x200] ;  /* 0x0002000001027983 */ /* 0x000ea20000100800 */
[----:B------:R-:W1:Y:S02]  /*0a90*/  S2UR UR5, SR_CTAID.X ;  /* 0x00000000000579c3 */ /* 0x000e640000002500 */
[----:B-1----:R-:W-:Y:S01]  /*0aa0*/  MOV R236, UR5 ;  /* 0x0000000500ec7c02 */ /* 0x002fe20008000f00 */
[----:B------:R-:W-:Y:S01]  /*0ab0*/  UMOV UR5, URZ ;  /* 0x0000003f00057c82 */ /* 0x000fe20008000000 */
[----:B--2---:R-:W-:-:S13]  /*0ac0*/  R2UR UR4, R2 ;  /* 0x00000000020472ca */ /* 0x004fda00000e0000 */
[----:B------:R-:W-:-:S03]  /*0ad0*/  UISETP.NE.AND UP0, UPT, UR4, 0x1, UPT ;  /* 0x000000010400788c */ /* 0x000fc6000bf05270 */
[----:B------:R-:W-:-:S03]  /*0ae0*/  UMOV UR4, URZ ;  /* 0x0000003f00047c82 */ /* 0x000fc60008000000 */
[----:B------:R-:W-:-:S13]  /*0af0*/  PLOP3.LUT P0, PT, PT, PT, UP0, 0x80, 0x0 ;  /* 0x000000000000781c */ /* 0x000fda0003f0f008 */
[----:B------:R-:W-:Y:S05]  /*0b00*/  @!P0 BRA `(.L_x_8) ;  /* 0x0000000000488947 */ /* 0x000fea0003800000 */
[----:B------:R-:W-:-:S13]  /*0b10*/  R2UR UR5, R2 ;  /* 0x00000000020572ca */ /* 0x000fda00000e0000 */
[----:B------:R-:W-:-:S03]  /*0b20*/  UISETP.NE.AND UP0, UPT, UR5, 0x2, UPT ;  /* 0x000000020500788c */ /* 0x000fc6000bf05270 */
[----:B------:R-:W-:-:S03]  /*0b30*/  UMOV UR5, 0x1 ;  /* 0x0000000100057882 */ /* 0x000fc60000000000 */
[----:B------:R-:W-:-:S13]  /*0b40*/  PLOP3.LUT P1, PT, PT, PT, UP0, 0x80, 0x0 ;  /* 0x000000000000781c */ /* 0x000fda0003f2f008 */
[----:B------:R-:W-:Y:S05]  /*0b50*/  @!P1 BRA `(.L_x_8) ;  /* 0x0000000000349947 */ /* 0x000fea0003800000 */
[----:B------:R-:W-:-:S13]  /*0b60*/  R2UR UR4, R2 ;  /* 0x00000000020472ca */ /* 0x000fda00000e0000 */
[----:B------:R-:W-:-:S06]  /*0b70*/  UISETP.NE.AND UP0, UPT, UR4, 0x3, UPT ;  /* 0x000000030400788c */ /* 0x000fcc000bf05270 */
[----:B------:R-:W-:-:S13]  /*0b80*/  PLOP3.LUT P1, PT, PT, PT, UP0, 0x80, 0x0 ;  /* 0x000000000000781c */ /* 0x000fda0003f2f008 */
[----:B------:R-:W-:Y:S05]  /*0b90*/  @!P1 BRA `(.L_x_9) ;  /* 0x00000000001c9947 */ /* 0x000fea0003800000 */
[----:B------:R-:W-:-:S13]  /*0ba0*/  R2UR UR4, R2 ;  /* 0x00000000020472ca */ /* 0x000fda00000e0000 */
[----:B------:R-:W-:-:S11]  /*0bb0*/  UISETP.NE.AND UP0, UPT, UR4, 0x4, UPT ;  /* 0x000000040400788c */ /* 0x000fd6000bf05270 */
[----:B------:R-:W-:Y:S01]  /*0bc0*/  @!UP0 UMOV UR4, 0x1 ;  /* 0x0000000100048882 */ /* 0x000fe20000000000 */
[----:B------:R-:W-:Y:S01]  /*0bd0*/  @!UP0 UMOV UR5, 0x1 ;  /* 0x0000000100058882 */ /* 0x000fe20000000000 */
[----:B------:R-:W-:Y:S01]  /*0be0*/  @UP0 UMOV UR4, URZ ;  /* 0x0000003f00040c82 */ /* 0x000fe20008000000 */
[----:B------:R-:W-:Y:S01]  /*0bf0*/  @UP0 UMOV UR5, URZ ;  /* 0x0000003f00050c82 */ /* 0x000fe20008000000 */
[----:B------:R-:W-:Y:S05]  /*0c00*/  BRA `(.L_x_8) ;  /* 0x0000000000087947 */ /* 0x000fea0003800000 */
.L_x_9:
[----:B------:R-:W-:Y:S01]  /*0c10*/  UMOV UR4, 0x1 ;  /* 0x0000000100047882 */ /* 0x000fe20000000000 */
[----:B------:R-:W-:-:S05]  /*0c20*/  UMOV UR5, URZ ;  /* 0x0000003f00057c82 */ /* 0x000fca0008000000 */
.L_x_8:
[----:B------:R-:W-:Y:S05]  /*0c30*/  @!P0 BRA `(.L_x_10) ;  /* 0x0000000000608947 */ /* 0x000fea0003800000 */
[----:B------:R-:W-:-:S13]  /*0c40*/  R2UR UR6, R2 ;  /* 0x00000000020672ca */ /* 0x000fda00000e0000 */
[----:B------:R-:W-:-:S06]  /*0c50*/  UISETP.NE.AND UP0, UPT, UR6, 0x2, UPT ;  /* 0x000000020600788c */ /* 0x000fcc000bf05270 */
[----:B------:R-:W-:-:S13]  /*0c60*/  PLOP3.LUT P0, PT, PT, PT, UP0, 0x80, 0x0 ;  /* 0x000000000000781c */ /* 0x000fda0003f0f008 */
        /* <DEDUP_REMOVED lines=8> */
[----:B------:R-:W-:Y:S05]  /*0cf0*/  @P0 BRA `(.L_x_13) ;  /* 0x00000000003c0947 */ /* 0x000fea0003800000 */
[----:B------:R-:W-:-:S13]  /*0d00*/  R2UR UR6, R236 ;  /* 0x00000000ec0672ca */ /* 0x000fda00000e0000 */
[----:B------:R-:W-:-:S06]  /*0d10*/  ULEA UR6, UR6, 0x3, 0x1 ;  /* 0x0000000306067891 */ /* 0x000fcc000f8e083f */
[----:B------:R-:W-:Y:S01]  /*0d20*/  MOV R236, UR6 ;  /* 0x0000000600ec7c02 */ /* 0x000fe20008000f00 */
[----:B------:R-:W-:Y:S06]  /*0d30*/  BRA `(.L_x_13) ;  /* 0x00000000002c7947 */ /* 0x000fec0003800000 */
.L_x_12:
[----:B------:R-:W-:-:S13]  /*0d40*/  R2UR UR6, R236 ;  /* 0x00000000ec0672ca */ /* 0x000fda00000e0000 */
[----:B------:R-:W-:-:S06]  /*0d50*/  ULEA UR6, UR6, 0x2, 0x1 ;  /* 0x0000000206067891 */ /* 0x000fcc000f8e083f */
[----:B------:R-:W-:Y:S01]  /*0d60*/  IMAD.U32 R236, RZ, RZ, UR6 ;  /* 0x00000006ffec7e24 */ /* 0x000fe2000f8e00ff */
[----:B------:R-:W-:Y:S06]  /*0d70*/  BRA `(.L_x_13) ;  /* 0x00000000001c7947 */ /* 0x000fec0003800000 */
.L_x_11:
[----:B------:R-:W-:-:S13]  /*0d80*/  R2UR UR6, R236 ;  /* 0x00000000ec0672ca */ /* 0x000fda00000e0000 */
[----:B------:R-:W-:-:S06]  /*0d90*/  ULEA UR6, UR6, 0x1, 0x1 ;  /* 0x0000000106067891 */ /* 0x000fcc000f8e083f */
[----:B------:R-:W-:Y:S01]  /*0da0*/  MOV R236, UR6 ;  /* 0x0000000600ec7c02 */ /* 0x000fe20008000f00 */
[----:B------:R-:W-:Y:S06]  /*0db0*/  BRA `(.L_x_13) ;  /* 0x00000000000c7947 */ /* 0x000fec0003800000 */
.L_x_10:
[----:B------:R-:W-:-:S13]  /*0dc0*/  R2UR UR6, R236 ;  /* 0x00000000ec0672ca */ /* 0x000fda00000e0000 */
[----:B------:R-:W-:-:S06]  /*0dd0*/  USHF.L.U32 UR6, UR6, 0x1, URZ ;  /* 0x0000000106067899 */ /* 0x000fcc000800063f */
[----:B------:R-:W-:-:S07]  /*0de0*/  MOV R236, UR6 ;  /* 0x0000000600ec7c02 */ /* 0x000fce0008000f00 */
.L_x_13:
[----:B------:R-:W-:-:S04]  /*0df0*/  ULOP3.LUT UR6, UR54, 0x1, URZ, 0xfc, !UPT ;  /* 0x0000000136067892 */ /* 0x000fc8000f8efc3f */
[----:B------:R-:W-:-:S06]  /*0e00*/  UISETP.NE.AND UP0, UPT, UR6, 0x3, UPT ;  /* 0x000000030600788c */ /* 0x000fcc000bf05270 */
[----:B------:R-:W-:-:S13]  /*0e10*/  PLOP3.LUT P0, PT, PT, PT, UP0, 0x80, 0x0 ;  /* 0x000000000000781c */ /* 0x000fda0003f0f008 */
[----:B------:R-:W-:Y:S05]  /*0e20*/  @!P0 BRA `(.L_x_14) ;  /* 0x0000000000048947 */ /* 0x000fea0003800000 */
[----:B------:R-:W-:Y:S01]  /*0e30*/  BPT.TRAP 0x1 ;  /* 0x000000040000795c */ /* 0x000fe20000300000 */
.L_x_14:
[----:B------:R-:W1:Y:S01]  /*0e40*/  S2UR UR6, SR_CgaCtaId ;  /* 0x00000000000679c3 */ /* 0x000e620000008800 */
[----:B------:R-:W-:Y:S01]  /*0e50*/  UMOV UR61, 0x400 ;  /* 0x00000400003d7882 */ /* 0x000fe20000000000 */
[----:B------:R-:W-:Y:S01]  /*0e60*/  IMAD.U32 R2, RZ, RZ, UR4 ;  /* 0x00000004ff027e24 */ /* 0x000fe2000f8e00ff */
[----:B------:R-:W-:-:S04]  /*0e70*/  SHF.R.S32.HI R3, RZ, 0x1f, R0 ;  /* 0x0000001fff037819 */ /* 0x000fc80000011400 */
[----:B------:R-:W-:Y:S02]  /*0e80*/  SHF.L.U32 R2, R2, 0x1f, RZ ;  /* 0x0000001f02027819 */ /* 0x000fe400000006ff */
[----:B------:R-:W-:-:S04]  /*0e90*/  LEA.HI R3, R3, R0, RZ, 0x7 ;  /* 0x0000000003037211 */ /* 0x000fc800078f38ff */
[----:B------:R-:W-:-:S04]  /*0ea0*/  LOP3.LUT R3, R3, 0xffffff80, RZ, 0xc0, !PT ;  /* 0xffffff8003037812 */ /* 0x000fc800078ec0ff */
[----:B------:R-:W-:-:S04]  /*0eb0*/  IADD3 R3, -R3, R0, RZ ;  /* 0x0000000003037210 */ /* 0x000fc80007ffe1ff */
[----:B------:R-:W-:Y:S01]  /*0ec0*/  SHF.R.S32.HI R0, RZ, 0x1f, R3 ;  /* 0x0000001fff007819 */ /* 0x000fe20000011403 */
[----:B-1----:R-:W-:-:S03]  /*0ed0*/  ULEA UR61, UR6, UR61, 0x18 ;  /* 0x0000003d063d7291 */ /* 0x002fc6000f8ec03f */
[----:B------:R-:W-:Y:S01]  /*0ee0*/  LEA.HI R0, R0, R3, RZ, 0x2 ;  /* 0x0000000300007211 */ /* 0x000fe200078f10ff */
[----:B------:R-:W-:-:S03]  /*0ef0*/  ULEA UR6, UR5, UR61, 0x3 ;  /* 0x0000003d05067291 */ /* 0x000fc6000f8e183f */
[----:B------:R-:W-:-:S04]  /*0f00*/  LOP3.LUT R0, R0, 0x7ffffffc, RZ, 0xc0, !PT ;  /* 0x7ffffffc00007812 */ /* 0x000fc800078ec0ff */
[----:B------:R-:W-:Y:S02]  /*0f10*/  IADD3 R3, R3, -R0, RZ ;  /* 0x8000000003037210 */ /* 0x000fe40007ffe0ff */
[----:B------:R-:W1:Y:S02]  /*0f20*/  SYNCS.PHASECHK.TRANS64.TRYWAIT P1, [UR6+0x70050], R2 ;  /* 0x07005002ff0075a7 */ /* 0x000e640008020146 */
[----:B-1----:R-:W-:Y:S05]  /*0f30*/  @!P1 BRA `(.L_x_15) ;  /* 0x0000024c00589947 */ /* 0x002fea0003800000 */
.L_x_129:
[----:B------:R-:W-:Y:S01]  /*0f40*/  IMAD.SHL.U32 R3, R3, 0x2, RZ ;  /* 0x0000000203037824 */ /* 0x000fe200078e00ff */
[----:B------:R-:W-:Y:S06]  /*0f50*/  @!P0 BRA `(.L_x_16) ;  /* 0x0000000000048947 */ /* 0x000fec0003800000 */
[----:B------:R-:W-:Y:S01]  /*0f60*/  BPT.TRAP 0x1 ;  /* 0x000000040000795c */ /* 0x000fe20000300000 */
.L_x_16:
[----:B------:R-:W-:Y:S01]  /*0f70*/  SHF.L.U32 R6, RZ, 0x1f, RZ ;  /* 0x0000001fff067819 */ /* 0x000fe200000006ff */
[----:B------:R-:W-:Y:S01]  /*0f80*/  UIADD3 UR55, UR61, 0x70090, URZ ;  /* 0x000700903d377890 */ /* 0x000fe2000fffe03f */
[----:B------:R-:W-:Y:S02]  /*0f90*/  ISETP.NE.AND P2, PT, RZ, UR52, PT ;  /* 0x00000034ff007c0c */ /* 0x000fe4000bf45270 */
[----:B------:R-:W2:Y:S02]  /*0fa0*/  SYNCS.PHASECHK.TRANS64.TRYWAIT P1, [UR61+0x70000], R6 ;  /* 0x07000006ff0075a7 */ /* 0x000ea4000802017d */
[----:B--2---:R-:W-:Y:S09]  /*0fb0*/  @!P1 BRA `(.L_x_17) ;  /* 0x0000024c00509947 */ /* 0x004ff20003800000 */
.L_x_130:
[----:B------:R-:W2:Y:S02]  /*0fc0*/  LDL R0, [R1+0x200] ;  /* 0x0002000001007983 */ /* 0x000ea40000100800 */
[----:B--2---:R-:W-:Y:S02]  /*0fd0*/  R2UR UR4, R0 ;  /* 0x00000000000472ca */ /* 0x004fe400000e0000 */
[----:B------:R-:W-:-:S04]  /*0fe0*/  SEL R0, RZ, 0x1, P2 ;  /* 0x00000001ff007807 */ /* 0x000fc80001000000 */
[----:B------:R-:W-:-:S07]  /*0ff0*/  SHF.L.U32 R0, R0, 0x1f, RZ ;  /* 0x0000001f00007819 */ /* 0x000fce00000006ff */
[----:B------:R-:W-:-:S06]  /*1000*/  ULEA UR4, UR4, UR55, 0x3 ;  /* 0x0000003704047291 */ /* 0x000fcc000f8e183f */
[----:B-1----:R-:W-:-:S03]  /*1010*/  MOV R2, UR4 ;  /* 0x0000000400027c02 */ /* 0x002fc60008000f00 */
[----:B------:R-:W1:Y:S02]  /*1020*/  SYNCS.PHASECHK.TRANS64.TRYWAIT P1, [UR4+-0x8], R0 ;  /* 0xfffff800ff0075a7 */ /* 0x000e640008020144 */
[----:B------:R2:W-:Y:S02]  /*1030*/  STL [R1+0x264], R2 ;  /* 0x0002640201007387 */ /* 0x0005e40000100800 */
[----:B-12---:R-:W-:Y:S05]  /*1040*/  @!P1 BRA `(.L_x_18) ;  /* 0x0000024c00449947 */ /* 0x006fea0003800000 */
.L_x_131:
[----:B------:R-:W-:Y:S01]  /*1050*/  USHF.R.U32.HI UR4, URZ, 0x4, UR61 ;  /* 0x000000043f047899 */ /* 0x000fe2000801163d */
[----:B------:R-:W-:Y:S01]  /*1060*/  WARPGROUP.ARRIVE ;  /* 0x00000000000079c5 */ /* 0x000fe20000000000 */
[----:B------:R-:W-:Y:S01]  /*1070*/  UIADD3 UR6, UR61, 0x20000, URZ ;  /* 0x000200003d067890 */ /* 0x000fe2000fffe03f */
[----:B-1----:R-:W-:Y:S01]  /*1080*/  IADD3 R0, R3, 0x1, RZ ;  /* 0x0000000103007810 */ /* 0x002fe20007ffe0ff */
[----:B------:R-:W-:Y:S01]  /*1090*/  ULOP3.LUT UR4, UR4, 0x3fff, URZ, 0xc0, !UPT ;  /* 0x00003fff04047892 */ /* 0x000fe2000f8ec03f */
[----:B------:R-:W1:Y:S01]  /*10a0*/  LDC R2, c[0x0][0x28c] ;  /* 0x0000a300ff027b82 */ /* 0x000e620000000800 */
[----:B------:R-:W-:Y:S01]  /*10b0*/  USHF.R.U32.HI UR6, URZ, 0x4, UR6 ;  /* 0x000000043f067899 */ /* 0x000fe20008011606 */
[----:B------:R-:W-:Y:S01]  /*10c0*/  P2R R8, PR, RZ, 0x1 ;  /* 0x00000001ff087803 */ /* 0x000fe20000000000 */
[----:B------:R-:W-:Y:S02]  /*10d0*/  ULOP3.LUT UR4, UR4, 0x10000, URZ, 0xfc, !UPT ;  /* 0x0001000004047892 */ /* 0x000fe4000f8efc3f */
[----:B------:R-:W-:-:S02]  /*10e0*/  ULOP3.LUT UR53, UR6, 0x3fff, URZ, 0xc0, !UPT ;  /* 0x00003fff06357892 */ /* 0x000fc4000f8ec03f */
[----:B------:R-:W-:Y:S02]  /*10f0*/  ULEA UR4, UR5, UR4, 0xc ;  /* 0x0000000405047291 */ /* 0x000fe4000f8e603f */
[----:B------:R-:W-:Y:S01]  /*1100*/  ULOP3.LUT UR7, UR53, 0x10000, URZ, 0xfc, !UPT ;  /* 0x0001000035077892 */ /* 0x000fe2000f8efc3f */
[----:B------:R-:W-:Y:S01]  /*1110*/  UMOV UR9, 0x40000040 ;  /* 0x4000004000097882 */ /* 0x000fe20000000000 */
[----:B------:R-:W-:Y:S01]  /*1120*/  UMOV UR11, 0x40000040 ;  /* 0x40000040000b7882 */ /* 0x000fe20000000000 */
[----:B------:R-:W-:Y:S01]  /*1130*/  UIADD3 UR5, UR4, 0x2, URZ ;  /* 0x0000000204057890 */ /* 0x000fe2000fffe03f */
[----:B------:R-:W-:Y:S01]  /*1140*/  MOV R233, UR9 ;  /* 0x0000000900e97c02 */ /* 0x000fe20008000f00 */
[----:B------:R-:W-:Y:S02]  /*1150*/  UMOV UR8, UR4 ;  /* 0x0000000400087c82 */ /* 0x000fe40008000000 */
[----:B------:R-:W-:Y:S01]  /*1160*/  UMOV UR10, UR7 ;  /* 0x00000007000a7c82 */ /* 0x000fe20008000000 */
[----:B------:R-:W-:Y:S01]  /*1170*/  UMOV UR13, 0x40000040 ;  /* 0x40000040000d7882 */ /* 0x000fe20000000000 */
[----:B------:R-:W-:Y:S01]  /*1180*/  HGMMA.64x64x16.F32.BF16 R24, gdesc[UR8], RZ, !UPT, gsb0 ;  /* 0x00e00000081879f0 */ /* 0x000fe2000c0018ff */
[----:B------:R-:W-:Y:S01]  /*1190*/  UIADD3 UR10, UR7, 0x2, URZ ;  /* 0x00000002070a7890 */ /* 0x000fe2000fffe03f */
[----:B------:R-:W-:Y:S01]  /*11a0*/  IMAD.U32 R232, RZ, RZ, UR8 ;  /* 0x00000008ffe87e24 */ /* 0x000fe2000f8e00ff */
[----:B------:R-:W-:Y:S01]  /*11b0*/  UMOV UR12, UR5 ;  /* 0x00000005000c7c82 */ /* 0x000fe20008000000 */
[----:B------:R-:W-:Y:S01]  /*11c0*/  UMOV UR9, UR13 ;  /* 0x0000000d00097c82 */ /* 0x000fe20008000000 */
[----:B------:R-:W-:Y:S01]  /*11d0*/  UMOV UR8, UR12 ;  /* 0x0000000c00087c82 */ /* 0x000fe20008000000 */
[----:B------:R-:W-:Y:S01]  /*11e0*/  UMOV UR11, 0x40000040 ;  /* 0x40000040000b7882 */ /* 0x000fe20000000000 */
[----:B------:R-:W-:Y:S01]  /*11f0*/  UIADD3 UR5, UR4, 0x4, URZ ;  /* 0x0000000404057890 */ /* 0x000fe2000fffe03f */
[----:B------:R-:W-:Y:S01]  /*1200*/  MOV R230, UR12 ;  /* 0x0000000c00e67c02 */ /* 0x000fe20008000f00 */
[----:B------:R-:W-:Y:S01]  /*1210*/  IMAD.U32 R231, RZ, RZ, UR13 ;  /* 0x0000000dffe77e24 */ /* 0x000fe2000f8e00ff */
[----:B------:R-:W-:Y:S01]  /*1220*/  UMOV UR13, 0x40000040 ;  /* 0x40000040000d7882 */ /* 0x000fe20000000000 */
[----:B------:R-:W-:Y:S01]  /*1230*/  UIADD3 UR56, UR4, 0x806, URZ ;  /* 0x0000080604387890 */ /* 0x000fe2000fffe03f */
[----:B------:R-:W-:Y:S01]  /*1240*/  MOV R229, UR13 ;  /* 0x0000000d00e57c02 */ /* 0x000fe20008000f00 */
[----:B------:R-:W-:Y:S01]  /*1250*/  UMOV UR57, 0x40000040 ;  /* 0x4000004000397882 */ /* 0x000fe20000000000 */
[----:B------:R-:W-:Y:S01]  /*1260*/  UMOV UR12, UR5 ;  /* 0x00000005000c7c82 */ /* 0x000fe20008000000 */
[----:B------:R-:W-:Y:S01]  /*1270*/  UIADD3 UR5, UR4, 0x6, URZ ;  /* 0x0000000604057890 */ /* 0x000fe2000fffe03f */
[----:B------:R-:W-:Y:S01]  /*1280*/  MOV R228, UR12 ;  /* 0x0000000c00e47c02 */ /* 0x000fe20008000f00 */
[----:B------:R-:W-:-:S02]  /*1290*/  UIADD3 UR14, UR7, 0xa02, URZ ;  /* 0x00000a02070e7890 */ /* 0x000fc4000fffe03f */
[----:B------:R-:W-:Y:S01]  /*12a0*/  MOV R235, UR7 ;  /* 0x0000000700eb7c02 */ /* 0x000fe20008000f00 */
[----:B------:R-:W-:Y:S01]  /*12b0*/  UMOV UR15, 0x40000040 ;  /* 0x40000040000f7882 */ /* 0x000fe20000000000 */
[----:B------:R-:W-:Y:S02]  /*12c0*/  UIADD3 UR16, UR4, 0xa04, URZ ;  /* 0x00000a0404107890 */ /* 0x000fe4000fffe03f */
[----:B------:R-:W-:Y:S01]  /*12d0*/  UIADD3 UR18, UR7, 0xa04, URZ ;  /* 0x00000a0407127890 */ /* 0x000fe2000fffe03f */
[----:B------:R-:W-:Y:S01]  /*12e0*/  UMOV UR17, 0x40000040 ;  /* 0x4000004000117882 */ /* 0x000fe20000000000 */
[----:B------:R-:W-:Y:S01]  /*12f0*/  UMOV UR19, 0x40000040 ;  /* 0x4000004000137882 */ /* 0x000fe20000000000 */
[----:B------:R-:W-:Y:S02]  /*1300*/  UIADD3 UR20, UR4, 0xa06, URZ ;  /* 0x00000a0604147890 */ /* 0x000fe4000fffe03f */
[----:B------:R-:W-:Y:S01]  /*1310*/  UIADD3 UR22, UR7, 0xa06, URZ ;  /* 0x00000a0607167890 */ /* 0x000fe2000fffe03f */
[----:B------:R-:W-:Y:S01]  /*1320*/  UMOV UR21, 0x40000040 ;  /* 0x4000004000157882 */ /* 0x000fe20000000000 */
[----:B------:R-:W-:Y:S01]  /*1330*/  UMOV UR23, 0x40000040 ;  /* 0x4000004000177882 */ /* 0x000fe20000000000 */
[----:B------:R-:W-:-:S02]  /*1340*/  UIADD3 UR24, UR4, 0xc00, URZ ;  /* 0x00000c0004187890 */ /* 0x000fc4000fffe03f */
[----:B------:R-:W-:Y:S01]  /*1350*/  UIADD3 UR26, UR7, 0xc00, URZ ;  /* 0x00000c00071a7890 */ /* 0x000fe2000fffe03f */
[----:B------:R-:W-:Y:S01]  /*1360*/  UMOV UR25, 0x40000040 ;  /* 0x4000004000197882 */ /* 0x000fe20000000000 */
        /* <DEDUP_REMOVED lines=25> */
[----:B------:R-:W-:Y:S01]  /*1500*/  UIADD3 UR6, UR7, 0xe06, URZ ;  /* 0x00000e0607067890 */ /* 0x000fe2000fffe03f */
[----:B------:R-:W-:Y:S02]  /*1510*/  WARPGROUP.DEPBAR.LE gsb0, 0x0 ;  /* 0x00008000000079c5 */ /* 0x000fe40000010000 */
[----:B------:R-:W-:-:S06]  /*1520*/  WARPGROUP.ARRIVE ;  /* 0x00000000000079c5 */ /* 0x000fcc0000000000 */
[----:B------:R-:W-:Y:S01]  /*1530*/  HGMMA.64x64x16.F32.BF16 R24, gdesc[UR8], R24, gsb0 ;  /* 0x00e00000081879f0 */ /* 0x000fe20008001818 */
[----:B------:R-:W-:Y:S01]  /*1540*/  UIADD3 UR10, UR7, 0x4, URZ ;  /* 0x00000004070a7890 */ /* 0x000fe2000fffe03f */
[----:B------:R-:W-:Y:S01]  /*1550*/  UMOV UR8, UR12 ;  /* 0x0000000c00087c82 */ /* 0x000fe20008000000 */
[----:B------:R-:W-:Y:S01]  /*1560*/  UMOV UR9, UR13 ;  /* 0x0000000d00097c82 */ /* 0x000fe20008000000 */
[----:B------:R-:W-:Y:S01]  /*1570*/  UMOV UR11, 0x40000040 ;  /* 0x40000040000b7882 */ /* 0x000fe20000000000 */
[----:B------:R-:W-:Y:S01]  /*1580*/  UMOV UR12, UR5 ;  /* 0x00000005000c7c82 */ /* 0x000fe20008000000 */
[----:B------:R-:W-:Y:S01]  /*1590*/  UMOV UR13, 0x40000040 ;  /* 0x40000040000d7882 */ /* 0x000fe20000000000 */
[----:B------:R-:W-:Y:S01]  /*15a0*/  UIADD3 UR5, UR4, 0x200, URZ ;  /* 0x0000020004057890 */ /* 0x000fe2000fffe03f */
[----:B------:R-:W-:Y:S01]  /*15b0*/  IMAD.U32 R226, RZ, RZ, UR12 ;  /* 0x0000000cffe27e24 */ /* 0x000fe2000f8e00ff */
[----:B------:R-:W-:Y:S01]  /*15c0*/  MOV R227, UR13 ;  /* 0x0000000d00e37c02 */ /* 0x000fe20008000f00 */
[----:B------:R-:W-:-:S02]  /*15d0*/  WARPGROUP.DEPBAR.LE gsb0, 0x0 ;  /* 0x00008000000079c5 */ /* 0x000fc40000010000 */
        /* <DEDUP_REMOVED lines=9> */
[----:B------:R-:W-:Y:S01]  /*1670*/  MOV R224, UR12 ;  /* 0x0000000c00e07c02 */ /* 0x000fe20008000f00 */
[----:B------:R-:W-:Y:S01]  /*1680*/  IMAD.U32 R225, RZ, RZ, UR13 ;  /* 0x0000000dffe17e24 */ /* 0x000fe2000f8e00ff */
        /* <DEDUP_REMOVED lines=10> */
[----:B------:R-:W-:Y:S02]  /*1730*/  MOV R222, UR12 ;  /* 0x0000000c00de7c02 */ /* 0x000fe40008000f00 */
        /* <DEDUP_REMOVED lines=154> */
[----:B------:R-:W-:Y:S01]  /*20e0*/  IMAD.U32 R196, RZ, RZ, UR12 ;  /* 0x0000000cffc47e24 */ /* 0x000fe2000f8e00ff */
[----:B------:R-:W-:Y:S01]  /*20f0*/  MOV R197, UR13 ;  /* 0x0000000d00c57c02 */ /* 0x000fe20008000f00 */
[----:B------:R-:W-:Y:S02]  /*2100*/  UMOV UR5, 0x40000040 ;  /* 0x4000004000057882 */ /* 0x000fe40000000000 */
        /* <DEDUP_REMOVED lines=8> */
[----:B------:R-:W-:Y:S01]  /*2190*/  UIADD3 UR12, UR4, 0xa02, URZ ;  /* 0x00000a02040c7890 */ /* 0x000fe2000fffe03f */
[----:B------:R-:W-:Y:S01]  /*21a0*/  UMOV UR13, 0x40000040 ;  /* 0x40000040000d7882 */ /* 0x000fe20000000000 */
[----:B------:R-:W-:Y:S02]  /*21b0*/  WARPGROUP.DEPBAR.LE gsb0, 0x0 ;  /* 0x00008000000079c5 */ /* 0x000fe40000010000 */
[----:B------:R-:W-:-:S06]  /*21c0*/  WARPGROUP.ARRIVE ;  /* 0x00000000000079c5 */ /* 0x000fcc0000000000 */
[----:B------:R-:W-:Y:S01]  /*21d0*/  HGMMA.64x64x16.F32.BF16 R24, gdesc[UR8], R24, gsb0 ;  /* 0x00e00000081879f0 */ /* 0x000fe20008001818 */
[----:B------:R-:W-:Y:S01]  /*21e0*/  UIADD3 UR10, UR7, 0x806, URZ ;  /* 0x00000806070a7890 */ /* 0x000fe2000fffe03f */
[----:B------:R-:W-:Y:S01]  /*21f0*/  UMOV UR8, UR56 ;  /* 0x0000003800087c82 */ /* 0x000fe20008000000 */
[----:B------:R-:W-:Y:S01]  /*2200*/  UMOV UR9, UR57 ;  /* 0x0000003900097c82 */ /* 0x000fe20008000000 */
[----:B------:R-:W-:Y:S01]  /*2210*/  UMOV UR11, 0x40000040 ;  /* 0x40000040000b7882 */ /* 0x000fe20000000000 */
[----:B------:R-:W-:Y:S02]  /*2220*/  WARPGROUP.DEPBAR.LE gsb0, 0x0 ;  /* 0x00008000000079c5 */ /* 0x000fe40000010000 */
[----:B------:R-:W-:-:S06]  /*2230*/  WARPGROUP.ARRIVE ;  /* 0x00000000000079c5 */ /* 0x000fcc0000000000 */
[----:B------:R-:W-:Y:S01]  /*2240*/  HGMMA.64x64x16.F32.BF16 R24, gdesc[UR8], R24, gsb0 ;  /* 0x00e00000081879f0 */ /* 0x000fe20008001818 */
[----:B------:R-:W-:Y:S02]  /*2250*/  UIADD3 UR8, UR4, 0xa00, URZ ;  /* 0x00000a0004087890 */ /* 0x000fe4000fffe03f */
[----:B------:R-:W-:Y:S01]  /*2260*/  UIADD3 UR10, UR7, 0xa00, URZ ;  /* 0x00000a00070a7890 */ /* 0x000fe2000fffe03f */
[----:B------:R-:W-:Y:S01]  /*2270*/  UMOV UR9, 0x40000040 ;  /* 0x4000004000097882 */ /* 0x000fe20000000000 */
[----:B------:R-:W-:Y:S01]  /*2280*/  UMOV UR11, 0x40000040 ;  /* 0x40000040000b7882 */ /* 0x000fe20000000000 */
[----:B------:R-:W-:Y:S01]  /*2290*/  UIADD3 UR4, UR4, 0xe06, URZ ;  /* 0x00000e0604047890 */ /* 0x000fe2000fffe03f */
[----:B------:R-:W-:-:S05]  /*22a0*/  UMOV UR7, 0x40000040 ;  /* 0x4000004000077882 */ /* 0x000fca0000000000 */
[----:B------:R-:W-:Y:S01]  /*22b0*/  MOV R194, UR4 ;  /* 0x0000000400c27c02 */ /* 0x000fe20008000f00 */
[----:B------:R-:W-:Y:S02]  /*22c0*/  WARPGROUP.DEPBAR.LE gsb0, 0x0 ;  /* 0x00008000000079c5 */ /* 0x000fe40000010000 */
[----:B------:R-:W-:-:S06]  /*22d0*/  WARPGROUP.ARRIVE ;  /* 0x00000000000079c5 */ /* 0x000fcc0000000000 */
[----:B------:R-:W-:Y:S03]  /*22e0*/  HGMMA.64x64x16.F32.BF16 R24, gdesc[UR8], R24, gsb0 ;  /* 0x00e00000081879f0 */ /* 0x000fe60008001818 */
        /* <DEDUP_REMOVED lines=32> */
[----:B------:R-:W-:Y:S01]  /*24f0*/  HGMMA.64x64x16.F32.BF16 R24, gdesc[UR4], R24, gsb0 ;  /* 0x00e00000041879f0 */ /* 0x000fe20008001818 */
[----:B------:R-:W-:Y:S02]  /*2500*/  ULDC UR4, c[0x0][0x28c] ;  /* 0x0000a30000047ab9 */ /* 0x000fe40000000800 */
[----:B------:R-:W-:Y:S01]  /*2510*/  ISETP.GE.AND P3, PT, R0, UR4, PT ;  /* 0x0000000400007c0c */ /* 0x000fe2000bf66270 */
[----:B------:R-:W-:Y:S01]  /*2520*/  ULDC UR4, c[0x0][0x28c] ;  /* 0x0000a30000047ab9 */ /* 0x000fe20000000800 */
[----:B------:R-:W-:-:S04]  /*2530*/  IADD3 R0, R3, 0x8, RZ ;  /* 0x0000000803007810 */ /* 0x000fc80007ffe0ff */
[----:B------:R-:W-:Y:S01]  /*2540*/  ISETP.GE.AND P1, PT, R0, UR4, PT ;  /* 0x0000000400007c0c */ /* 0x000fe2000bf26270 */
[----:B------:R-:W-:Y:S01]  /*2550*/  VIADD R0, R3, 0x9 ;  /* 0x0000000903007836 */ /* 0x000fe20000000000 */
[----:B------:R-:W-:-:S04]  /*2560*/  ULDC UR4, c[0x0][0x28c] ;  /* 0x0000a30000047ab9 */ /* 0x000fc80000000800 */
[----:B------:R-:W-:Y:S01]  /*2570*/  ISETP.GE.AND P2, PT, R0, UR4, PT ;  /* 0x0000000400007c0c */ /* 0x000fe2000bf46270 */
[----:B------:R-:W-:Y:S01]  /*2580*/  ULDC UR4, c[0x0][0x28c] ;  /* 0x0000a30000047ab9 */ /* 0x000fe20000000800 */
[----:B------:R-:W-:-:S04]  /*2590*/  IADD3 R0, R3, 0x10, RZ ;  /* 0x0000001003007810 */ /* 0x000fc80007ffe0ff */
        /* <DEDUP_REMOVED lines=8> */
[----:B------:R-:W-:Y:S01]  /*2620*/  IADD3 R0, R3, 0x19, RZ ;  /* 0x0000001903007810 */ /* 0x000fe20007ffe0ff */
[----:B------:R-:W-:Y:S02]  /*2630*/  WARPGROUP.DEPBAR.LE gsb0, 0x0 ;  /* 0x00008000000079c5 */ /* 0x000fe40000010000 */
[----:B------:R-:W-:Y:S02]  /*2640*/  FSEL R25, R25, -INF , !P3 ;  /* 0xff80000019197808 */ /* 0x000fe40005800000 */
[----:B------:R-:W-:Y:S02]  /*2650*/  FSEL R27, R27, -INF , !P3 ;  /* 0xff8000001b1b7808 */ /* 0x000fe40005800000 */
[----:B------:R-:W-:Y:S01]  /*2660*/  ISETP.GE.AND P3, PT, R0, UR4, PT ;  /* 0x0000000400007c0c */ /* 0x000fe2000bf66270 */
[----:B------:R-:W-:Y:S01]  /*2670*/  ULDC UR4, c[0x0][0x28c] ;  /* 0x0000a30000047ab9 */ /* 0x000fe20000000800 */
[----:B------:R-:W-:-:S02]  /*2680*/  IADD3 R0, R3, 0x20, RZ ;  /* 0x0000002003007810 */ /* 0x000fc40007ffe0ff */
[----:B------:R-:W-:Y:S02]  /*2690*/  FSEL R28, R28, -INF , !P1 ;  /* 0xff8000001c1c7808 */ /* 0x000fe40004800000 */
[----:B------:R-:W-:Y:S02]  /*26a0*/  FSEL R30, R30, -INF , !P1 ;  /* 0xff8000001e1e7808 */ /* 0x000fe40004800000 */
[----:B------:R-:W-:Y:S01]  /*26b0*/  ISETP.GE.AND P1, PT, R0, UR4, PT ;  /* 0x0000000400007c0c */ /* 0x000fe2000bf26270 */
[----:B------:R-:W-:Y:S01]  /*26c0*/  VIADD R0, R3, 0x21 ;  /* 0x0000002103007836 */ /* 0x000fe20000000000 */
[----:B------:R-:W-:Y:S01]  /*26d0*/  ULDC UR4, c[0x0][0x28c] ;  /* 0x0000a30000047ab9 */ /* 0x000fe20000000800 */
        /* <DEDUP_REMOVED lines=8> */
[----:B------:R-:W-:Y:S01]  /*2760*/  ULDC UR4, c[0x0][0x28c] ;  /* 0x0000a30000047ab9 */ /* 0x000fe20000000800 */
[----:B------:R-:W-:Y:S02]  /*2770*/  IADD3 R0, R3, 0x29, RZ ;  /* 0x0000002903007810 */ /* 0x000fe40007ffe0ff */
[----:B------:R-:W-:Y:S02]  /*2780*/  FSEL R33, R33, -INF , !P5 ;  /* 0xff80000021217808 */ /* 0x000fe40006800000 */
[----:B------:R-:W-:-:S02]  /*2790*/  FSEL R35, R35, -INF , !P5 ;  /* 0xff80000023237808 */ /* 0x000fc40006800000 */
[----:B------:R-:W-:Y:S01]  /*27a0*/  ISETP.GE.AND P5, PT, R0, UR4, PT ;  /* 0x0000000400007c0c */ /* 0x000fe2000bfa6270 */
[C---:B------:R-:W-:Y:S01]  /*27b0*/  VIADD R0, R3.reuse, 0x30 ;  /* 0x0000003003007836 */ /* 0x040fe20000000000 */
[----:B------:R-:W-:Y:S01]  /*27c0*/  ULDC UR4, c[0x0][0x28c] ;  /* 0x0000a30000047ab9 */ /* 0x000fe20000000800 */
[----:B------:R-:W-:Y:S02]  /*27d0*/  FSEL R36, R36, -INF , !P4 ;  /* 0xff80000024247808 */ /* 0x000fe40006000000 */
[----:B------:R-:W-:Y:S02]  /*27e0*/  FSEL R38, R38, -INF , !P4 ;  /* 0xff80000026267808 */ /* 0x000fe40006000000 */
[----:B------:R-:W-:Y:S01]  /*27f0*/  ISETP.GE.AND P4, PT, R0, UR4, PT ;  /* 0x0000000400007c0c */ /* 0x000fe2000bf86270 */
[----:B------:R-:W-:Y:S01]  /*2800*/  ULDC UR4, c[0x0][0x28c] ;  /* 0x0000a30000047ab9 */ /* 0x000fe20000000800 */
[----:B------:R-:W-:Y:S02]  /*2810*/  IADD3 R0, R3, 0x31, RZ ;  /* 0x0000003103007810 */ /* 0x000fe40007ffe0ff */
[----:B------:R-:W-:-:S02]  /*2820*/  FSEL R37, R37, -INF , !P3 ;  /* 0xff80000025257808 */ /* 0x000fc40005800000 */
[----:B------:R-:W-:Y:S02]  /*2830*/  FSEL R39, R39, -INF , !P3 ;  /* 0xff80000027277808 */ /* 0x000fe40005800000 */
[----:B------:R-:W-:Y:S01]  /*2840*/  ISETP.GE.AND P3, PT, R0, UR4, PT ;  /* 0x0000000400007c0c */ /* 0x000fe2000bf66270 */
[----:B------:R-:W-:Y:S01]  /*2850*/  ULDC UR4, c[0x0][0x28c] ;  /* 0x0000a30000047ab9 */ /* 0x000fe20000000800 */
[----:B------:R-:W-:Y:S02]  /*2860*/  FSEL R40, R40, -INF , !P1 ;  /* 0xff80000028287808 */ /* 0x000fe40004800000 */
[----:B------:R-:W-:Y:S02]  /*2870*/  FSEL R42, R42, -INF , !P1 ;  /* 0xff8000002a2a7808 */ /* 0x000fe40004800000 */
[C---:B------:R-:W-:Y:S01]  /*2880*/  ISETP.GE.AND P1, PT, R3.reuse, UR4, PT ;  /* 0x0000000403007c0c */ /* 0x040fe2000bf26270 */
[----:B------:R-:W-:Y:S01]  /*2890*/  ULDC UR4, c[0x0][0x28c] ;  /* 0x0000a30000047ab9 */ /* 0x000fe20000000800 */
[----:B------:R-:W-:-:S02]  /*28a0*/  IADD3 R0, R3, 0x38, RZ ;  /* 0x0000003803007810 */ /* 0x000fc40007ffe0ff */
[----:B------:R-:W-:Y:S02]  /*28b0*/  FSEL R24, R24, -INF , !P1 ;  /* 0xff80000018187808 */ /* 0x000fe40004800000 */
[----:B------:R-:W-:Y:S02]  /*28c0*/  FSEL R41, R41, -INF , !P2 ;  /* 0xff80000029297808 */ /* 0x000fe40005000000 */
[----:B------:R-:W-:Y:S02]  /*28d0*/  FMNMX R5, R24, R25, !PT ;  /* 0x0000001918057209 */ /* 0x000fe40007800000 */
[----:B------:R-:W-:Y:S02]  /*28e0*/  FSEL R43, R43, -INF , !P2 ;  /* 0xff8000002b2b7808 */ /* 0x000fe40005000000 */
[----:B------:R-:W-:Y:S01]  /*28f0*/  ISETP.GE.AND P2, PT, R0, UR4, PT ;  /* 0x0000000400007c0c */ /* 0x000fe2000bf46270 */
[----:B------:R-:W-:Y:S01]  /*2900*/  USHF.L.U32 UR4, UR52, 0x3, URZ ;  /* 0x0000000334047899 */ /* 0x000fe2000800063f */
[----:B------:R-:W-:-:S02]  /*2910*/  FMNMX R0, R28, R5, !PT ;  /* 0x000000051c007209 */ /* 0x000fc40007800000 */
[----:B------:R-:W-:Y:S01]  /*2920*/  FSEL R44, R44, -INF , !P6 ;  /* 0xff8000002c2c7808 */ /* 0x000fe20007000000 */
[----:B------:R-:W-:Y:S01]  /*2930*/  ULOP3.LUT UR4, UR4, 0x8, URZ, 0xc, !UPT ;  /* 0x0000000804047892 */ /* 0x000fe2000f8e0c3f */
[----:B------:R-:W-:Y:S02]  /*2940*/  FMNMX R5, R29, R0, !PT ;  /* 0x000000001d057209 */ /* 0x000fe40007800000 */
[----:B------:R-:W-:Y:S02]  /*2950*/  FSEL R45, R45, -INF , !P5 ;  /* 0xff8000002d2d7808 */ /* 0x000fe40006800000 */
[----:B------:R-:W-:Y:S02]  /*2960*/  FMNMX R0, R32, R5, !PT ;  /* 0x0000000520007209 */ /* 0x000fe40007800000 */
[----:B------:R-:W-:Y:S02]  /*2970*/  FSEL R48, R48, -INF , !P4 ;  /* 0xff80000030307808 */ /* 0x000fe40006000000 */
[----:B------:R-:W-:-:S02]  /*2980*/  FMNMX R5, R33, R0, !PT ;  /* 0x0000000021057209 */ /* 0x000fc40007800000 */
[----:B------:R-:W-:Y:S02]  /*2990*/  FSEL R49, R49, -INF , !P3 ;  /* 0xff80000031317808 */ /* 0x000fe40005800000 */
        /* <DEDUP_REMOVED lines=8> */
[----:B------:R-:W-:Y:S01]  /*2a20*/  FMNMX R0, R44, R5, !PT ;  /* 0x000000052c007209 */ /* 0x000fe20007800000 */
[----:B------:R-:W-:Y:S01]  /*2a30*/  VIADD R5, R3, 0x39 ;  /* 0x0000003903057836 */ /* 0x000fe20000000000 */
[----:B------:R-:W-:Y:S02]  /*2a40*/  FSEL R50, R50, -INF , !P4 ;  /* 0xff80000032327808 */ /* 0x000fe40006000000 */
[----:B------:R-:W-:-:S02]  /*2a50*/  FMNMX R7, R45, R0, !PT ;  /* 0x000000002d077209 */ /* 0x000fc40007800000 */
[----:B-1----:R-:W-:Y:S02]  /*2a60*/  ISETP.GE.AND P1, PT, R5, R2, PT ;  /* 0x000000020500720c */ /* 0x002fe40003f26270 */
[----:B------:R-:W-:Y:S02]  /*2a70*/  FMNMX R0, R48, R7, !PT ;  /* 0x0000000730007209 */ /* 0x000fe40007800000 */
[----:B------:R-:W-:Y:S02]  /*2a80*/  FSEL R53, R53, -INF , !P1 ;  /* 0xff80000035357808 */ /* 0x000fe40004800000 */
[----:B------:R-:W-:Y:S02]  /*2a90*/  FMNMX R5, R49, R0, !PT ;  /* 0x0000000031057209 */ /* 0x000fe40007800000 */
[----:B------:R-:W-:Y:S02]  /*2aa0*/  FSEL R51, R51, -INF , !P3 ;  /* 0xff80000033337808 */ /* 0x000fe40005800000 */
[----:B------:R-:W-:-:S02]  /*2ab0*/  FMNMX R0, R52, R5, !PT ;  /* 0x0000000534007209 */ /* 0x000fc40007800000 */
[----:B------:R-:W-:Y:S02]  /*2ac0*/  FSEL R54, R54, -INF , !P2 ;  /* 0xff80000036367808 */ /* 0x000fe40005000000 */
[----:B------:R-:W-:Y:S02]  /*2ad0*/  FMNMX R0, R53, R0, !PT ;  /* 0x0000000035007209 */ /* 0x000fe40007800000 */
[----:B------:R-:W-:-:S03]  /*2ae0*/  FSEL R55, R55, -INF , !P1 ;  /* 0xff80000037377808 */ /* 0x000fc60004800000 */
[----:B------:R-:W1:Y:S02]  /*2af0*/  SHFL.BFLY PT, R5, R0, 0x1, 0x1f ;  /* 0x0c201f0000057f89 */ /* 0x000e6400000e0000 */
[----:B-1----:R-:W-:-:S05]  /*2b00*/  FMNMX R4, R0, R5, !PT ;  /* 0x0000000500047209 */ /* 0x002fca0007800000 */
[----:B------:R-:W1:Y:S02]  /*2b10*/  SHFL.BFLY PT, R5, R4, 0x2, 0x1f ;  /* 0x0c401f0004057f89 */ /* 0x000e6400000e0000 */
[----:B-1----:R-:W-:-:S04]  /*2b20*/  FMNMX R5, R4, R5, !PT ;  /* 0x0000000504057209 */ /* 0x002fc80007800000 */
[----:B------:R-:W-:-:S04]  /*2b30*/  FSETP.NEU.AND P0, PT, R5, -INF , PT ;  /* 0xff8000000500780b */ /* 0x000fc80003f0d000 */
[----:B------:R-:W-:Y:S02]  /*2b40*/  FSEL R7, R5, RZ, P0 ;  /* 0x000000ff05077208 */ /* 0x000fe40000000000 */
[----:B------:R-:W-:Y:S02]  /*2b50*/  ISETP.NE.AND P0, PT, R8, RZ, PT ;  /* 0x000000ff0800720c */ /* 0x000fe40003f05270 */
[----:B------:R-:W-:Y:S01]  /*2b60*/  MOV R8, UR4 ;  /* 0x0000000400087c02 */ /* 0x000fe20008000f00 */
[----:B------:R-:W-:-:S03]  /*2b70*/  ULDC UR4, c[0x0][0x604] ;  /* 0x0001810000047ab9 */ /* 0x000fc60000000800 */
[----:B------:R1:W-:Y:S02]  /*2b80*/  SYNCS.ARRIVE.TRANS64.A1T0 RZ, [R8+UR55], RZ ;  /* 0x000000ff08ff79a7 */ /* 0x0003e40008100037 */
[----:B-1----:R-:W-:Y:S01]  /*2b90*/  FMUL R8, R7, UR4 ;  /* 0x0000000407087c20 */ /* 0x002fe20008400000 */
[----:B------:R-:W-:Y:S01]  /*2ba0*/  FMNMX R7, R26, R27, !PT ;  /* 0x0000001b1a077209 */ /* 0x000fe20007800000 */
[----:B------:R-:W-:-:S03]  /*2bb0*/  ULDC UR4, c[0x0][0x604] ;  /* 0x0001810000047ab9 */ /* 0x000fc60000000800 */
[----:B------:R-:W-:-:S04]  /*2bc0*/  FMNMX R0, R30, R7, !PT ;  /* 0x000000071e007209 */ /* 0x000fc80007800000 */
        /* <DEDUP_REMOVED lines=12> */
[----:B------:R-:W-:-:S05]  /*2c90*/  FMNMX R0, R55, R0, !PT ;  /* 0x0000000037007209 */ /* 0x000fca0007800000 */
[----:B------:R-:W1:Y:S02]  /*2ca0*/  SHFL.BFLY PT, R7, R0, 0x1, 0x1f ;  /* 0x0c201f0000077f89 */ /* 0x000e6400000e0000 */
[----:B-1----:R-:W-:-:S05]  /*2cb0*/  FMNMX R7, R0, R7, !PT ;  /* 0x0000000700077209 */ /* 0x002fca0007800000 */
[----:B------:R-:W1:Y:S02]  /*2cc0*/  SHFL.BFLY PT, R4, R7, 0x2, 0x1f ;  /* 0x0c401f0007047f89 */ /* 0x000e6400000e0000 */
[----:B-1----:R-:W-:-:S04]  /*2cd0*/  FMNMX R4, R7, R4, !PT ;  /* 0x0000000407047209 */ /* 0x002fc80007800000 */
[----:B------:R-:W-:-:S04]  /*2ce0*/  FSETP.NEU.AND P1, PT, R4, -INF , PT ;  /* 0xff8000000400780b */ /* 0x000fc80003f2d000 */
[----:B------:R-:W-:-:S05]  /*2cf0*/  FSEL R9, R4, RZ, P1 ;  /* 0x000000ff04097208 */ /* 0x000fca0000800000 */
[----:B------:R-:W-:Y:S01]  /*2d00*/  FMUL R9, R9, UR4 ;  /* 0x0000000409097c20 */ /* 0x000fe20008400000 */
[----:B------:R-:W-:Y:S02]  /*2d10*/  ULDC UR4, c[0x0][0x604] ;  /* 0x0001810000047ab9 */ /* 0x000fe40000000800 */
[--C-:B------:R-:W-:Y:S01]  /*2d20*/  FFMA R24, R24, UR4, -R8.reuse ;  /* 0x0000000418187c23 */ /* 0x100fe20008000808 */
[----:B------:R-:W-:Y:S02]  /*2d30*/  ULDC UR4, c[0x0][0x604] ;  /* 0x0001810000047ab9 */ /* 0x000fe40000000800 */
[--C-:B------:R-:W-:Y:S01]  /*2d40*/  FFMA R25, R25, UR4, -R8.reuse ;  /* 0x0000000419197c23 */ /* 0x100fe20008000808 */
[----:B------:R-:W-:Y:S02]  /*2d50*/  ULDC UR4, c[0x0][0x604] ;  /* 0x0001810000047ab9 */ /* 0x000fe40000000800 */
[----:B------:R-:W-:Y:S01]  /*2d60*/  FFMA R28, R28, UR4, -R8 ;  /* 0x000000041c1c7c23 */ /* 0x000fe20008000808 */
[----:B------:R-:W-:-:S02]  /*2d70*/  ULDC UR4, c[0x0][0x604] ;  /* 0x0001810000047ab9 */ /* 0x000fc40000000800 */
[--C-:B------:R-:W-:Y:S01]  /*2d80*/  FFMA R29, R29, UR4, -R8.reuse ;  /* 0x000000041d1d7c23 */ /* 0x100fe20008000808 */
        /* <DEDUP_REMOVED lines=23> */
[----:B------:R-:W-:Y:S01]  /*2f00*/  FFMA R8, R53, UR4, -R8 ;  /* 0x0000000435087c23 */ /* 0x000fe20008000808 */
[----:B------:R-:W-:Y:S02]  /*2f10*/  ULDC UR4, c[0x0][0x604] ;  /* 0x0001810000047ab9 */ /* 0x000fe40000000800 */
[--C-:B------:R-:W-:Y:S01]  /*2f20*/  FFMA R26, R26, UR4, -R9.reuse ;  /* 0x000000041a1a7c23 */ /* 0x100fe20008000809 */
[----:B------:R-:W-:Y:S02]  /*2f30*/  ULDC UR4, c[0x0][0x604] ;  /* 0x0001810000047ab9 */ /* 0x000fe40000000800 */
[--C-:B------:R-:W-:Y:S01]  /*2f40*/  FFMA R27, R27, UR4, -R9.reuse ;  /* 0x000000041b1b7c23 */ /* 0x100fe20008000809 */
[----:B------:R-:W-:Y:S01]  /*2f50*/  ULDC UR4, c[0x0][0x604] ;  /* 0x0001810000047ab9 */ /* 0x000fe20000000800 */
[----:B------:R-:W-:Y:S01]  /*2f60*/  FSETP.GEU.AND P3, PT, R26, -126, PT ;  /* 0xc2fc00001a00780b */ /* 0x000fe20003f6e000 */
        /* <DEDUP_REMOVED lines=12> */
[----:B------:R-:W-:Y:S01]  /*3030*/  @!P3 FMUL R26, R26, 0.5 ;  /* 0x3f0000001a1ab820 */ /* 0x000fe20000400000 */
[--C-:B------:R-:W-:Y:S01]  /*3040*/  FFMA R38, R38, UR4, -R9.reuse ;  /* 0x0000000426267c23 */ /* 0x100fe20008000809 */
[----:B------:R-:W-:Y:S01]  /*3050*/  ULDC UR4, c[0x0][0x604] ;  /* 0x0001810000047ab9 */ /* 0x000fe20000000800 */
[----:B------:R-:W-:Y:S01]  /*3060*/  @!P6 FMUL R27, R27, 0.5 ;  /* 0x3f0000001b1be820 */ /* 0x000fe20000400000 */
[----:B------:R-:W1:Y:S01]  /*3070*/  MUFU.EX2 R165, R26 ;  /* 0x0000001a00a57308 */ /* 0x000e620000000800 */
[--C-:B------:R-:W-:Y:S01]  /*3080*/  FFMA R39, R39, UR4, -R9.reuse ;  /* 0x0000000427277c23 */ /* 0x100fe20008000809 */
[----:B------:R-:W-:Y:S01]  /*3090*/  FSETP.GEU.AND P4, PT, R35, -126, PT ;  /* 0xc2fc00002300780b */ /* 0x000fe20003f8e000 */
[----:B------:R-:W-:Y:S01]  /*30a0*/  @!P5 FMUL R30, R30, 0.5 ;  /* 0x3f0000001e1ed820 */ /* 0x000fe20000400000 */
[----:B------:R-:W-:Y:S01]  /*30b0*/  ULDC UR4, c[0x0][0x604] ;  /* 0x0001810000047ab9 */ /* 0x000fe20000000800 */
[----:B------:R-:W-:Y:S01]  /*30c0*/  @!P2 FMUL R31, R31, 0.5 ;  /* 0x3f0000001f1fa820 */ /* 0x000fe20000400000 */
[--C-:B------:R-:W-:Y:S01]  /*30d0*/  FFMA R42, R42, UR4, -R9.reuse ;  /* 0x000000042a2a7c23 */ /* 0x100fe20008000809 */
[----:B------:R-:W-:Y:S01]  /*30e0*/  ULDC UR4, c[0x0][0x604] ;  /* 0x0001810000047ab9 */ /* 0x000fe20000000800 */
[----:B------:R-:W2:Y:S01]  /*30f0*/  MUFU.EX2 R10, R27 ;  /* 0x0000001b000a7308 */ /* 0x000ea20000000800 */
[----:B------:R-:W-:Y:S01]  /*3100*/  @!P1 FMUL R34, R34, 0.5 ;  /* 0x3f00000022229820 */ /* 0x000fe20000400000 */
[----:B------:R-:W-:Y:S01]  /*3110*/  FFMA R43, R43, UR4, -R9 ;  /* 0x000000042b2b7c23 */ /* 0x000fe20008000809 */
[----:B------:R-:W-:-:S02]  /*3120*/  ULDC UR4, c[0x0][0x604] ;  /* 0x0001810000047ab9 */ /* 0x000fc40000000800 */
[--C-:B------:R-:W-:Y:S01]  /*3130*/  FFMA R46, R46, UR4, -R9.reuse ;  /* 0x000000042e2e7c23 */ /* 0x100fe20008000809 */
[----:B------:R-:W-:Y:S01]  /*3140*/  ULDC UR4, c[0x0][0x604] ;  /* 0x0001810000047ab9 */ /* 0x000fe20000000800 */
[----:B------:R-:W-:Y:S01]  /*3150*/  @!P4 FMUL R35, R35, 0.5 ;  /* 0x3f0000002323c820 */ /* 0x000fe20000400000 */
[----:B------:R-:W3:Y:S01]  /*3160*/  MUFU.EX2 R167, R30 ;  /* 0x0000001e00a77308 */ /* 0x000ee20000000800 */
[----:B-1----:R-:W-:Y:S01]  /*3170*/  @!P3 FMUL R165, R165, R165 ;  /* 0x000000a5a5a5b220 */ /* 0x002fe20000400000 */
[----:B------:R-:W-:Y:S01]  /*3180*/  FSETP.GEU.AND P3, PT, R38, -126, PT ;  /* 0xc2fc00002600780b */ /* 0x000fe20003f6e000 */
[--C-:B------:R-:W-:Y:S01]  /*3190*/  FFMA R47, R47, UR4, -R9.reuse ;  /* 0x000000042f2f7c23 */ /* 0x100fe20008000809 */
[----:B------:R-:W-:Y:S02]  /*31a0*/  ULDC UR4, c[0x0][0x604] ;  /* 0x0001810000047ab9 */ /* 0x000fe40000000800 */
[--C-:B------:R-:W-:Y:S01]  /*31b0*/  FFMA R50, R50, UR4, -R9.reuse ;  /* 0x0000000432327c23 */ /* 0x100fe20008000809 */
[----:B------:R-:W-:Y:S01]  /*31c0*/  ULDC UR4, c[0x0][0x604] ;  /* 0x0001810000047ab9 */ /* 0x000fe20000000800 */
[----:B------:R-:W1:Y:S01]  /*31d0*/  MUFU.EX2 R14, R35 ;  /* 0x00000023000e7308 */ /* 0x000e620000000800 */
[----:B--2---:R-:W-:Y:S01]  /*31e0*/  @!P6 FMUL R10, R10, R10 ;  /* 0x0000000a0a0ae220 */ /* 0x004fe20000400000 */
[----:B------:R-:W-:Y:S01]  /*31f0*/  FSETP.GEU.AND P6, PT, R39, -126, PT ;  /* 0xc2fc00002700780b */ /* 0x000fe20003fce000 */
[----:B------:R-:W-:Y:S01]  /*3200*/  FFMA R51, R51, UR4, -R9 ;  /* 0x0000000433337c23 */ /* 0x000fe20008000809 */
[----:B------:R-:W-:-:S02]  /*3210*/  ULDC UR4, c[0x0][0x604] ;  /* 0x0001810000047ab9 */ /* 0x000fc40000000800 */
[--C-:B------:R-:W-:Y:S01]  /*3220*/  FFMA R0, R54, UR4, -R9.reuse ;  /* 0x0000000436007c23 */ /* 0x100fe20008000809 */
[----:B------:R-:W-:Y:S01]  /*3230*/  @!P3 FMUL R38, R38, 0.5 ;  /* 0x3f0000002626b820 */ /* 0x000fe20000400000 */
[----:B------:R-:W2:Y:S01]  /*3240*/  MUFU.EX2 R12, R31 ;  /* 0x0000001f000c7308 */ /* 0x000ea20000000800 */
[----:B---3--:R-:W-:Y:S01]  /*3250*/  @!P5 FMUL R167, R167, R167 ;  /* 0x000000a7a7a7d220 */ /* 0x008fe20000400000 */
[----:B------:R-:W-:Y:S01]  /*3260*/  FSETP.GEU.AND P5, PT, R42, -126, PT ;  /* 0xc2fc00002a00780b */ /* 0x000fe20003fae000 */
[----:B------:R-:W-:Y:S02]  /*3270*/  ULDC UR4, c[0x0][0x604] ;  /* 0x0001810000047ab9 */ /* 0x000fe40000000800 */
[----:B------:R-:W-:Y:S02]  /*3280*/  FFMA R9, R55, UR4, -R9 ;  /* 0x0000000437097c23 */ /* 0x000fe40008000809 */
[----:B------:R-:W-:Y:S01]  /*3290*/  @!P6 FMUL R39, R39, 0.5 ;  /* 0x3f0000002727e820 */ /* 0x000fe20000400000 */
[----:B------:R-:W3:Y:S01]  /*32a0*/  MUFU.EX2 R161, R34 ;  /* 0x0000002200a17308 */ /* 0x000ee20000000800 */
[----:B-1----:R-:W-:Y:S01]  /*32b0*/  @!P4 FMUL R14, R14, R14 ;  /* 0x0000000e0e0ec220 */ /* 0x002fe20000400000 */
[----:B------:R-:W-:-:S05]  /*32c0*/  FSETP.GEU.AND P4, PT, R47, -126, PT ;  /* 0xc2fc00002f00780b */ /* 0x000fca0003f8e000 */
[----:B------:R-:W-:Y:S01]  /*32d0*/  @!P5 FMUL R42, R42, 0.5 ;  /* 0x3f0000002a2ad820 */ /* 0x000fe20000400000 */
[----:B------:R-:W1:Y:S01]  /*32e0*/  MUFU.EX2 R163, R38 ;  /* 0x0000002600a37308 */ /* 0x000e620000000800 */
[----:B--2---:R-:W-:Y:S01]  /*32f0*/  @!P2 FMUL R12, R12, R12 ;  /* 0x0000000c0c0ca220 */ /* 0x004fe20000400000 */
[----:B------:R-:W-:-:S05]  /*3300*/  FSETP.GEU.AND P2, PT, R43, -126, PT ;  /* 0xc2fc00002b00780b */ /* 0x000fca0003f4e000 */
[----:B------:R-:W-:Y:S01]  /*3310*/  @!P4 FMUL R47, R47, 0.5 ;  /* 0x3f0000002f2fc820 */ /* 0x000fe20000400000 */
[----:B------:R-:W2:Y:S01]  /*3320*/  MUFU.EX2 R16, R39 ;  /* 0x0000002700107308 */ /* 0x000ea20000000800 */
[----:B---3--:R-:W-:Y:S01]  /*3330*/  @!P1 FMUL R161, R161, R161 ;  /* 0x000000a1a1a19220 */ /* 0x008fe20000400000 */
[----:B------:R-:W-:-:S05]  /*3340*/  FSETP.GEU.AND P1, PT, R46, -126, PT ;  /* 0xc2fc00002e00780b */ /* 0x000fca0003f2e000 */
        /* <DEDUP_REMOVED lines=11> */
[----:B------:R-:W-:-:S03]  /*3400*/  FSETP.GEU.AND P4, PT, R25, -126, PT ;  /* 0xc2fc00001900780b */ /* 0x000fc60003f8e000 */
[----:B------:R-:W-:Y:S02]  /*3410*/  FADD R19, R12, R159 ;  /* 0x0000009f0c137221 */ /* 0x000fe40000000000 */
[----:B------:R-:W-:Y:S01]  /*3420*/  @!P6 FMUL R51, R51, 0.5 ;  /* 0x3f0000003333e820 */ /* 0x000fe20000400000 */
[----:B------:R-:W3:Y:S01]  /*3430*/  MUFU.EX2 R46, R46 ;  /* 0x0000002e002e7308 */ /* 0x000ee20000000800 */
[----:B-1----:R-:W-:Y:S01]  /*3440*/  @!P5 FMUL R42, R42, R42 ;  /* 0x0000002a2a2ad220 */ /* 0x002fe20000400000 */
[----:B------:R-:W-:-:S03]  /*3450*/  FSETP.GEU.AND P5, PT, R0, -126, PT ;  /* 0xc2fc00000000780b */ /* 0x000fc60003fae000 */
[----:B------:R-:W-:Y:S01]  /*3460*/  FADD R15, R165, R42 ;  /* 0x0000002aa50f7221 */ /* 0x000fe20000000000 */
[----:B------:R-:W-:Y:S01]  /*3470*/  F2FP.BF16.F32.PACK_AB R165, R10, R165 ;  /* 0x000000a50aa5723e */ /* 0x000fe200000010ff */
[----:B------:R-:W-:Y:S01]  /*3480*/  @!P4 FMUL R25, R25, 0.5 ;  /* 0x3f0000001919c820 */ /* 0x000fe20000400000 */
[----:B------:R-:W1:Y:S01]  /*3490*/  MUFU.EX2 R153, R51 ;  /* 0x0000003300997308 */ /* 0x000e620000000800 */
[----:B--2---:R-:W-:Y:S01]  /*34a0*/  @!P2 FMUL R157, R157, R157 ;  /* 0x0000009d9d9da220 */ /* 0x004fe20000400000 */
[----:B------:R-:W-:-:S03]  /*34b0*/  FSETP.GEU.AND P2, PT, R9, -126, PT ;  /* 0xc2fc00000900780b */ /* 0x000fc60003f4e000 */
[----:B------:R-:W-:Y:S01]  /*34c0*/  FADD R17, R10, R157 ;  /* 0x0000009d0a117221 */ /* 0x000fe20000000000 */
[----:B------:R-:W-:Y:S01]  /*34d0*/  F2FP.BF16.F32.PACK_AB R157, R157, R42 ;  /* 0x0000002a9d9d723e */ /* 0x000fe200000010ff */
[----:B------:R-:W-:Y:S01]  /*34e0*/  @!P5 FMUL R0, R0, 0.5 ;  /* 0x3f0000000000d820 */ /* 0x000fe20000400000 */
[----:B------:R-:W2:Y:S01]  /*34f0*/  MUFU.EX2 R50, R50 ;  /* 0x0000003200327308 */ /* 0x000ea20000000800 */
[----:B---3--:R-:W-:Y:S01]  /*3500*/  @!P1 FMUL R46, R46, R46 ;  /* 0x0000002e2e2e9220 */ /* 0x008fe20000400000 */
[----:B------:R-:W-:-:S03]  /*3510*/  FSETP.GEU.AND P1, PT, R24, -126, PT ;  /* 0xc2fc00001800780b */ /* 0x000fc60003f2e000 */
[----:B------:R-:W-:Y:S01]  /*3520*/  FADD R18, R167, R46 ;  /* 0x0000002ea7127221 */ /* 0x000fe20000000000 */
[----:B------:R-:W-:Y:S01]  /*3530*/  F2FP.BF16.F32.PACK_AB R167, R12, R167 ;  /* 0x000000a70ca7723e */ /* 0x000fe200000010ff */
[----:B------:R-:W-:Y:S01]  /*3540*/  @!P2 FMUL R9, R9, 0.5 ;  /* 0x3f0000000909a820 */ /* 0x000fe20000400000 */
[----:B------:R-:W3:Y:S01]  /*3550*/  MUFU.EX2 R25, R25 ;  /* 0x0000001900197308 */ /* 0x000ee20000000800 */
[----:B-1----:R-:W-:Y:S01]  /*3560*/  @!P6 FMUL R153, R153, R153 ;  /* 0x000000999999e220 */ /* 0x002fe20000400000 */
[----:B------:R-:W-:Y:S02]  /*3570*/  FSETP.GEU.AND P6, PT, R29, -126, PT ;  /* 0xc2fc00001d00780b */ /* 0x000fe40003fce000 */
[----:B------:R-:W-:Y:S01]  /*3580*/  F2FP.BF16.F32.PACK_AB R159, R159, R46 ;  /* 0x0000002e9f9f723e */ /* 0x000fe200000010ff */
[----:B------:R-:W-:Y:S02]  /*3590*/  FADD R22, R14, R153 ;  /* 0x000000990e167221 */ /* 0x000fe40000000000 */
[----:B------:R-:W-:Y:S01]  /*35a0*/  @!P1 FMUL R24, R24, 0.5 ;  /* 0x3f00000018189820 */ /* 0x000fe20000400000 */
[----:B------:R-:W1:Y:S01]  /*35b0*/  MUFU.EX2 R155, R9 ;  /* 0x00000009009b7308 */ /* 0x000e620000000800 */
[----:B--2---:R-:W-:Y:S01]  /*35c0*/  @!P3 FMUL R50, R50, R50 ;  /* 0x000000323232b220 */ /* 0x004fe20000400000 */
[----:B------:R-:W-:Y:S01]  /*35d0*/  FSETP.GEU.AND P3, PT, R28, -126, PT ;  /* 0xc2fc00001c00780b */ /* 0x000fe20003f6e000 */
[----:B------:R-:W-:-:S02]  /*35e0*/  FADD R26, R17, R22 ;  /* 0x00000016111a7221 */ /* 0x000fc40000000000 */
[----:B------:R-:W-:Y:S01]  /*35f0*/  FADD R20, R161, R50 ;  /* 0x00000032a1147221 */ /* 0x000fe20000000000 */
[----:B------:R-:W-:Y:S01]  /*3600*/  F2FP.BF16.F32.PACK_AB R161, R14, R161 ;  /* 0x000000a10ea1723e */ /* 0x000fe200000010ff */
[----:B------:R-:W-:Y:S01]  /*3610*/  @!P6 FMUL R29, R29, 0.5 ;  /* 0x3f0000001d1de820 */ /* 0x000fe20000400000 */
[----:B------:R-:W2:Y:S01]  /*3620*/  MUFU.EX2 R0, R0 ;  /* 0x0000000000007308 */ /* 0x000ea20000000800 */
[----:B---3--:R-:W-:Y:S01]  /*3630*/  @!P4 FMUL R25, R25, R25 ;  /* 0x000000191919c220 */ /* 0x008fe20000400000 */
[----:B------:R-:W-:Y:S01]  /*3640*/  FSETP.GEU.AND P4, PT, R37, -126, PT ;  /* 0xc2fc00002500780b */ /* 0x000fe20003f8e000 */
[----:B------:R-:W-:Y:S01]  /*3650*/  FADD R23, R15, R20 ;  /* 0x000000140f177221 */ /* 0x000fe20000000000 */
[----:B------:R-:W-:-:S03]  /*3660*/  F2FP.BF16.F32.PACK_AB R153, R153, R50 ;  /* 0x000000329999723e */ /* 0x000fc600000010ff */
[----:B------:R-:W-:Y:S01]  /*3670*/  @!P3 FMUL R28, R28, 0.5 ;  /* 0x3f0000001c1cb820 */ /* 0x000fe20000400000 */
[----:B------:R3:W4:Y:S01]  /*3680*/  MUFU.EX2 R164, R24 ;  /* 0x0000001800a47308 */ /* 0x0007220000000800 */
[----:B-1----:R-:W-:Y:S01]  /*3690*/  @!P2 FMUL R155, R155, R155 ;  /* 0x0000009b9b9ba220 */ /* 0x002fe20000400000 */
[----:B------:R-:W-:-:S05]  /*36a0*/  FSETP.GEU.AND P2, PT, R33, -126, PT ;  /* 0xc2fc00002100780b */ /* 0x000fca0003f4e000 */
[----:B------:R-:W-:Y:S01]  /*36b0*/  @!P4 FMUL R37, R37, 0.5 ;  /* 0x3f0000002525c820 */ /* 0x000fe20000400000 */
[----:B------:R1:W5:Y:S01]  /*36c0*/  MUFU.EX2 R166, R28 ;  /* 0x0000001c00a67308 */ /* 0x0003620000000800 */
[----:B--2---:R-:W-:Y:S01]  /*36d0*/  @!P5 FMUL R0, R0, R0 ;  /* 0x000000000000d220 */ /* 0x004fe20000400000 */
[----:B------:R-:W-:Y:S01]  /*36e0*/  FSETP.GEU.AND P5, PT, R32, -126, PT ;  /* 0xc2fc00002000780b */ /* 0x000fe20003fae000 */
[C---:B---3--:R-:W-:Y:S02]  /*36f0*/  FADD R24, R16.reuse, R155 ;  /* 0x0000009b10187221 */ /* 0x048fe40000000000 */
[----:B------:R-:W-:Y:S01]  /*3700*/  FADD R21, R163, R0 ;  /* 0x00000000a3157221 */ /* 0x000fe20000000000 */
[----:B------:R-:W-:Y:S01]  /*3710*/  F2FP.BF16.F32.PACK_AB R163, R16, R163 ;  /* 0x000000a310a3723e */ /* 0x000fe200000010ff */
[----:B------:R-:W-:Y:S01]  /*3720*/  @!P2 FMUL R33, R33, 0.5 ;  /* 0x3f0000002121a820 */ /* 0x000fe20000400000 */
[----:B------:R-:W2:Y:S01]  /*3730*/  MUFU.EX2 R29, R29 ;  /* 0x0000001d001d7308 */ /* 0x000ea20000000800 */
[----:B----4-:R-:W-:Y:S01]  /*3740*/  @!P1 FMUL R164, R164, R164 ;  /* 0x000000a4a4a49220 */ /* 0x010fe20000400000 */
[----:B------:R-:W-:Y:S01]  /*3750*/  FSETP.GEU.AND P1, PT, R36, -126, PT ;  /* 0xc2fc00002400780b */ /* 0x000fe20003f2e000 */
[----:B-1----:R-:W-:Y:S01]  /*3760*/  FADD R28, R18, R21 ;  /* 0x00000015121c7221 */ /* 0x002fe20000000000 */
[----:B------:R-:W-:-:S03]  /*3770*/  FADD R27, R19, R24 ;  /* 0x00000018131b7221 */ /* 0x000fc60000000000 */
[----:B------:R-:W-:Y:S01]  /*3780*/  @!P5 FMUL R32, R32, 0.5 ;  /* 0x3f0000002020d820 */ /* 0x000fe20000400000 */
[----:B------:R-:W1:Y:S01]  /*3790*/  MUFU.EX2 R33, R33 ;  /* 0x0000002100217308 */ /* 0x000e620000000800 */
[----:B-----5:R-:W-:Y:S01]  /*37a0*/  @!P3 FMUL R166, R166, R166 ;  /* 0x000000a6a6a6b220 */ /* 0x020fe20000400000 */
[----:B------:R-:W-:Y:S01]  /*37b0*/  FSETP.GEU.AND P3, PT, R40, -126, PT ;  /* 0xc2fc00002800780b */ /* 0x000fe20003f6e000 */
[----:B------:R-:W-:Y:S01]  /*37c0*/  FADD R23, R23, R28 ;  /* 0x0000001c17177221 */ /* 0x000fe20000000000 */
[----:B------:R-:W-:-:S03]  /*37d0*/  FADD R26, R26, R27 ;  /* 0x0000001b1a1a7221 */ /* 0x000fc60000000000 */
[----:B------:R-:W-:Y:S01]  /*37e0*/  @!P1 FMUL R36, R36, 0.5 ;  /* 0x3f00000024249820 */ /* 0x000fe20000400000 */
[----:B------:R-:W3:Y:S01]  /*37f0*/  MUFU.EX2 R160, R32 ;  /* 0x0000002000a07308 */ /* 0x000ee20000000800 */
[----:B--2---:R-:W-:Y:S01]  /*3800*/  @!P6 FMUL R29, R29, R29 ;  /* 0x0000001d1d1de220 */ /* 0x004fe20000400000 */
[----:B------:R-:W-:Y:S01]  /*3810*/  FSETP.GEU.AND P6, PT, R41, -126, PT ;  /* 0xc2fc00002900780b */ /* 0x000fe20003fce000 */
[----:B------:R-:W-:-:S04]  /*3820*/  FADD R192, R23, R26 ;  /* 0x0000001a17c07221 */ /* 0x000fc80000000000 */
[----:B------:R-:W-:Y:S01]  /*3830*/  @!P3 FMUL R40, R40, 0.5 ;  /* 0x3f0000002828b820 */ /* 0x000fe20000400000 */
[----:B------:R-:W2:Y:S01]  /*3840*/  MUFU.EX2 R162, R36 ;  /* 0x0000002400a27308 */ /* 0x000ea20000000800 */
[----:B-1----:R-:W-:Y:S01]  /*3850*/  @!P2 FMUL R33, R33, R33 ;  /* 0x000000212121a220 */ /* 0x002fe20000400000 */
[----:B------:R-:W-:-:S05]  /*3860*/  FSETP.GEU.AND P2, PT, R45, -126, PT ;  /* 0xc2fc00002d00780b */ /* 0x000fca0003f4e000 */
[----:B------:R-:W-:Y:S01]  /*3870*/  @!P6 FMUL R41, R41, 0.5 ;  /* 0x3f0000002929e820 */ /* 0x000fe20000400000 */
[----:B------:R-:W1:Y:S01]  /*3880*/  MUFU.EX2 R37, R37 ;  /* 0x0000002500257308 */ /* 0x000e620000000800 */
[----:B---3--:R-:W-:Y:S01]  /*3890*/  @!P5 FMUL R160, R160, R160 ;  /* 0x000000a0a0a0d220 */ /* 0x008fe20000400000 */
[----:B------:R-:W-:-:S05]  /*38a0*/  FSETP.GEU.AND P5, PT, R44, -126, PT ;  /* 0xc2fc00002c00780b */ /* 0x000fca0003fae000 */
[----:B------:R-:W-:Y:S01]  /*38b0*/  @!P2 FMUL R45, R45, 0.5 ;  /* 0x3f0000002d2da820 */ /* 0x000fe20000400000 */
[----:B------:R-:W3:Y:S01]  /*38c0*/  MUFU.EX2 R7, R40 ;  /* 0x0000002800077308 */ /* 0x000ee20000000800 */
[----:B--2---:R-:W-:Y:S01]  /*38d0*/  @!P1 FMUL R162, R162, R162 ;  /* 0x000000a2a2a29220 */ /* 0x004fe20000400000 */
[----:B------:R-:W-:-:S05]  /*38e0*/  FSETP.GEU.AND P1, PT, R48, -126, PT ;  /* 0xc2fc00003000780b */ /* 0x000fca0003f2e000 */
        /* <DEDUP_REMOVED lines=11> */
[----:B------:R-:W-:-:S03]  /*39a0*/  FSETP.GEU.AND P6, PT, R8, -126, PT ;  /* 0xc2fc00000800780b */ /* 0x000fc60003fce000 */
[----:B------:R-:W-:Y:S01]  /*39b0*/  FADD R15, R25, R156 ;  /* 0x0000009c190f7221 */ /* 0x000fe20000000000 */
[----:B------:R-:W-:Y:S01]  /*39c0*/  F2FP.BF16.F32.PACK_AB R156, R156, R7 ;  /* 0x000000079c9c723e */ /* 0x000fe200000010ff */
[----:B------:R-:W-:Y:S01]  /*39d0*/  @!P3 FMUL R52, R52, 0.5 ;  /* 0x3f0000003434b820 */ /* 0x000fe20000400000 */
[----:B------:R-:W2:Y:S01]  /*39e0*/  MUFU.EX2 R11, R48 ;  /* 0x00000030000b7308 */ /* 0x000ea20000000800 */
[----:B-1----:R-:W-:-:S04]  /*39f0*/  @!P5 FMUL R9, R9, R9 ;  /* 0x000000090909d220 */ /* 0x002fc80000400000 */
[----:B------:R-:W-:Y:S01]  /*3a00*/  FADD R17, R166, R9 ;  /* 0x00000009a6117221 */ /* 0x000fe20000000000 */
[----:B------:R-:W-:Y:S01]  /*3a10*/  F2FP.BF16.F32.PACK_AB R166, R29, R166 ;  /* 0x000000a61da6723e */ /* 0x000fe200000010ff */
[----:B------:R-:W-:Y:S01]  /*3a20*/  @!P6 FMUL R8, R8, 0.5 ;  /* 0x3f0000000808e820 */ /* 0x000fe20000400000 */
[----:B------:R-:W1:Y:S01]  /*3a30*/  MUFU.EX2 R152, R49 ;  /* 0x0000003100987308 */ /* 0x000e620000000800 */
[----:B---3--:R-:W-:-:S04]  /*3a40*/  @!P2 FMUL R158, R158, R158 ;  /* 0x0000009e9e9ea220 */ /* 0x008fc80000400000 */
[----:B------:R-:W-:Y:S01]  /*3a50*/  FADD R18, R29, R158 ;  /* 0x0000009e1d127221 */ /* 0x000fe20000000000 */
[----:B------:R-:W-:Y:S02]  /*3a60*/  F2FP.BF16.F32.PACK_AB R158, R158, R9 ;  /* 0x000000099e9e723e */ /* 0x000fe400000010ff */
[----:B------:R-:W3:Y:S01]  /*3a70*/  MUFU.EX2 R13, R52 ;  /* 0x00000034000d7308 */ /* 0x000ee20000000800 */
[----:B--2---:R-:W-:-:S04]  /*3a80*/  @!P1 FMUL R11, R11, R11 ;  /* 0x0000000b0b0b9220 */ /* 0x004fc80000400000 */
[----:B------:R-:W-:Y:S01]  /*3a90*/  FADD R19, R160, R11 ;  /* 0x0000000ba0137221 */ /* 0x000fe20000000000 */
[----:B------:R-:W-:Y:S02]  /*3aa0*/  F2FP.BF16.F32.PACK_AB R160, R33, R160 ;  /* 0x000000a021a0723e */ /* 0x000fe400000010ff */
[----:B------:R2:W4:Y:S01]  /*3ab0*/  MUFU.EX2 R154, R8 ;  /* 0x00000008009a7308 */ /* 0x0005220000000800 */
[----:B-1----:R-:W-:-:S04]  /*3ac0*/  @!P4 FMUL R152, R152, R152 ;  /* 0x000000989898c220 */ /* 0x002fc80000400000 */
[----:B------:R-:W-:Y:S01]  /*3ad0*/  FADD R20, R33, R152 ;  /* 0x0000009821147221 */ /* 0x000fe20000000000 */
[----:B------:R-:W-:Y:S01]  /*3ae0*/  F2FP.BF16.F32.PACK_AB R152, R152, R11 ;  /* 0x0000000b9898723e */ /* 0x000fe200000010ff */
[----:B---3--:R-:W-:Y:S01]  /*3af0*/  @!P3 FMUL R13, R13, R13 ;  /* 0x0000000d0d0db220 */ /* 0x008fe20000400000 */
[----:B--2---:R-:W-:Y:S01]  /*3b00*/  FADD R8, R164, R7 ;  /* 0x00000007a4087221 */ /* 0x004fe20000000000 */
[----:B------:R-:W-:Y:S01]  /*3b10*/  FADD R15, R15, R20 ;  /* 0x000000140f0f7221 */ /* 0x000fe20000000000 */
[----:B------:R-:W-:Y:S01]  /*3b20*/  F2FP.BF16.F32.PACK_AB R164, R25, R164 ;  /* 0x000000a419a4723e */ /* 0x000fe200000010ff */
[----:B------:R-:W-:Y:S01]  /*3b30*/  FADD R22, R162, R13 ;  /* 0x0000000da2167221 */ /* 0x000fe20000000000 */
[----:B------:R-:W-:Y:S01]  /*3b40*/  FADD R8, R8, R19 ;  /* 0x0000001308087221 */ /* 0x000fe20000000000 */
[----:B------:R-:W-:Y:S01]  /*3b50*/  F2FP.BF16.F32.PACK_AB R162, R37, R162 ;  /* 0x000000a225a2723e */ /* 0x000fe200000010ff */
[----:B----4-:R-:W-:Y:S01]  /*3b60*/  @!P6 FMUL R154, R154, R154 ;  /* 0x0000009a9a9ae220 */ /* 0x010fe20000400000 */
[----:B------:R-:W-:-:S03]  /*3b70*/  FADD R17, R17, R22 ;  /* 0x0000001611117221 */ /* 0x000fc60000000000 */
[----:B------:R-:W-:Y:S01]  /*3b80*/  FADD R21, R37, R154 ;  /* 0x0000009a25157221 */ /* 0x000fe20000000000 */
[----:B------:R-:W-:Y:S01]  /*3b90*/  FADD R8, R8, R17 ;  /* 0x0000001108087221 */ /* 0x000fe20000000000 */
[----:B------:R-:W-:Y:S02]  /*3ba0*/  F2FP.BF16.F32.PACK_AB R154, R154, R13 ;  /* 0x0000000d9a9a723e */ /* 0x000fe400000010ff */
[----:B------:R-:W-:-:S04]  /*3bb0*/  FADD R18, R18, R21 ;  /* 0x0000001512127221 */ /* 0x000fc80000000000 */
[----:B------:R-:W-:-:S04]  /*3bc0*/  FADD R15, R15, R18 ;  /* 0x000000120f0f7221 */ /* 0x000fc80000000000 */
[----:B------:R-:W-:Y:S01]  /*3bd0*/  FADD R193, R8, R15 ;  /* 0x0000000f08c17221 */ /* 0x000fe20000000000 */
[----:B------:R-:W-:Y:S06]  /*3be0*/  @!P0 BRA `(.L_x_19) ;  /* 0x0000000000048947 */ /* 0x000fec0003800000 */
[----:B------:R-:W-:Y:S01]  /*3bf0*/  BPT.TRAP 0x1 ;  /* 0x000000040000795c */ /* 0x000fe20000300000 */
.L_x_19:
[----:B------:R-:W1:Y:S01]  /*3c00*/  SYNCS.PHASECHK.TRANS64.TRYWAIT P1, [UR61+0x70008], R6 ;  /* 0x07000806ff0075a7 */ /* 0x000e62000802017d */
[----:B------:R-:W-:-:S06]  /*3c10*/  ULOP3.LUT UR4, UR53, 0x2000000, URZ, 0xfc, !UPT ;  /* 0x0200000035047892 */ /* 0x000fcc000f8efc3f */
[----:B------:R-:W-:Y:S01]  /*3c20*/  MOV R234, UR4 ;  /* 0x0000000400ea7c02 */ /* 0x000fe20008000f00 */
[----:B-1----:R-:W-:Y:S06]  /*3c30*/  @!P1 BRA `(.L_x_20) ;  /* 0x0000022000689947 */ /* 0x002fec0003800000 */
.L_x_132:
[----:B------:R-:W-:Y:S01]  /*3c40*/  R2UR UR5, R234 ;  /* 0x00000000ea0572ca */ /* 0x000fe200000e0000 */
[----:B------:R-:W-:Y:S01]  /*3c50*/  WARPGROUP.ARRIVE ;  /* 0x00000000000079c5 */ /* 0x000fe20000000000 */
[----:B------:R-:W-:Y:S01]  /*3c60*/  UMOV UR7, 0x40000040 ;  /* 0x4000004000077882 */ /* 0x000fe20000000000 */
[----:B------:R-:W-:Y:S04]  /*3c70*/  STL [R1+0x534], R155 ;  /* 0x0005349b01007387 */ /* 0x000fe80000100800 */
[----:B------:R-:W-:Y:S04]  /*3c80*/  STL [R1+0x530], R0 ;  /* 0x0005300001007387 */ /* 0x000fe80000100800 */
[----:B------:R-:W-:Y:S02]  /*3c90*/  STL [R1+0x52c], R152 ;  /* 0x00052c9801007387 */ /* 0x000fe40000100800 */
[----:B------:R-:W-:-:S02]  /*3ca0*/  UIADD3 UR4, UR5, 0x1000, URZ ;  /* 0x0000100005047890 */ /* 0x000fc4000fffe03f */
[----:B------:R-:W-:Y:S04]  /*3cb0*/  STL [R1+0x528], R153 ;  /* 0x0005289901007387 */ /* 0x000fe80000100800 */
[----:B------:R-:W-:Y:S01]  /*3cc0*/  STL [R1+0x524], R154 ;  /* 0x0005249a01007387 */ /* 0x000fe20000100800 */
[----:B------:R-:W-:Y:S01]  /*3cd0*/  UMOV UR6, UR4 ;  /* 0x0000000400067c82 */ /* 0x000fe20008000000 */
[----:B------:R-:W-:-:S09]  /*3ce0*/  UIADD3 UR4, UR5, 0x1800, URZ ;  /* 0x0000180005047890 */ /* 0x000fd2000fffe03f */
[----:B------:R-:W-:Y:S01]  /*3cf0*/  HGMMA.64x256x16.F32.BF16 R24, R164, gdesc[UR4].tnspB, RZ, !UPT, gsb0 ;  /* 0x43e00004a4187df0 */ /* 0x000fe2000c0018ff */
[----:B------:R2:W-:Y:S01]  /*3d00*/  STL [R1+0x520], R235 ;  /* 0x000520eb01007387 */ /* 0x0005e20000100800 */
[----:B------:R-:W-:-:S03]  /*3d10*/  UMOV UR7, 0x40000040 ;  /* 0x4000004000077882 */ /* 0x000fc60000000000 */
[----:B------:R-:W-:Y:S01]  /*3d20*/  STL [R1+0x51c], R233 ;  /* 0x00051ce901007387 */ /* 0x000fe20000100800 */
[----:B------:R-:W-:-:S03]  /*3d30*/  UMOV UR6, UR4 ;  /* 0x0000000400067c82 */ /* 0x000fc60008000000 */
[----:B------:R-:W-:Y:S04]  /*3d40*/  STL [R1+0x518], R232 ;  /* 0x000518e801007387 */ /* 0x000fe80000100800 */
        /* <DEDUP_REMOVED lines=44> */
[----:B------:R3:W-:Y:S01]  /*4010*/  STL [R1+0x538], R234 ;  /* 0x000538ea01007387 */ /* 0x0007e20000100800 */
[----:B------:R-:W-:-:S03]  /*4020*/  WARPGROUP.DEPBAR.LE gsb0, 0x0 ;  /* 0x00008000000079c5 */ /* 0x000fc60000010000 */
[----:B------:R-:W-:Y:S01]  /*4030*/  STL.64 [R1], R24 ;  /* 0x0000001801007387 */ /* 0x000fe20000100a00 */
[----:B--2---:R-:W-:Y:S01]  /*4040*/  IMAD.MOV.U32 R235, RZ, RZ, R57 ;  /* 0x000000ffffeb7224 */ /* 0x004fe200078e0039 */
[----:B---3--:R-:W-:Y:S01]  /*4050*/  MOV R234, R58 ;  /* 0x0000003a00ea7202 */ /* 0x008fe20000000f00 */
[----:B------:R-:W-:Y:S01]  /*4060*/  IMAD.MOV.U32 R232, RZ, RZ, R60 ;  /* 0x000000ffffe87224 */ /* 0x000fe200078e003c */
[----:B------:R-:W-:Y:S01]  /*4070*/  STL.64 [R1+0x8], R26 ;  /* 0x0000081a01007387 */ /* 0x000fe20000100a00 */
[----:B------:R-:W-:Y:S01]  /*4080*/  MOV R233, R59 ;  /* 0x0000003b00e97202 */ /* 0x000fe20000000f00 */
[----:B------:R-:W-:Y:S01]  /*4090*/  IMAD.MOV.U32 R229, RZ, RZ, R63 ;  /* 0x000000ffffe57224 */ /* 0x000fe200078e003f */
[----:B------:R-:W-:Y:S01]  /*40a0*/  MOV R231, R61 ;  /* 0x0000003d00e77202 */ /* 0x000fe20000000f00 */
        /* <DEDUP_REMOVED lines=86> */
[----:B------:R2:W-:Y:S01]  /*4610*/  STL [R1+0x80], R56 ;  /* 0x0000803801007387 */ /* 0x0005e20000100800 */
[----:B------:R-:W-:-:S02]  /*4620*/  MOV R153, R127 ;  /* 0x0000007f00997202 */ /* 0x000fc40000000f00 */
[----:B------:R-:W-:Y:S01]  /*4630*/  MOV R152, R128 ;  /* 0x0000008000987202 */ /* 0x000fe20000000f00 */
[----:B------:R-:W-:Y:S01]  /*4640*/  STL.64 [R1+0x928], R158 ;  /* 0x0009289e01007387 */ /* 0x000fe20000100a00 */
[----:B------:R-:W-:Y:S02]  /*4650*/  MOV R22, R130 ;  /* 0x0000008200167202 */ /* 0x000fe40000000f00 */
[----:B------:R-:W-:Y:S01]  /*4660*/  MOV R21, R131 ;  /* 0x0000008300157202 */ /* 0x000fe20000000f00 */
[----:B------:R-:W-:Y:S01]  /*4670*/  STL.64 [R1+0x920], R156 ;  /* 0x0009209c01007387 */ /* 0x000fe20000100a00 */
[----:B------:R-:W-:Y:S02]  /*4680*/  MOV R19, R133 ;  /* 0x0000008500137202 */ /* 0x000fe40000000f00 */
[----:B------:R-:W-:Y:S02]  /*4690*/  MOV R18, R134 ;  /* 0x0000008600127202 */ /* 0x000fe40000000f00 */
[----:B------:R-:W-:-:S02]  /*46a0*/  MOV R16, R136 ;  /* 0x0000008800107202 */ /* 0x000fc40000000f00 */
[----:B------:R-:W-:Y:S02]  /*46b0*/  MOV R15, R137 ;  /* 0x00000089000f7202 */ /* 0x000fe40000000f00 */
[----:B------:R-:W-:Y:S02]  /*46c0*/  MOV R13, R139 ;  /* 0x0000008b000d7202 */ /* 0x000fe40000000f00 */
[----:B------:R-:W-:Y:S02]  /*46d0*/  MOV R12, R140 ;  /* 0x0000008c000c7202 */ /* 0x000fe40000000f00 */
[----:B------:R-:W-:Y:S02]  /*46e0*/  MOV R10, R142 ;  /* 0x0000008e000a7202 */ /* 0x000fe40000000f00 */
[----:B------:R-:W-:Y:S02]  /*46f0*/  MOV R9, R143 ;  /* 0x0000008f00097202 */ /* 0x000fe40000000f00 */
[----:B-1----:R-:W-:-:S02]  /*4700*/  MOV R7, R145 ;  /* 0x0000009100077202 */ /* 0x002fc40000000f00 */
[----:B------:R-:W-:Y:S02]  /*4710*/  MOV R6, R146 ;  /* 0x0000009200067202 */ /* 0x000fe40000000f00 */
[----:B------:R-:W-:Y:S02]  /*4720*/  MOV R4, R148 ;  /* 0x0000009400047202 */ /* 0x000fe40000000f00 */
[----:B------:R-:W-:Y:S02]  /*4730*/  MOV R3, R149 ;  /* 0x0000009500037202 */ /* 0x000fe40000000f00 */
[----:B------:R-:W-:Y:S02]  /*4740*/  MOV R0, R151 ;  /* 0x0000009700007202 */ /* 0x000fe40000000f00 */
[----:B--2---:R-:W-:-:S06]  /*4750*/  WARPGROUP.ARRIVE ;  /* 0x00000000000079c5 */ /* 0x004fcc0000000000 */
[----:B------:R-:W-:Y:S03]  /*4760*/  HGMMA.64x256x16.F32.BF16 R24, R164, gdesc[UR4].tnspB, RZ, !UPT, gsb0 ;  /* 0x43e00004a4187df0 */ /* 0x000fe6000c0018ff */
[----:B------:R-:W-:Y:S02]  /*4770*/  WARPGROUP.DEPBAR.LE gsb0, 0x0 ;  /* 0x00008000000079c5 */ /* 0x000fe40000010000 */
[----:B------:R-:W-:Y:S04]  /*4780*/  STL.64 [R1+0x918], R150 ;  /* 0x0009189601007387 */ /* 0x000fe80000100a00 */
        /* <DEDUP_REMOVED lines=58> */
[----:B------:R1:W-:Y:S04]  /*4b30*/  STL.64 [R1+0x740], R32 ;  /* 0x0007402001007387 */ /* 0x0003e80000100a00 */
[----:B-1----:R-:W2:Y:S04]  /*4b40*/  LDL.LU R32, [R1] ;  /* 0x0000000001207983 */ /* 0x002ea80000300800 */
[----:B------:R-:W2:Y:S04]  /*4b50*/  LDL.LU R33, [R1+0x4] ;  /* 0x0000040001217983 */ /* 0x000ea80000300800 */
        /* <DEDUP_REMOVED lines=30> */
[----:B------:R-:W2:Y:S01]  /*4d40*/  LDL.LU R64, [R1+0x80] ;  /* 0x0000800001407983 */ /* 0x000ea20000300800 */
        /* <DEDUP_REMOVED lines=65> */
[----:B------:R-:W-:Y:S01]  /*5160*/  UIADD3 UR4, UR5, 0x1080, URZ ;  /* 0x0000108005047890 */ /* 0x000fe2000fffe03f */
[----:B------:R-:W-:Y:S01]  /*5170*/  MOV R110, R190 ;  /* 0x000000be006e7202 */ /* 0x000fe20000000f00 */
[----:B------:R-:W-:Y:S01]  /*5180*/  UMOV UR7, 0x40000040 ;  /* 0x4000004000077882 */ /* 0x000fe20000000000 */
[----:B------:R-:W-:-:S02]  /*5190*/  MOV R112, R188 ;  /* 0x000000bc00707202 */ /* 0x000fc40000000f00 */
[----:B------:R-:W-:Y:S02]  /*51a0*/  MOV R113, R187 ;  /* 0x000000bb00717202 */ /* 0x000fe40000000f00 */
[----:B------:R-:W-:Y:S01]  /*51b0*/  MOV R115, R185 ;  /* 0x000000b900737202 */ /* 0x000fe20000000f00 */
[----:B------:R-:W-:Y:S01]  /*51c0*/  UMOV UR6, UR4 ;  /* 0x0000000400067c82 */ /* 0x000fe20008000000 */
[----:B------:R-:W-:Y:S02]  /*51d0*/  MOV R116, R184 ;  /* 0x000000b800747202 */ /* 0x000fe40000000f00 */
        /* <DEDUP_REMOVED lines=24> */
[----:B------:R-:W-:-:S06]  /*5360*/  MOV R158, R2 ;  /* 0x00000002009e7202 */ /* 0x000fcc0000000f00 */
[----:B--2---:R-:W-:-:S06]  /*5370*/  WARPGROUP.ARRIVE ;  /* 0x00000000000079c5 */ /* 0x004fcc0000000000 */
[----:B------:R-:W-:Y:S03]  /*5380*/  HGMMA.64x256x16.F32.BF16 R32, R160, gdesc[UR4].tnspB, R32, gsb0 ;  /* 0x43e00004a0207df0 */ /* 0x000fe60008001820 */
[----:B------:R-:W-:Y:S02]  /*5390*/  WARPGROUP.DEPBAR.LE gsb0, 0x0 ;  /* 0x00008000000079c5 */ /* 0x000fe40000010000 */
[----:B------:R-:W-:Y:S04]  /*53a0*/  STL.64 [R1], R32 ;  /* 0x0000002001007387 */ /* 0x000fe80000100a00 */
        /* <DEDUP_REMOVED lines=63> */
[----:B-1----:R-:W2:Y:S04]  /*57a0*/  LDL.LU.64 R158, [R1+0x928] ;  /* 0x00092800019e7983 */ /* 0x002ea80000300a00 */
[----:B------:R-:W2:Y:S04]  /*57b0*/  LDL.LU.64 R156, [R1+0x920] ;  /* 0x00092000019c7983 */ /* 0x000ea80000300a00 */
[----:B------:R-:W3:Y:S04]  /*57c0*/  LDL.LU.64 R150, [R1+0x918] ;  /* 0x0009180001967983 */ /* 0x000ee80000300a00 */
        /* <DEDUP_REMOVED lines=58> */
[----:B------:R-:W3:Y:S01]  /*5b70*/  LDL.LU.64 R32, [R1+0x740] ;  /* 0x0007400001207983 */ /* 0x000ee20000300a00 */
[----:B------:R-:W-:Y:S01]  /*5b80*/  UIADD3 UR4, UR5, 0x1880, URZ ;  /* 0x0000188005047890 */ /* 0x000fe2000fffe03f */
[----:B------:R-:W-:-:S06]  /*5b90*/  UMOV UR7, 0x40000040 ;  /* 0x4000004000077882 */ /* 0x000fcc0000000000 */
[----:B------:R-:W-:Y:S01]  /*5ba0*/  UMOV UR6, UR4 ;  /* 0x0000000400067c82 */ /* 0x000fe20008000000 */
[----:B---3--:R-:W-:-:S06]  /*5bb0*/  WARPGROUP.ARRIVE ;  /* 0x00000000000079c5 */ /* 0x008fcc0000000000 */
[----:B------:R-:W-:Y:S03]  /*5bc0*/  HGMMA.64x256x16.F32.BF16 R24, R160, gdesc[UR4].tnspB, R24, gsb0 ;  /* 0x43e00004a0187df0 */ /* 0x000fe60008001818 */
        /* <DEDUP_REMOVED lines=65> */
[----:B-1----:R-:W2:Y:S04]  /*5fe0*/  LDL.LU.64 R24, [R1] ;  /* 0x0000000001187983 */ /* 0x002ea80000300a00 */
[----:B------:R-:W2:Y:S04]  /*5ff0*/  LDL.LU.64 R26, [R1+0x8] ;  /* 0x00000800011a7983 */ /* 0x000ea80000300a00 */
        /* <DEDUP_REMOVED lines=61> */
[----:B------:R-:W2:Y:S01]  /*63d0*/  LDL.LU.64 R150, [R1+0x1f8] ;  /* 0x0001f80001967983 */ /* 0x000ea20000300a00 */
[----:B------:R-:W-:Y:S01]  /*63e0*/  UIADD3 UR4, UR5, 0x1100, URZ ;  /* 0x0000110005047890 */ /* 0x000fe2000fffe03f */
[----:B------:R-:W-:-:S06]  /*63f0*/  UMOV UR7, 0x40000040 ;  /* 0x4000004000077882 */ /* 0x000fcc0000000000 */
[----:B------:R-:W-:Y:S01]  /*6400*/  UMOV UR6, UR4 ;  /* 0x0000000400067c82 */ /* 0x000fe20008000000 */
[----:B--2---:R-:W-:-:S06]  /*6410*/  WARPGROUP.ARRIVE ;  /* 0x00000000000079c5 */ /* 0x004fcc0000000000 */
[----:B------:R-:W-:Y:S03]  /*6420*/  HGMMA.64x256x16.F32.BF16 R24, R156, gdesc[UR4].tnspB, R24, gsb0 ;  /* 0x43e000049c187df0 */ /* 0x000fe60008001818 */
[----:B------:R-:W-:Y:S02]  /*6430*/  WARPGROUP.DEPBAR.LE gsb0, 0x0 ;  /* 0x00008000000079c5 */ /* 0x000fe40000010000 */
[----:B------:R-:W-:Y:S01]  /*6440*/  STL.64 [R1], R24 ;  /* 0x0000001801007387 */ /* 0x000fe20000100a00 */
[----:B------:R-:W-:Y:S01]  /*6450*/  IMAD.MOV.U32 R7, RZ, RZ, R150 ;  /* 0x000000ffff077224 */ /* 0x000fe200078e0096 */
[----:B------:R-:W-:Y:S01]  /*6460*/  MOV R6, R151 ;  /* 0x0000009700067202 */ /* 0x000fe20000000f00 */
        /* <DEDUP_REMOVED lines=45> */
[----:B------:R1:W-:Y:S01]  /*6740*/  STL [R1+0x60], R48 ;  /* 0x0000603001007387 */ /* 0x0003e20000100800 */
[----:B------:R-:W-:Y:S01]  /*6750*/  MOV R177, R116 ;  /* 0x0000007400b17202 */ /* 0x000fe20000000f00 */
[----:B------:R-:W-:Y:S01]  /*6760*/  IMAD.MOV.U32 R182, RZ, RZ, R111 ;  /* 0x000000ffffb67224 */ /* 0x000fe200078e006f */
[----:B------:R-:W-:Y:S01]  /*6770*/  MOV R178, R115 ;  /* 0x0000007300b27202 */ /* 0x000fe20000000f00 */
[----:B------:R-:W2:Y:S01]  /*6780*/  LDL.LU.64 R150, [R1+0x738] ;  /* 0x0007380001967983 */ /* 0x000ea20000300a00 */
        /* <DEDUP_REMOVED lines=80> */
[----:B------:R-:W-:-:S02]  /*6c90*/  MOV R152, R52 ;  /* 0x0000003400987202 */ /* 0x000fc40000000f00 */
[----:B------:R-:W-:Y:S01]  /*6ca0*/  MOV R153, R53 ;  /* 0x0000003500997202 */ /* 0x000fe20000000f00 */
[----:B------:R-:W2:Y:S01]  /*6cb0*/  LDL.LU.64 R108, [R1+0x690] ;  /* 0x00069000016c7983 */ /* 0x000ea20000300a00 */
[----:B------:R-:W-:Y:S02]  /*6cc0*/  MOV R155, R50 ;  /* 0x00000032009b7202 */ /* 0x000fe40000000f00 */
[----:B------:R-:W-:Y:S01]  /*6cd0*/  MOV R234, R49 ;  /* 0x0000003100ea7202 */ /* 0x000fe20000000f00 */
        /* <DEDUP_REMOVED lines=29> */
[----:B-1----:R-:W2:Y:S04]  /*6eb0*/  LDL.LU.64 R48, [R1+0x5a0] ;  /* 0x0005a00001307983 */ /* 0x002ea80000300a00 */
        /* <DEDUP_REMOVED lines=103> */
[----:B------:R-:W-:-:S03]  /*7530*/  MOV R49, R234 ;  /* 0x000000ea00317202 */ /* 0x000fc60000000f00 */
[----:B------:R-:W2:Y:S01]  /*7540*/  LDL.LU R45, [R1+0x54] ;  /* 0x00005400012d7983 */ /* 0x000ea20000300800 */
[----:B------:R-:W-:-:S03]  /*7550*/  IMAD.MOV.U32 R50, RZ, RZ, R155 ;  /* 0x000000ffff327224 */ /* 0x000fc600078e009b */
[----:B------:R-:W2:Y:S01]  /*7560*/  LDL.LU R46, [R1+0x58] ;  /* 0x00005800012e7983 */ /* 0x000ea20000300800 */
[----:B------:R-:W-:-:S03]  /*7570*/  MOV R51, R0 ;  /* 0x0000000000337202 */ /* 0x000fc60000000f00 */
[----:B------:R-:W2:Y:S04]  /*7580*/  LDL.LU R47, [R1+0x5c] ;  /* 0x00005c00012f7983 */ /* 0x000ea80000300800 */
[----:B------:R-:W2:Y:S01]  /*7590*/  LDL.LU R48, [R1+0x60] ;  /* 0x0000600001307983 */ /* 0x000ea20000300800 */
[----:B------:R-:W-:-:S03]  /*75a0*/  MOV R52, R152 ;  /* 0x0000009800347202 */ /* 0x000fc60000000f00 */
[----:B------:R1:W5:Y:S01]  /*75b0*/  LDL.LU R234, [R1+0x538] ;  /* 0x0005380001ea7983 */ /* 0x0003620000300800 */
[----:B------:R-:W-:-:S03]  /*75c0*/  IMAD.MOV.U32 R53, RZ, RZ, R153 ;  /* 0x000000ffff357224 */ /* 0x000fc600078e0099 */
[----:B------:R-:W3:Y:S01]  /*75d0*/  LDL.LU R155, [R1+0x534] ;  /* 0x00053400019b7983 */ /* 0x000ee20000300800 */
[----:B------:R-:W-:-:S03]  /*75e0*/  MOV R54, R154 ;  /* 0x0000009a00367202 */ /* 0x000fc60000000f00 */
[----:B------:R-:W3:Y:S04]  /*75f0*/  LDL.LU R0, [R1+0x530] ;  /* 0x0005300001007983 */ /* 0x000ee80000300800 */
        /* <DEDUP_REMOVED lines=71> */
[----:B------:R-:W-:Y:S01]  /*7a70*/  MOV R106, R187 ;  /* 0x000000bb006a7202 */ /* 0x000fe20000000f00 */
[----:B------:R1:W5:Y:S01]  /*7a80*/  LDL.LU R235, [R1+0x520] ;  /* 0x0005200001eb7983 */ /* 0x0003620000300800 */
        /* <DEDUP_REMOVED lines=29> */
[----:B------:R-:W-:Y:S01]  /*7c60*/  MOV R151, R6 ;  /* 0x0000000600977202 */ /* 0x000fe20000000f00 */
[----:B------:R-:W-:Y:S01]  /*7c70*/  UMOV UR6, UR4 ;  /* 0x0000000400067c82 */ /* 0x000fe20008000000 */
[----:B------:R1:W5:Y:S04]  /*7c80*/  LDL.LU R233, [R1+0x51c] ;  /* 0x00051c0001e97983 */ /* 0x0003680000300800 */
        /* <DEDUP_REMOVED lines=38> */
[----:B------:R1:W5:Y:S01]  /*7ef0*/  LDL.LU R194, [R1+0x480] ;  /* 0x0004800001c27983 */ /* 0x0003620000300800 */
[----:B---3--:R-:W-:-:S03]  /*7f00*/  F2FP.BF16.F32.PACK_AB R155, R155, R0 ;  /* 0x000000009b9b723e */ /* 0x008fc600000010ff */
[----:B------:R1:W5:Y:S04]  /*7f10*/  LDL.LU R193, [R1+0x47c] ;  /* 0x00047c0001c17983 */ /* 0x0003680000300800 */
[----:B------:R1:W5:Y:S04]  /*7f20*/  LDL.LU R192, [R1+0x478] ;  /* 0x0004780001c07983 */ /* 0x0003680000300800 */
[----:B------:R1:W5:Y:S01]  /*7f30*/  LDL.LU R5, [R1+0x474] ;  /* 0x0004740001057983 */ /* 0x0003620000300800 */
[----:B--2---:R-:W-:-:S03]  /*7f40*/  WARPGROUP.ARRIVE ;  /* 0x00000000000079c5 */ /* 0x004fc60000000000 */
[----:B------:R1:W5:Y:S03]  /*7f50*/  LDL.LU R4, [R1+0x470] ;  /* 0x0004700001047983 */ /* 0x0003660000300800 */
[----:B------:R-:W-:Y:S01]  /*7f60*/  HGMMA.64x256x16.F32.BF16 R24, R152, gdesc[UR4].tnspB, R24, gsb0 ;  /* 0x43e0000498187df0 */ /* 0x000fe20008001818 */
[----:B------:R1:W5:Y:S04]  /*7f70*/  LDL.LU R3, [R1+0x46c] ;  /* 0x00046c0001037983 */ /* 0x0003680000300800 */
[----:B------:R1:W5:Y:S01]  /*7f80*/  LDL.LU R2, [R1+0x468] ;  /* 0x0004680001027983 */ /* 0x0003620000300800 */
[----:B------:R-:W-:-:S03]  /*7f90*/  WARPGROUP.DEPBAR.LE gsb0, 0x0 ;  /* 0x00008000000079c5 */ /* 0x000fc60000010000 */
        /* <DEDUP_REMOVED lines=64> */
[----:B--2---:R-:W2:Y:S04]  /*83a0*/  LDL.LU.64 R150, [R1+0x460] ;  /* 0x0004600001967983 */ /* 0x004ea80000300a00 */
        /* <DEDUP_REMOVED lines=69> */
[----:B-1----:R-:W-:Y:S05]  /*8800*/  @!P0 BRA `(.L_x_21) ;  /* 0x0000000000048947 */ /* 0x002fea0003800000 */
[----:B------:R-:W-:Y:S01]  /*8810*/  BPT.TRAP 0x1 ;  /* 0x000000040000795c */ /* 0x000fe20000300000 */
.L_x_21:
[----:B------:R-:W-:Y:S01]  /*8820*/  UISETP.GT.U32.AND UP0, UPT, UR54, 0x1, UPT ;  /* 0x000000013600788c */ /* 0x000fe2000bf04070 */
[----:B------:R-:W-:Y:S01]  /*8830*/  IMAD.MOV.U32 R0, RZ, RZ, RZ ;  /* 0x000000ffff007224 */ /* 0x000fe200078e00ff */
[----:B------:R-:W-:-:S04]  /*8840*/  UIADD3 UR4, UR61, 0x70028, URZ ;  /* 0x000700283d047890 */ /* 0x000fc8000fffe03f */
[----:B------:R-:W-:Y:S01]  /*8850*/  PLOP3.LUT P1, PT, PT, PT, UP0, 0x80, 0x0 ;  /* 0x000000000000781c */ /* 0x000fe20003f2f008 */
[----:B------:R-:W-:-:S09]  /*8860*/  UPRMT UR4, URZ, 0x654, UR4 ;  /* 0x000006543f047896 */ /* 0x000fd20008000004 */
[----:B------:R-:W-:Y:S03]  /*8870*/  SYNCS.ARRIVE.TRANS64.RED.A1T0 RZ, [UR4], RZ ;  /* 0x000000ffffff79a7 */ /* 0x000fe60008100404 */
[----:B------:R-:W-:Y:S05]  /*8880*/  @P1 BRA `(.L_x_22) ;  /* 0x0000000000041947 */ /* 0x000fea0003800000 */
[----:B------:R-:W-:Y:S01]  /*8890*/  BPT.TRAP 0x1 ;  /* 0x000000040000795c */ /* 0x000fe20000300000 */
.L_x_22:
[C---:B-----5:R-:W-:Y:S01]  /*88a0*/  ISETP.GE.AND P2, PT, R2.reuse, 0x81, PT ;  /* 0x000000810200780c */ /* 0x060fe20003f46270 */
[----:B------:R-:W-:Y:S01]  /*88b0*/  UMOV UR60, 0x1 ;  /* 0x00000001003c7882 */ /* 0x000fe20000000000 */
[----:B------:R-:W-:Y:S01]  /*88c0*/  IADD3 R190, R2, 0x3f, RZ ;  /* 0x0000003f02be7810 */ /* 0x000fe20007ffe0ff */
[----:B------:R-:W-:Y:S01]  /*88d0*/  UMOV UR4, 0x2 ;  /* 0x0000000200047882 */ /* 0x000fe20000000000 */
[----:B------:R-:W-:Y:S02]  /*88e0*/  IADD3 R3, R3, 0x40, RZ ;  /* 0x0000004003037810 */ /* 0x000fe40007ffe0ff */
[----:B------:R-:W-:-:S04]  /*88f0*/  SHF.R.S32.HI R2, RZ, 0x1f, R190 ;  /* 0x0000001fff027819 */ /* 0x000fc800000114be */
[----:B------:R-:W-:-:S04]  /*8900*/  LEA.HI R190, R2, R190, RZ, 0x6 ;  /* 0x000000be02be7211 */ /* 0x000fc800078f30ff */
[----:B------:R-:W-:Y:S01]  /*8910*/  LEA.HI.SX32 R190, R190, 0xffffffff, 0x1a ;  /* 0xffffffffbebe7811 */ /* 0x000fe200078fd2ff */
[----:B------:R-:W-:Y:S06]  /*8920*/  @!P2 BRA `(.L_x_23) ;  /* 0x000000a400f0a947 */ /* 0x000fec0003800000 */
[----:B------:R-:W-:Y:S01]  /*8930*/  IMAD.MOV.U32 R2, RZ, RZ, R5 ;  /* 0x000000ffff027224 */ /* 0x000fe200078e0005 */
[----:B------:R-:W-:Y:S01]  /*8940*/  MOV R6, R4 ;  /* 0x0000000400067202 */ /* 0x000fe20000000f00 */
[----:B------:R-:W-:Y:S01]  /*8950*/  IMAD.MOV.U32 R0, RZ, RZ, RZ ;  /* 0x000000ffff007224 */ /* 0x000fe200078e00ff */
[----:B------:R-:W-:Y:S01]  /*8960*/  MOV R19, R190 ;  /* 0x000000be00137202 */ /* 0x000fe20000000f00 */
[----:B------:R-:W-:Y:S01]  /*8970*/  UMOV UR4, 0x2 ;  /* 0x0000000200047882 */ /* 0x000fe20000000000 */
[----:B------:R-:W-:Y:S01]  /*8980*/  UMOV UR60, 0x1 ;  /* 0x00000001003c7882 */ /* 0x000fe20000000000 */
[----:B------:R-:W-:-:S05]  /*8990*/  ULDC UR6, c[0x0][0x604] ;  /* 0x0001810000067ab9 */ /* 0x000fca0000000800 */
.L_x_34:
[----:B------:R-:W-:-:S13]  /*89a0*/  PLOP3.LUT P3, PT, PT, PT, UP1, 0x80, 0x0 ;  /* 0x000000000000781c */ /* 0x000fda0003f6f018 */
[----:B------:R-:W-:Y:S05]  /*89b0*/  @!P3 BRA `(.L_x_24) ;  /* 0x000000000004b947 */ /* 0x000fea0003800000 */
[----:B------:R-:W-:Y:S01]  /*89c0*/  BPT.TRAP 0x1 ;  /* 0x000000040000795c */ /* 0x000fe20000300000 */
.L_x_24:
[----:B------:R-:W-:Y:S01]  /*89d0*/  ULEA UR5, UR4, UR61, 0x3 ;  /* 0x0000003d04057291 */ /* 0x000fe2000f8e183f */
[----:B------:R-:W-:-:S08]  /*89e0*/  SHF.L.U32 R4, R0, 0x1f, RZ ;  /* 0x0000001f00047819 */ /* 0x000fd000000006ff */
[----:B------:R-:W1:Y:S02]  /*89f0*/  SYNCS.PHASECHK.TRANS64.TRYWAIT P2, [UR5+0x70000], R4 ;  /* 0x07000004ff0075a7 */ /* 0x000e640008040145 */
[----:B-1----:R-:W-:Y:S05]  /*8a00*/  @!P2 BRA `(.L_x_25) ;  /* 0x000001d4000ca947 */ /* 0x002fea0003800000 */
.L_x_133:
[----:B------:R-:W-:Y:S01]  /*8a10*/  R2UR UR5, R235 ;  /* 0x00000000eb0572ca */ /* 0x000fe200000e0000 */
[----:B------:R-:W-:Y:S01]  /*8a20*/  WARPGROUP.ARRIVE ;  /* 0x00000000000079c5 */ /* 0x000fe20000000000 */
[----:B------:R-:W-:Y:S01]  /*8a30*/  MOV R10, UR41 ;  /* 0x00000029000a7c02 */ /* 0x000fe20008000f00 */
[----:B------:R-:W-:Y:S01]  /*8a40*/  UMOV UR43, 0x40000040 ;  /* 0x40000040002b7882 */ /* 0x000fe20000000000 */
[----:B------:R-:W-:Y:S01]  /*8a50*/  MOV R9, UR40 ;  /* 0x0000002800097c02 */ /* 0x000fe20008000f00 */
[----:B------:R-:W-:Y:S01]  /*8a60*/  UMOV UR47, 0x40000040 ;  /* 0x40000040002f7882 */ /* 0x000fe20000000000 */
[----:B------:R-:W-:Y:S01]  /*8a70*/  R2UR UR40, R232 ;  /* 0x00000000e82872ca */ /* 0x000fe200000e0000 */
[----:B------:R-:W-:Y:S01]  /*8a80*/  UMOV UR39, 0x40000040 ;  /* 0x4000004000277882 */ /* 0x000fe20000000000 */
[----:B------:R-:W-:Y:S01]  /*8a90*/  R2UR UR41, R233 ;  /* 0x00000000e92972ca */ /* 0x000fe200000e0000 */
[----:B------:R-:W-:Y:S01]  /*8aa0*/  UMOV UR55, 0x40000040 ;  /* 0x4000004000377882 */ /* 0x000fe20000000000 */
[----:B------:R-:W-:Y:S01]  /*8ab0*/  MOV R8, UR45 ;  /* 0x0000002d00087c02 */ /* 0x000fe20008000f00 */
[----:B------:R-:W-:Y:S01]  /*8ac0*/  UMOV UR35, 0x40000040 ;  /* 0x4000004000237882 */ /* 0x000fe20000000000 */
[----:B------:R-:W-:Y:S01]  /*8ad0*/  MOV R7, UR44 ;  /* 0x0000002c00077c02 */ /* 0x000fe20008000f00 */
[----:B------:R-:W-:Y:S01]  /*8ae0*/  ULEA UR5, UR4, UR5, 0xc ;  /* 0x0000000504057291 */ /* 0x000fe2000f8e603f */
[----:B------:R-:W-:Y:S01]  /*8af0*/  R2UR UR44, R230 ;  /* 0x00000000e62c72ca */ /* 0x000fe200000e0000 */
[----:B------:R-:W-:Y:S01]  /*8b00*/  UMOV UR51, 0x40000040 ;  /* 0x4000004000337882 */ /* 0x000fe20000000000 */
[----:B------:R-:W-:Y:S01]  /*8b10*/  R2UR UR45, R231 ;  /* 0x00000000e72d72ca */ /* 0x000fe200000e0000 */
[----:B------:R-:W-:Y:S01]  /*8b20*/  UIADD3 UR7, UR5, 0x2, URZ ;  /* 0x0000000205077890 */ /* 0x000fe2000fffe03f */
[----:B------:R-:W-:Y:S01]  /*8b30*/  MOV R12, UR37 ;  /* 0x00000025000c7c02 */ /* 0x000fe20008000f00 */
[----:B------:R-:W-:Y:S01]  /*8b40*/  UMOV UR59, 0x40000040 ;  /* 0x40000040003b7882 */ /* 0x000fe20000000000 */
[----:B------:R-:W-:Y:S01]  /*8b50*/  UMOV UR42, UR5 ;  /* 0x00000005002a7c82 */ /* 0x000fe20008000000 */
[----:B------:R-:W-:Y:S01]  /*8b60*/  MOV R11, UR36 ;  /* 0x00000024000b7c02 */ /* 0x000fe20008000f00 */
[----:B------:R-:W-:Y:S01]  /*8b70*/  HGMMA.64x64x16.F32.BF16 R152, gdesc[UR40], RZ, !UPT, gsb0 ;  /* 0x00e00000289879f0 */ /* 0x000fe2000c0018ff */
[----:B------:R-:W-:Y:S01]  /*8b80*/  R2UR UR36, R228 ;  /* 0x00000000e42472ca */ /* 0x000fe200000e0000 */
[----:B------:R-:W-:Y:S01]  /*8b90*/  UMOV UR46, UR7 ;  /* 0x00000007002e7c82 */ /* 0x000fe20008000000 */
[----:B------:R-:W-:Y:S01]  /*8ba0*/  R2UR UR37, R229 ;  /* 0x00000000e52572ca */ /* 0x000fe200000e0000 */
[----:B------:R-:W-:Y:S01]  /*8bb0*/  UIADD3 UR7, UR5, 0x4, URZ ;  /* 0x0000000405077890 */ /* 0x000fe2000fffe03f */
[----:B------:R-:W-:Y:S01]  /*8bc0*/  R2UR UR52, R226 ;  /* 0x00000000e23472ca */ /* 0x000fe200000e0000 */
[----:B------:R-:W-:Y:S01]  /*8bd0*/  UMOV UR43, 0x40000040 ;  /* 0x40000040002b7882 */ /* 0x000fe20000000000 */
[----:B------:R-:W-:Y:S01]  /*8be0*/  R2UR UR53, R227 ;  /* 0x00000000e33572ca */ /* 0x000fe200000e0000 */
[----:B------:R-:W-:Y:S01]  /*8bf0*/  UMOV UR11, 0x40000040 ;  /* 0x40000040000b7882 */ /* 0x000fe20000000000 */
[----:B------:R-:W-:Y:S01]  /*8c00*/  MOV R14, UR33 ;  /* 0x00000021000e7c02 */ /* 0x000fe20008000f00 */
[----:B------:R-:W-:Y:S01]  /*8c10*/  UMOV UR15, 0x40000040 ;  /* 0x40000040000f7882 */ /* 0x000fe20000000000 */
[----:B------:R-:W-:Y:S01]  /*8c20*/  UMOV UR38, UR7 ;  /* 0x0000000700267c82 */ /* 0x000fe20008000000 */
[----:B------:R-:W-:Y:S01]  /*8c30*/  UIADD3 UR7, UR5, 0x6, URZ ;  /* 0x0000000605077890 */ /* 0x000fe2000fffe03f */
[----:B------:R-:W-:Y:S01]  /*8c40*/  MOV R13, UR32 ;  /* 0x00000020000d7c02 */ /* 0x000fe20008000f00 */
[----:B------:R-:W-:Y:S01]  /*8c50*/  UMOV UR19, 0x40000040 ;  /* 0x4000004000137882 */ /* 0x000fe20000000000 */
[----:B------:R-:W-:Y:S01]  /*8c60*/  R2UR UR32, R224 ;  /* 0x00000000e02072ca */ /* 0x000fe200000e0000 */
[----:B------:R-:W-:Y:S01]  /*8c70*/  UMOV UR23, 0x40000040 ;  /* 0x4000004000177882 */ /* 0x000fe20000000000 */
[----:B------:R-:W-:Y:S01]  /*8c80*/  R2UR UR33, R225 ;  /* 0x00000000e12172ca */ /* 0x000fe200000e0000 */
[----:B------:R-:W-:Y:S01]  /*8c90*/  UMOV UR27, 0x40000040 ;  /* 0x40000040001b7882 */ /* 0x000fe20000000000 */
[----:B------:R-:W-:Y:S01]  /*8ca0*/  UMOV UR54, UR7 ;  /* 0x0000000700367c82 */ /* 0x000fe20008000000 */
[----:B------:R-:W-:Y:S01]  /*8cb0*/  UIADD3 UR7, UR5, 0x200, URZ ;  /* 0x0000020005077890 */ /* 0x000fe2000fffe03f */
[----:B------:R-:W-:Y:S01]  /*8cc0*/  R2UR UR40, R222 ;  /* 0x00000000de2872ca */ /* 0x000fe200000e0000 */
[----:B------:R-:W-:Y:S01]  /*8cd0*/  UMOV UR31, 0x40000040 ;  /* 0x40000040001f7882 */ /* 0x000fe20000000000 */
[----:B------:R-:W-:Y:S01]  /*8ce0*/  R2UR UR41, R223 ;  /* 0x00000000df2972ca */ /* 0x000fe200000e0000 */
[----:B------:R-:W-:Y:S01]  /*8cf0*/  UIADD3 UR4, UR4, 0x1, URZ ;  /* 0x0000000104047890 */ /* 0x000fe2000fffe03f */
[----:B-1----:R-:W-:-:S02]  /*8d00*/  MOV R5, UR49 ;  /* 0x0000003100057c02 */ /* 0x002fc40008000f00 */
[----:B------:R-:W-:Y:S01]  /*8d10*/  UMOV UR34, UR7 ;  /* 0x0000000700227c82 */ /* 0x000fe20008000000 */
[----:B------:R-:W-:Y:S01]  /*8d20*/  UIADD3 UR7, UR5, 0x202, URZ ;  /* 0x0000020205077890 */ /* 0x000fe2000fffe03f */
[----:B------:R-:W-:Y:S01]  /*8d30*/  MOV R4, UR48 ;  /* 0x0000003000047c02 */ /* 0x000fe20008000f00 */
[----:B------:R-:W-:Y:S01]  /*8d40*/  UISETP.NE.AND UP0, UPT, UR4, 0x5, UPT ;  /* 0x000000050400788c */ /* 0x000fe2000bf05270 */
[----:B------:R-:W-:Y:S02]  /*8d50*/  R2UR UR48, R218 ;  /* 0x00000000da3072ca */ /* 0x000fe400000e0000 */
[----:B------:R-:W-:Y:S01]  /*8d60*/  R2UR UR49, R219 ;  /* 0x00000000db3172ca */ /* 0x000fe200000e0000 */
[----:B------:R-:W-:Y:S01]  /*8d70*/  USEL UR4, UR4, URZ, UP0 ;  /* 0x0000003f04047287 */ /* 0x000fe20008000000 */
[----:B------:R-:W-:Y:S01]  /*8d80*/  UMOV UR42, UR7 ;  /* 0x00000007002a7c82 */ /* 0x000fe20008000000 */
[----:B------:R-:W-:Y:S01]  /*8d90*/  UIADD3 UR7, UR5, 0x204, URZ ;  /* 0x0000020405077890 */ /* 0x000fe2000fffe03f */
[----:B------:R-:W-:-:S02]  /*8da0*/  WARPGROUP.DEPBAR.LE gsb0, 0x0 ;  /* 0x00008000000079c5 */ /* 0x000fc40000010000 */
[----:B------:R-:W-:-:S06]  /*8db0*/  WARPGROUP.ARRIVE ;  /* 0x00000000000079c5 */ /* 0x000fcc0000000000 */
[----:B------:R-:W-:Y:S01]  /*8dc0*/  HGMMA.64x64x16.F32.BF16 R152, gdesc[UR44], R152, gsb0 ;  /* 0x00e000002c9879f0 */ /* 0x000fe20008001898 */
[----:B------:R-:W-:Y:S01]  /*8dd0*/  R2UR UR44, R220 ;  /* 0x00000000dc2c72ca */ /* 0x000fe200000e0000 */
[----:B------:R-:W-:Y:S01]  /*8de0*/  UMOV UR46, UR7 ;  /* 0x00000007002e7c82 */ /* 0x000fe20008000000 */
[----:B------:R-:W-:Y:S01]  /*8df0*/  R2UR UR45, R221 ;  /* 0x00000000dd2d72ca */ /* 0x000fe200000e0000 */
[----:B------:R-:W-:Y:S01]  /*8e00*/  UMOV UR47, 0x40000040 ;  /* 0x40000040002f7882 */ /* 0x000fe20000000000 */
[----:B------:R-:W-:-:S07]  /*8e10*/  UIADD3 UR7, UR5, 0x206, URZ ;  /* 0x0000020605077890 */ /* 0x000fce000fffe03f */
[----:B------:R-:W-:Y:S01]  /*8e20*/  UMOV UR50, UR7 ;  /* 0x0000000700327c82 */ /* 0x000fe20008000000 */
[----:B------:R-:W-:Y:S01]  /*8e30*/  UIADD3 UR7, UR5, 0x400, URZ ;  /* 0x0000040005077890 */ /* 0x000fe2000fffe03f */
[----:B------:R-:W-:Y:S02]  /*8e40*/  WARPGROUP.DEPBAR.LE gsb0, 0x0 ;  /* 0x00008000000079c5 */ /* 0x000fe40000010000 */
[----:B------:R-:W-:-:S06]  /*8e50*/  WARPGROUP.ARRIVE ;  /* 0x00000000000079c5 */ /* 0x000fcc0000000000 */
[----:B------:R-:W-:Y:S01]  /*8e60*/  HGMMA.64x64x16.F32.BF16 R152, gdesc[UR36], R152, gsb0 ;  /* 0x00e00000249879f0 */ /* 0x000fe20008001898 */
[----:B------:R-:W-:Y:S01]  /*8e70*/  R2UR UR36, R216 ;  /* 0x00000000d82472ca */ /* 0x000fe200000e0000 */
[----:B------:R-:W-:Y:S01]  /*8e80*/  UMOV UR38, UR7 ;  /* 0x0000000700267c82 */ /* 0x000fe20008000000 */
[----:B------:R-:W-:Y:S01]  /*8e90*/  R2UR UR37, R217 ;  /* 0x00000000d92572ca */ /* 0x000fe200000e0000 */
[----:B------:R-:W-:Y:S01]  /*8ea0*/  UMOV UR39, 0x40000040 ;  /* 0x4000004000277882 */ /* 0x000fe20000000000 */
[----:B------:R-:W-:Y:S01]  /*8eb0*/  UIADD3 UR7, UR5, 0x402, URZ ;  /* 0x0000040205077890 */ /* 0x000fe2000fffe03f */
[----:B------:R-:W-:Y:S02]  /*8ec0*/  WARPGROUP.DEPBAR.LE gsb0, 0x0 ;  /* 0x00008000000079c5 */ /* 0x000fe40000010000 */
[----:B------:R-:W-:-:S06]  /*8ed0*/  WARPGROUP.ARRIVE ;  /* 0x00000000000079c5 */ /* 0x000fcc0000000000 */
[----:B------:R-:W-:Y:S01]  /*8ee0*/  HGMMA.64x64x16.F32.BF16 R152, gdesc[UR52], R152, gsb0 ;  /* 0x00e00000349879f0 */ /* 0x000fe20008001898 */
[----:B------:R-:W-:Y:S01]  /*8ef0*/  R2UR UR52, R208 ;  /* 0x00000000d03472ca */ /* 0x000fe200000e0000 */
[----:B------:R-:W-:Y:S01]  /*8f00*/  UMOV UR55, 0x40000040 ;  /* 0x4000004000377882 */ /* 0x000fe20000000000 */
[----:B------:R-:W-:Y:S01]  /*8f10*/  R2UR UR53, R209 ;  /* 0x00000000d13572ca */ /* 0x000fe200000e0000 */
        /* <DEDUP_REMOVED lines=119> */
[----:B------:R-:W-:Y:S02]  /*9690*/  UIADD3 UR7, UR5, 0xe04, URZ ;  /* 0x00000e0405077890 */ /* 0x000fe4000fffe03f */
        /* <DEDUP_REMOVED lines=8> */
[----:B------:R-:W-:Y:S02]  /*9720*/  WARPGROUP.DEPBAR.LE gsb0, 0x0 ;  /* 0x00008000000079c5 */ /* 0x000fe40000010000 */
[----:B------:R-:W-:-:S06]  /*9730*/  WARPGROUP.ARRIVE ;  /* 0x00000000000079c5 */ /* 0x000fcc0000000000 */
[----:B------:R-:W-:Y:S01]  /*9740*/  HGMMA.64x64x16.F32.BF16 R152, gdesc[UR52], R152, gsb0 ;  /* 0x00e00000349879f0 */ /* 0x000fe20008001898 */
[----:B------:R-:W-:Y:S01]  /*9750*/  R2UR UR52, R194 ;  /* 0x00000000c23472ca */ /* 0x000fe200000e0000 */
[----:B------:R-:W-:Y:S01]  /*9760*/  UMOV UR54, UR5 ;  /* 0x0000000500367c82 */ /* 0x000fe20008000000 */
[----:B------:R-:W-:Y:S01]  /*9770*/  R2UR UR53, R195 ;  /* 0x00000000c33572ca */ /* 0x000fe200000e0000 */
[----:B------:R-:W-:Y:S01]  /*9780*/  UMOV UR55, 0x40000040 ;  /* 0x4000004000377882 */ /* 0x000fe20000000000 */
[----:B------:R-:W-:-:S06]  /*9790*/  USEL UR5, URZ, 0x1, UP0 ;  /* 0x000000013f057887 */ /* 0x000fcc0008000000 */
[----:B------:R-:W-:Y:S01]  /*97a0*/  LOP3.LUT R17, R0, UR5, RZ, 0x3c, !PT ;  /* 0x0000000500117c12 */ /* 0x000fe2000f8e3cff */
        /* <DEDUP_REMOVED lines=40> */
[----:B------:R-:W-:Y:S05]  /*9a30*/  @!P3 BRA `(.L_x_26) ;  /* 0x000000000004b947 */ /* 0x000fea0003800000 */
[----:B------:R-:W-:Y:S01]  /*9a40*/  BPT.TRAP 0x1 ;  /* 0x000000040000795c */ /* 0x000fe20000300000 */
.L_x_26:
[----:B------:R-:W-:Y:S01]  /*9a50*/  FMNMX R5, R152, R2, !PT ;  /* 0x0000000298057209 */ /* 0x000fe20007800000 */
[----:B------:R1:W-:Y:S03]  /*9a60*/  STL [R1+0x3d4], R59 ;  /* 0x0003d43b01007387 */ /* 0x0003e60000100800 */
[----:B------:R-:W-:-:S04]  /*9a70*/  FMNMX R5, R153, R5, !PT ;  /* 0x0000000599057209 */ /* 0x000fc80007800000 */
[----:B------:R-:W-:Y:S01]  /*9a80*/  FMNMX R5, R156, R5, !PT ;  /* 0x000000059c057209 */ /* 0x000fe20007800000 */
[----:B-1----:R-:W2:Y:S03]  /*9a90*/  LDL.LU R59, [R1] ;  /* 0x00000000013b7983 */ /* 0x002ea60000300800 */
[----:B------:R-:W-:Y:S01]  /*9aa0*/  FMNMX R5, R157, R5, !PT ;  /* 0x000000059d057209 */ /* 0x000fe20007800000 */
[----:B------:R1:W-:Y:S03]  /*9ab0*/  STL [R1+0x3d0], R62 ;  /* 0x0003d03e01007387 */ /* 0x0003e60000100800 */
[----:B------:R-:W-:-:S04]  /*9ac0*/  FMNMX R5, R160, R5, !PT ;  /* 0x00000005a0057209 */ /* 0x000fc80007800000 */
[----:B------:R-:W-:-:S04]  /*9ad0*/  FMNMX R5, R161, R5, !PT ;  /* 0x00000005a1057209 */ /* 0x000fc80007800000 */
[----:B------:R-:W-:Y:S01]  /*9ae0*/  FMNMX R5, R164, R5, !PT ;  /* 0x00000005a4057209 */ /* 0x000fe20007800000 */
[----:B-1----:R-:W3:Y:S03]  /*9af0*/  LDL.LU R62, [R1+0x4] ;  /* 0x00000400013e7983 */ /* 0x002ee60000300800 */
[----:B------:R-:W-:Y:S01]  /*9b00*/  FMNMX R5, R165, R5, !PT ;  /* 0x00000005a5057209 */ /* 0x000fe20007800000 */
[----:B------:R1:W-:Y:S03]  /*9b10*/  STL [R1+0x3cc], R63 ;  /* 0x0003cc3f01007387 */ /* 0x0003e60000100800 */
[----:B------:R-:W-:-:S04]  /*9b20*/  FMNMX R5, R168, R5, !PT ;  /* 0x00000005a8057209 */ /* 0x000fc80007800000 */
[----:B------:R-:W-:Y:S01]  /*9b30*/  FMNMX R5, R169, R5, !PT ;  /* 0x00000005a9057209 */ /* 0x000fe20007800000 */
[----:B-1----:R-:W4:Y:S03]  /*9b40*/  LDL.LU R63, [R1+0x10] ;  /* 0x00001000013f7983 */ /* 0x002f260000300800 */
[----:B------:R-:W-:Y:S01]  /*9b50*/  FMNMX R5, R172, R5, !PT ;  /* 0x00000005ac057209 */ /* 0x000fe20007800000 */
[----:B------:R1:W-:Y:S03]  /*9b60*/  STL [R1+0x3c8], R66 ;  /* 0x0003c84201007387 */ /* 0x0003e60000100800 */
[----:B------:R-:W-:-:S04]  /*9b70*/  FMNMX R5, R173, R5, !PT ;  /* 0x00000005ad057209 */ /* 0x000fc80007800000 */
[----:B------:R-:W-:-:S04]  /*9b80*/  FMNMX R5, R176, R5, !PT ;  /* 0x00000005b0057209 */ /* 0x000fc80007800000 */
[----:B------:R-:W-:Y:S01]  /*9b90*/  FMNMX R5, R177, R5, !PT ;  /* 0x00000005b1057209 */ /* 0x000fe20007800000 */
[----:B-1----:R-:W4:Y:S03]  /*9ba0*/  LDL.LU R66, [R1+0x14] ;  /* 0x0000140001427983 */ /* 0x002f260000300800 */
[----:B------:R-:W-:Y:S01]  /*9bb0*/  FMNMX R5, R180, R5, !PT ;  /* 0x00000005b4057209 */ /* 0x000fe20007800000 */
[----:B------:R1:W-:Y:S03]  /*9bc0*/  STL [R1+0x3c4], R67 ;  /* 0x0003c44301007387 */ /* 0x0003e60000100800 */
[----:B------:R-:W-:-:S05]  /*9bd0*/  FMNMX R5, R181, R5, !PT ;  /* 0x00000005b5057209 */ /* 0x000fca0007800000 */
[----:B------:R-:W1:Y:S04]  /*9be0*/  SHFL.BFLY PT, R0, R5, 0x1, 0x1f ;  /* 0x0c201f0005007f89 */ /* 0x000e6800000e0000 */
[----:B-1----:R-:W4:Y:S04]  /*9bf0*/  LDL.LU R67, [R1+0x20] ;  /* 0x0000200001437983 */ /* 0x002f280000300800 */
[----:B------:R1:W-:Y:S04]  /*9c00*/  STL [R1+0x3c0], R70 ;  /* 0x0003c04601007387 */ /* 0x0003e80000100800 */
[----:B-1----:R-:W4:Y:S04]  /*9c10*/  LDL.LU R70, [R1+0x24] ;  /* 0x0000240001467983 */ /* 0x002f280000300800 */
[----:B------:R1:W-:Y:S01]  /*9c20*/  STL [R1+0x3bc], R71 ;  /* 0x0003bc4701007387 */ /* 0x0003e20000100800 */
[----:B------:R-:W-:-:S05]  /*9c30*/  FMNMX R5, R5, R0, !PT ;  /* 0x0000000005057209 */ /* 0x000fca0007800000 */
[----:B------:R-:W1:Y:S04]  /*9c40*/  SHFL.BFLY PT, R0, R5, 0x2, 0x1f ;  /* 0x0c401f0005007f89 */ /* 0x000e6800000e0000 */
[----:B-1----:R-:W4:Y:S04]  /*9c50*/  LDL.LU R71, [R1+0x30] ;  /* 0x0000300001477983 */ /* 0x002f280000300800 */
[----:B------:R1:W-:Y:S04]  /*9c60*/  STL [R1+0x3b8], R74 ;  /* 0x0003b84a01007387 */ /* 0x0003e80000100800 */
[----:B-1----:R-:W4:Y:S04]  /*9c70*/  LDL.LU R74, [R1+0x34] ;  /* 0x00003400014a7983 */ /* 0x002f280000300800 */
[----:B------:R1:W-:Y:S01]  /*9c80*/  STL [R1+0x3b4], R75 ;  /* 0x0003b44b01007387 */ /* 0x0003e20000100800 */
[----:B------:R-:W-:-:S03]  /*9c90*/  FMNMX R5, R5, R0, !PT ;  /* 0x0000000005057209 */ /* 0x000fc60007800000 */
[----:B-1----:R-:W4:Y:S04]  /*9ca0*/  LDL.LU R75, [R1+0x40] ;  /* 0x00004000014b7983 */ /* 0x002f280000300800 */
[----:B------:R1:W-:Y:S04]  /*9cb0*/  STL [R1+0x3b0], R78 ;  /* 0x0003b04e01007387 */ /* 0x0003e80000100800 */
[----:B-1----:R-:W4:Y:S04]  /*9cc0*/  LDL.LU R78, [R1+0x44] ;  /* 0x00004400014e7983 */ /* 0x002f280000300800 */
[----:B------:R1:W-:Y:S01]  /*9cd0*/  STL [R1+0x3ac], R79 ;  /* 0x0003ac4f01007387 */ /* 0x0003e20000100800 */
[----:B------:R-:W-:-:S03]  /*9ce0*/  FSETP.NEU.AND P2, PT, R5, -INF , PT ;  /* 0xff8000000500780b */ /* 0x000fc60003f4d000 */
[----:B-1----:R-:W4:Y:S04]  /*9cf0*/  LDL.LU R79, [R1+0x50] ;  /* 0x00005000014f7983 */ /* 0x002f280000300800 */
[----:B------:R1:W-:Y:S04]  /*9d00*/  STL [R1+0x3a8], R82 ;  /* 0x0003a85201007387 */ /* 0x0003e80000100800 */
[----:B-1----:R-:W4:Y:S04]  /*9d10*/  LDL.LU R82, [R1+0x54] ;  /* 0x0000540001527983 */ /* 0x002f280000300800 */
[----:B------:R1:W-:Y:S01]  /*9d20*/  STL [R1+0x3a4], R83 ;  /* 0x0003a45301007387 */ /* 0x0003e20000100800 */
[----:B------:R-:W-:-:S03]  /*9d30*/  FSEL R4, R5, RZ, P2 ;  /* 0x000000ff05047208 */ /* 0x000fc60001000000 */
[----:B-1----:R-:W4:Y:S04]  /*9d40*/  LDL.LU R83, [R1+0x60] ;  /* 0x0000600001537983 */ /* 0x002f280000300800 */
[----:B------:R1:W-:Y:S04]  /*9d50*/  STL [R1+0x3a0], R86 ;  /* 0x0003a05601007387 */ /* 0x0003e80000100800 */
[----:B-1----:R-:W4:Y:S04]  /*9d60*/  LDL.LU R86, [R1+0x64] ;  /* 0x0000640001567983 */ /* 0x002f280000300800 */
[----:B------:R1:W-:Y:S01]  /*9d70*/  STL [R1+0x39c], R87 ;  /* 0x00039c5701007387 */ /* 0x0003e20000100800 */
[----:B------:R-:W-:-:S03]  /*9d80*/  FMUL R0, R4, UR6 ;  /* 0x0000000604007c20 */ /* 0x000fc60008400000 */
[----:B-1----:R-:W4:Y:S04]  /*9d90*/  LDL.LU R87, [R1+0x70] ;  /* 0x0000700001577983 */ /* 0x002f280000300800 */
[----:B------:R1:W-:Y:S04]  /*9da0*/  STL [R1+0x398], R90 ;  /* 0x0003985a01007387 */ /* 0x0003e80000100800 */
[----:B-1----:R-:W4:Y:S04]  /*9db0*/  LDL.LU R90, [R1+0x74] ;  /* 0x00007400015a7983 */ /* 0x002f280000300800 */
[----:B------:R1:W-:Y:S01]  /*9dc0*/  STL [R1+0x394], R91 ;  /* 0x0003945b01007387 */ /* 0x0003e20000100800 */
[----:B------:R-:W-:-:S03]  /*9dd0*/  FFMA R152, R152, UR6, -R0 ;  /* 0x0000000698987c23 */ /* 0x000fc60008000800 */
[----:B-1----:R-:W4:Y:S04]  /*9de0*/  LDL.LU R91, [R1+0x80] ;  /* 0x00008000015b7983 */ /* 0x002f280000300800 */
[----:B------:R1:W-:Y:S04]  /*9df0*/  STL [R1+0x390], R94 ;  /* 0x0003905e01007387 */ /* 0x0003e80000100800 */
[----:B-1----:R-:W4:Y:S04]  /*9e00*/  LDL.LU R94, [R1+0x84] ;  /* 0x00008400015e7983 */ /* 0x002f280000300800 */
[----:B------:R1:W-:Y:S04]  /*9e10*/  STL [R1+0x38c], R95 ;  /* 0x00038c5f01007387 */ /* 0x0003e80000100800 */
[----:B-1----:R-:W4:Y:S04]  /*9e20*/  LDL.LU R95, [R1+0x90] ;  /* 0x00009000015f7983 */ /* 0x002f280000300800 */
[----:B------:R1:W-:Y:S01]  /*9e30*/  STL [R1+0x388], R98 ;  /* 0x0003886201007387 */ /* 0x0003e20000100800 */
[----:B------:R-:W-:-:S03]  /*9e40*/  FSETP.GEU.AND P6, PT, R152, -126, PT ;  /* 0xc2fc00009800780b */ /* 0x000fc60003fce000 */
[----:B-1----:R-:W4:Y:S04]  /*9e50*/  LDL.LU R98, [R1+0x94] ;  /* 0x0000940001627983 */ /* 0x002f280000300800 */
[----:B------:R1:W-:Y:S04]  /*9e60*/  STL [R1+0x384], R99 ;  /* 0x0003846301007387 */ /* 0x0003e80000100800 */
        /* <DEDUP_REMOVED lines=9> */
[----:B------:R1:W-:Y:S01]  /*9f00*/  STL [R1+0x370], R110 ;  /* 0x0003706e01007387 */ /* 0x0003e20000100800 */
[----:B------:R-:W-:-:S03]  /*9f10*/  @!P6 FMUL R152, R152, 0.5 ;  /* 0x3f0000009898e820 */ /* 0x000fc60000400000 */
[----:B-1----:R-:W4:Y:S04]  /*9f20*/  LDL.LU R110, [R1+0xc4] ;  /* 0x0000c400016e7983 */ /* 0x002f280000300800 */
[----:B------:R1:W-:Y:S04]  /*9f30*/  STL [R1+0x36c], R111 ;  /* 0x00036c6f01007387 */ /* 0x0003e80000100800 */
[----:B-1----:R-:W4:Y:S04]  /*9f40*/  LDL.LU R111, [R1+0xd0] ;  /* 0x0000d000016f7983 */ /* 0x002f280000300800 */
[----:B------:R1:W-:Y:S01]  /*9f50*/  STL [R1+0x368], R114 ;  /* 0x0003687201007387 */ /* 0x0003e20000100800 */
[----:B------:R-:W2:Y:S03]  /*9f60*/  MUFU.EX2 R11, R152 ;  /* 0x00000098000b7308 */ /* 0x000ea60000000800 */
        /* <DEDUP_REMOVED lines=8> */
[----:B------:R1:W-:Y:S01]  /*9ff0*/  STL [R1+0x358], R122 ;  /* 0x0003587a01007387 */ /* 0x0003e20000100800 */
[----:B------:R-:W-:-:S03]  /*a000*/  FSETP.GEU.AND P2, PT, R153, -126, PT ;  /* 0xc2fc00009900780b */ /* 0x000fc60003f4e000 */
[----:B-1----:R-:W4:Y:S04]  /*a010*/  LDL.LU R122, [R1+0xf4] ;  /* 0x0000f400017a7983 */ /* 0x002f280000300800 */
[----:B------:R1:W-:Y:S01]  /*a020*/  STL [R1+0x354], R123 ;  /* 0x0003547b01007387 */ /* 0x0003e20000100800 */
[----:B------:R-:W-:-:S03]  /*a030*/  FFMA R160, R160, UR6, -R0 ;  /* 0x00000006a0a07c23 */ /* 0x000fc60008000800 */
[----:B-1----:R-:W4:Y:S04]  /*a040*/  LDL.LU R123, [R1+0x100] ;  /* 0x00010000017b7983 */ /* 0x002f280000300800 */
[----:B------:R1:W-:Y:S04]  /*a050*/  STL [R1+0x350], R126 ;  /* 0x0003507e01007387 */ /* 0x0003e80000100800 */
[----:B-1----:R-:W4:Y:S04]  /*a060*/  LDL.LU R126, [R1+0x104] ;  /* 0x00010400017e7983 */ /* 0x002f280000300800 */
[----:B------:R1:W-:Y:S01]  /*a070*/  STL [R1+0x34c], R127 ;  /* 0x00034c7f01007387 */ /* 0x0003e20000100800 */
[--C-:B------:R-:W-:Y:S01]  /*a080*/  FFMA R156, R156, UR6, -R0.reuse ;  /* 0x000000069c9c7c23 */ /* 0x100fe20008000800 */
[----:B------:R-:W-:-:S02]  /*a090*/  FFMA R157, R157, UR6, -R0 ;  /* 0x000000069d9d7c23 */ /* 0x000fc40008000800 */
[----:B-1----:R-:W4:Y:S04]  /*a0a0*/  LDL.LU R127, [R1+0x110] ;  /* 0x00011000017f7983 */ /* 0x002f280000300800 */
[----:B------:R1:W-:Y:S01]  /*a0b0*/  STL [R1+0x348], R130 ;  /* 0x0003488201007387 */ /* 0x0003e20000100800 */
[----:B------:R-:W-:Y:S01]  /*a0c0*/  FFMA R161, R161, UR6, -R0 ;  /* 0x00000006a1a17c23 */ /* 0x000fe20008000800 */
[----:B------:R-:W-:Y:S02]  /*a0d0*/  FSETP.GEU.AND P5, PT, R160, -126, PT ;  /* 0xc2fc0000a000780b */ /* 0x000fe40003fae000 */
[----:B-1----:R-:W4:Y:S04]  /*a0e0*/  LDL.LU R130, [R1+0x114] ;  /* 0x0001140001827983 */ /* 0x002f280000300800 */
[----:B------:R1:W-:Y:S01]  /*a0f0*/  STL [R1+0x344], R131 ;  /* 0x0003448301007387 */ /* 0x0003e20000100800 */
[----:B--2---:R-:W-:-:S03]  /*a100*/  @!P6 FMUL R11, R11, R11 ;  /* 0x0000000b0b0be220 */ /* 0x004fc60000400000 */
[----:B-1----:R-:W2:Y:S04]  /*a110*/  LDL.LU R131, [R1+0x120] ;  /* 0x0001200001837983 */ /* 0x002ea80000300800 */
[----:B------:R1:W-:Y:S01]  /*a120*/  STL [R1+0x340], R134 ;  /* 0x0003408601007387 */ /* 0x0003e20000100800 */
[----:B------:R-:W-:Y:S02]  /*a130*/  FSETP.GEU.AND P3, PT, R156, -126, PT ;  /* 0xc2fc00009c00780b */ /* 0x000fe40003f6e000 */
[----:B------:R-:W-:Y:S01]  /*a140*/  FSETP.GEU.AND P4, PT, R157, -126, PT ;  /* 0xc2fc00009d00780b */ /* 0x000fe20003f8e000 */
[----:B-1----:R-:W2:Y:S04]  /*a150*/  LDL.LU R134, [R1+0x124] ;  /* 0x0001240001867983 */ /* 0x002ea80000300800 */
[----:B------:R1:W-:Y:S01]  /*a160*/  STL [R1+0x33c], R135 ;  /* 0x00033c8701007387 */ /* 0x0003e20000100800 */
[----:B------:R-:W-:Y:S01]  /*a170*/  FSETP.GEU.AND P6, PT, R161, -126, PT ;  /* 0xc2fc0000a100780b */ /* 0x000fe20003fce000 */
[----:B------:R-:W-:-:S02]  /*a180*/  @!P2 FMUL R153, R153, 0.5 ;  /* 0x3f0000009999a820 */ /* 0x000fc40000400000 */
[----:B-1----:R-:W2:Y:S04]  /*a190*/  LDL.LU R135, [R1+0x130] ;  /* 0x0001300001877983 */ /* 0x002ea80000300800 */
[----:B------:R1:W-:Y:S04]  /*a1a0*/  STL [R1+0x338], R138 ;  /* 0x0003388a01007387 */ /* 0x0003e80000100800 */
[----:B-1----:R-:W2:Y:S04]  /*a1b0*/  LDL.LU R138, [R1+0x134] ;  /* 0x00013400018a7983 */ /* 0x002ea80000300800 */
[----:B------:R1:W-:Y:S01]  /*a1c0*/  STL [R1+0x334], R139 ;  /* 0x0003348b01007387 */ /* 0x0003e20000100800 */
[----:B------:R-:W3:Y:S03]  /*a1d0*/  MUFU.EX2 R10, R153 ;  /* 0x00000099000a7308 */ /* 0x000ee60000000800 */
[----:B-1----:R-:W2:Y:S04]  /*a1e0*/  LDL.LU R139, [R1+0x140] ;  /* 0x00014000018b7983 */ /* 0x002ea80000300800 */
[----:B------:R1:W-:Y:S01]  /*a1f0*/  STL [R1+0x330], R142 ;  /* 0x0003308e01007387 */ /* 0x0003e20000100800 */
[----:B------:R-:W-:-:S03]  /*a200*/  @!P5 FMUL R160, R160, 0.5 ;  /* 0x3f000000a0a0d820 */ /* 0x000fc60000400000 */
[----:B-1----:R-:W2:Y:S04]  /*a210*/  LDL.LU R142, [R1+0x144] ;  /* 0x00014400018e7983 */ /* 0x002ea80000300800 */
[----:B------:R1:W-:Y:S04]  /*a220*/  STL [R1+0x32c], R143 ;  /* 0x00032c8f01007387 */ /* 0x0003e80000100800 */
[----:B-1----:R-:W2:Y:S04]  /*a230*/  LDL.LU R143, [R1+0x150] ;  /* 0x00015000018f7983 */ /* 0x002ea80000300800 */
[----:B------:R1:W-:Y:S01]  /*a240*/  STL [R1+0x328], R146 ;  /* 0x0003289201007387 */ /* 0x0003e20000100800 */
[----:B------:R-:W-:Y:S01]  /*a250*/  @!P3 FMUL R156, R156, 0.5 ;  /* 0x3f0000009c9cb820 */ /* 0x000fe20000400000 */
[----:B------:R-:W-:-:S02]  /*a260*/  @!P4 FMUL R157, R157, 0.5 ;  /* 0x3f0000009d9dc820 */ /* 0x000fc40000400000 */
[----:B-1----:R-:W2:Y:S04]  /*a270*/  LDL.LU R146, [R1+0x154] ;  /* 0x0001540001927983 */ /* 0x002ea80000300800 */
[----:B------:R1:W-:Y:S01]  /*a280*/  STL [R1+0x324], R147 ;  /* 0x0003249301007387 */ /* 0x0003e20000100800 */
[----:B------:R-:W-:Y:S01]  /*a290*/  @!P6 FMUL R161, R161, 0.5 ;  /* 0x3f000000a1a1e820 */ /* 0x000fe20000400000 */
[----:B------:R-:W3:Y:S02]  /*a2a0*/  MUFU.EX2 R13, R160 ;  /* 0x000000a0000d7308 */ /* 0x000ee40000000800 */
[----:B-1----:R-:W2:Y:S04]  /*a2b0*/  LDL.LU R147, [R1+0x160] ;  /* 0x0001600001937983 */ /* 0x002ea80000300800 */
[----:B------:R1:W-:Y:S02]  /*a2c0*/  STL [R1+0x320], R150 ;  /* 0x0003209601007387 */ /* 0x0003e40000100800 */
[----:B------:R-:W3:Y:S02]  /*a2d0*/  MUFU.EX2 R9, R157 ;  /* 0x0000009d00097308 */ /* 0x000ee40000000800 */
[----:B-1----:R-:W2:Y:S04]  /*a2e0*/  LDL.LU R150, [R1+0x164] ;  /* 0x0001640001967983 */ /* 0x002ea80000300800 */
[----:B------:R1:W-:Y:S02]  /*a2f0*/  STL [R1+0x31c], R151 ;  /* 0x00031c9701007387 */ /* 0x0003e40000100800 */
[----:B------:R-:W3:Y:S02]  /*a300*/  MUFU.EX2 R160, R161 ;  /* 0x000000a100a07308 */ /* 0x000ee40000000800 */
[----:B-1----:R-:W2:Y:S04]  /*a310*/  LDL.LU R151, [R1+0x170] ;  /* 0x0001700001977983 */ /* 0x002ea80000300800 */
[----:B------:R1:W-:Y:S02]  /*a320*/  STL [R1+0x318], R192 ;  /* 0x000318c001007387 */ /* 0x0003e40000100800 */
[----:B------:R-:W3:Y:S01]  /*a330*/  MUFU.EX2 R156, R156 ;  /* 0x0000009c009c7308 */ /* 0x000ee20000000800 */
[----:B------:R-:W-:Y:S01]  /*a340*/  FFMA R165, R165, UR6, -R0 ;  /* 0x00000006a5a57c23 */ /* 0x000fe20008000800 */
[----:B-1----:R-:W2:Y:S04]  /*a350*/  LDL.LU R192, [R1+0x174] ;  /* 0x0001740001c07983 */ /* 0x002ea80000300800 */
[----:B------:R1:W-:Y:S01]  /*a360*/  STL [R1+0x314], R235 ;  /* 0x000314eb01007387 */ /* 0x0003e20000100800 */
[----:B---3--:R-:W-:-:S03]  /*a370*/  @!P2 FMUL R10, R10, R10 ;  /* 0x0000000a0a0aa220 */ /* 0x008fc60000400000 */
[----:B-1----:R-:W3:Y:S04]  /*a380*/  LDL.LU R235, [R1+0x180] ;  /* 0x0001800001eb7983 */ /* 0x002ee80000300800 */
[----:B------:R1:W-:Y:S01]  /*a390*/  STL [R1+0x310], R234 ;  /* 0x000310ea01007387 */ /* 0x0003e20000100800 */
[----:B------:R-:W-:-:S03]  /*a3a0*/  FSETP.GEU.AND P2, PT, R165, -126, PT ;  /* 0xc2fc0000a500780b */ /* 0x000fc60003f4e000 */
[----:B-1----:R-:W3:Y:S04]  /*a3b0*/  LDL.LU R234, [R1+0x184] ;  /* 0x0001840001ea7983 */ /* 0x002ee80000300800 */
[----:B------:R1:W-:Y:S01]  /*a3c0*/  STL [R1+0x30c], R233 ;  /* 0x00030ce901007387 */ /* 0x0003e20000100800 */
[----:B------:R-:W-:-:S03]  /*a3d0*/  FFMA R173, R173, UR6, -R0 ;  /* 0x00000006adad7c23 */ /* 0x000fc60008000800 */
[----:B-1----:R-:W3:Y:S04]  /*a3e0*/  LDL.LU R233, [R1+0x190] ;  /* 0x0001900001e97983 */ /* 0x002ee80000300800 */
[----:B------:R1:W-:Y:S01]  /*a3f0*/  STL [R1+0x308], R232 ;  /* 0x000308e801007387 */ /* 0x0003e20000100800 */
[----:B------:R-:W-:-:S03]  /*a400*/  FFMA R169, R169, UR6, -R0 ;  /* 0x00000006a9a97c23 */ /* 0x000fc60008000800 */
[----:B-1----:R-:W3:Y:S04]  /*a410*/  LDL.LU R232, [R1+0x194] ;  /* 0x0001940001e87983 */ /* 0x002ee80000300800 */
[----:B------:R1:W-:Y:S01]  /*a420*/  STL [R1+0x304], R231 ;  /* 0x000304e701007387 */ /* 0x0003e20000100800 */
[--C-:B------:R-:W-:Y:S01]  /*a430*/  FFMA R177, R177, UR6, -R0.reuse ;  /* 0x00000006b1b17c23 */ /* 0x100fe20008000800 */
[----:B------:R-:W-:Y:S02]  /*a440*/  @!P5 FMUL R13, R13, R13 ;  /* 0x0000000d0d0dd220 */ /* 0x000fe40000400000 */
[----:B-1----:R-:W3:Y:S04]  /*a450*/  LDL.LU R231, [R1+0x1a0] ;  /* 0x0001a00001e77983 */ /* 0x002ee80000300800 */
[----:B------:R-:W3:Y:S04]  /*a460*/  LDL.LU R18, [R1+0x1f0] ;  /* 0x0001f00001127983 */ /* 0x000ee80000300800 */
[----:B------:R-:W3:Y:S04]  /*a470*/  LDL.LU R16, [R1+0x1f4] ;  /* 0x0001f40001107983 */ /* 0x000ee80000300800 */
[----:B------:R1:W-:Y:S01]  /*a480*/  STL [R1+0x300], R230 ;  /* 0x000300e601007387 */ /* 0x0003e20000100800 */
[----:B------:R-:W-:Y:S01]  /*a490*/  FFMA R168, R168, UR6, -R0 ;  /* 0x00000006a8a87c23 */ /* 0x000fe20008000800 */
[----:B------:R-:W-:Y:S01]  /*a4a0*/  FSETP.GEU.AND P5, PT, R173, -126, PT ;  /* 0xc2fc0000ad00780b */ /* 0x000fe20003fae000 */
[----:B------:R-:W-:Y:S01]  /*a4b0*/  @!P4 FMUL R9, R9, R9 ;  /* 0x000000090909c220 */ /* 0x000fe20000400000 */
[----:B-1----:R-:W3:Y:S04]  /*a4c0*/  LDL.LU R230, [R1+0x1e4] ;  /* 0x0001e40001e67983 */ /* 0x002ee80000300800 */
[----:B------:R1:W-:Y:S01]  /*a4d0*/  STL [R1+0x2fc], R229 ;  /* 0x0002fce501007387 */ /* 0x0003e20000100800 */
[----:B------:R-:W-:Y:S01]  /*a4e0*/  @!P6 FMUL R160, R160, R160 ;  /* 0x000000a0a0a0e220 */ /* 0x000fe20000400000 */
[----:B------:R-:W-:Y:S01]  /*a4f0*/  FSETP.GEU.AND P4, PT, R169, -126, PT ;  /* 0xc2fc0000a900780b */ /* 0x000fe20003f8e000 */
[----:B------:R-:W-:Y:S01]  /*a500*/  @!P3 FMUL R156, R156, R156 ;  /* 0x0000009c9c9cb220 */ /* 0x000fe20000400000 */
[----:B------:R-:W-:Y:S01]  /*a510*/  FSETP.GEU.AND P6, PT, R177, -126, PT ;  /* 0xc2fc0000b100780b */ /* 0x000fe20003fce000 */
[----:B-1----:R-:W3:Y:S04]  /*a520*/  LDL.LU R229, [R1+0xc] ;  /* 0x00000c0001e57983 */ /* 0x002ee80000300800 */
[----:B------:R1:W-:Y:S01]  /*a530*/  STL [R1+0x2f8], R228 ;  /* 0x0002f8e401007387 */ /* 0x0003e20000100800 */
[----:B------:R-:W-:Y:S01]  /*a540*/  FSETP.GEU.AND P3, PT, R168, -126, PT ;  /* 0xc2fc0000a800780b */ /* 0x000fe20003f6e000 */
[----:B------:R-:W-:-:S02]  /*a550*/  @!P2 FMUL R165, R165, 0.5 ;  /* 0x3f000000a5a5a820 */ /* 0x000fc40000400000 */
[----:B-1----:R-:W3:Y:S04]  /*a560*/  LDL.LU R228, [R1+0x18] ;  /* 0x0000180001e47983 */ /* 0x002ee80000300800 */
[----:B------:R1:W-:Y:S01]  /*a570*/  STL [R1+0x2f4], R227 ;  /* 0x0002f4e301007387 */ /* 0x0003e20000100800 */
[----:B------:R-:W4:Y:S03]  /*a580*/  MUFU.EX2 R12, R165 ;  /* 0x000000a5000c7308 */ /* 0x000f260000000800 */
[----:B-1----:R-:W3:Y:S04]  /*a590*/  LDL.LU R227, [R1+0x1c] ;  /* 0x00001c0001e37983 */ /* 0x002ee80000300800 */
[----:B------:R1:W-:Y:S04]  /*a5a0*/  STL [R1+0x2f0], R226 ;  /* 0x0002f0e201007387 */ /* 0x0003e80000100800 */
[----:B-1----:R-:W3:Y:S04]  /*a5b0*/  LDL.LU R226, [R1+0x28] ;  /* 0x0000280001e27983 */ /* 0x002ee80000300800 */
[----:B------:R1:W-:Y:S01]  /*a5c0*/  STL [R1+0x2ec], R225 ;  /* 0x0002ece101007387 */ /* 0x0003e20000100800 */
[----:B------:R-:W-:-:S03]  /*a5d0*/  @!P5 FMUL R173, R173, 0.5 ;  /* 0x3f000000adadd820 */ /* 0x000fc60000400000 */
        /* <DEDUP_REMOVED lines=8> */
[----:B------:R-:W-:Y:S01]  /*a660*/  @!P3 FMUL R168, R168, 0.5 ;  /* 0x3f000000a8a8b820 */ /* 0x000fe20000400000 */
[----:B------:R-:W4:Y:S02]  /*a670*/  MUFU.EX2 R173, R173 ;  /* 0x000000ad00ad7308 */ /* 0x000f240000000800 */
[----:B-1----:R-:W3:Y:S04]  /*a680*/  LDL.LU R222, [R1+0x48] ;  /* 0x0000480001de7983 */ /* 0x002ee80000300800 */
[----:B------:R1:W-:Y:S01]  /*a690*/  STL [R1+0x2dc], R221 ;  /* 0x0002dcdd01007387 */ /* 0x0003e20000100800 */
[----:B------:R-:W-:-:S03]  /*a6a0*/  FFMA R164, R164, UR6, -R0 ;  /* 0x00000006a4a47c23 */ /* 0x000fc60008000800 */
[----:B-1----:R-:W3:Y:S04]  /*a6b0*/  LDL.LU R221, [R1+0x4c] ;  /* 0x00004c0001dd7983 */ /* 0x002ee80000300800 */
[----:B------:R1:W-:Y:S01]  /*a6c0*/  STL [R1+0x2d8], R220 ;  /* 0x0002d8dc01007387 */ /* 0x0003e20000100800 */
[--C-:B------:R-:W-:Y:S01]  /*a6d0*/  FFMA R172, R172, UR6, -R0.reuse ;  /* 0x00000006acac7c23 */ /* 0x100fe20008000800 */
[--C-:B------:R-:W-:Y:S01]  /*a6e0*/  FFMA R176, R176, UR6, -R0.reuse ;  /* 0x00000006b0b07c23 */ /* 0x100fe20008000800 */
[--C-:B------:R-:W-:Y:S01]  /*a6f0*/  FFMA R180, R180, UR6, -R0.reuse ;  /* 0x00000006b4b47c23 */ /* 0x100fe20008000800 */
[----:B-1----:R-:W3:Y:S04]  /*a700*/  LDL.LU R220, [R1+0x58] ;  /* 0x0000580001dc7983 */ /* 0x002ee80000300800 */
[----:B------:R1:W-:Y:S01]  /*a710*/  STL [R1+0x2d4], R219 ;  /* 0x0002d4db01007387 */ /* 0x0003e20000100800 */
[----:B------:R-:W2:Y:S01]  /*a720*/  MUFU.EX2 R169, R169 ;  /* 0x000000a900a97308 */ /* 0x000ea20000000800 */
[----:B------:R-:W-:-:S02]  /*a730*/  FFMA R0, R181, UR6, -R0 ;  /* 0x00000006b5007c23 */ /* 0x000fc40008000800 */
[----:B-1----:R-:W3:Y:S04]  /*a740*/  LDL.LU R219, [R1+0x5c] ;  /* 0x00005c0001db7983 */ /* 0x002ee80000300800 */
[----:B------:R1:W-:Y:S01]  /*a750*/  STL [R1+0x2d0], R218 ;  /* 0x0002d0da01007387 */ /* 0x0003e20000100800 */
[----:B------:R-:W2:Y:S01]  /*a760*/  MUFU.EX2 R177, R177 ;  /* 0x000000b100b17308 */ /* 0x000ea20000000800 */
[----:B----4-:R-:W-:Y:S02]  /*a770*/  @!P2 FMUL R12, R12, R12 ;  /* 0x0000000c0c0ca220 */ /* 0x010fe40000400000 */
[----:B-1----:R-:W4:Y:S04]  /*a780*/  LDL.LU R218, [R1+0x68] ;  /* 0x0000680001da7983 */ /* 0x002f280000300800 */
[----:B------:R1:W-:Y:S01]  /*a790*/  STL [R1+0x2cc], R217 ;  /* 0x0002ccd901007387 */ /* 0x0003e20000100800 */
[----:B------:R-:W2:Y:S01]  /*a7a0*/  MUFU.EX2 R168, R168 ;  /* 0x000000a800a87308 */ /* 0x000ea20000000800 */
[----:B------:R-:W-:-:S02]  /*a7b0*/  FSETP.GEU.AND P2, PT, R0, -126, PT ;  /* 0xc2fc00000000780b */ /* 0x000fc40003f4e000 */
[----:B-1----:R-:W4:Y:S04]  /*a7c0*/  LDL.LU R217, [R1+0x6c] ;  /* 0x00006c0001d97983 */ /* 0x002f280000300800 */
[----:B------:R1:W-:Y:S04]  /*a7d0*/  STL [R1+0x2c8], R216 ;  /* 0x0002c8d801007387 */ /* 0x0003e80000100800 */
[----:B-1----:R-:W4:Y:S04]  /*a7e0*/  LDL.LU R216, [R1+0x78] ;  /* 0x0000780001d87983 */ /* 0x002f280000300800 */
[----:B------:R1:W-:Y:S04]  /*a7f0*/  STL [R1+0x2c4], R215 ;  /* 0x0002c4d701007387 */ /* 0x0003e80000100800 */
[----:B-1----:R-:W4:Y:S04]  /*a800*/  LDL.LU R215, [R1+0x7c] ;  /* 0x00007c0001d77983 */ /* 0x002f280000300800 */
[----:B------:R1:W-:Y:S01]  /*a810*/  STL [R1+0x2c0], R214 ;  /* 0x0002c0d601007387 */ /* 0x0003e20000100800 */
[----:B------:R-:W-:-:S03]  /*a820*/  @!P5 FMUL R173, R173, R173 ;  /* 0x000000adadadd220 */ /* 0x000fc60000400000 */
[----:B-1----:R-:W4:Y:S04]  /*a830*/  LDL.LU R214, [R1+0x88] ;  /* 0x0000880001d67983 */ /* 0x002f280000300800 */
[----:B------:R1:W-:Y:S01]  /*a840*/  STL [R1+0x2bc], R213 ;  /* 0x0002bcd501007387 */ /* 0x0003e20000100800 */
[----:B------:R-:W-:-:S03]  /*a850*/  FSETP.GEU.AND P5, PT, R176, -126, PT ;  /* 0xc2fc0000b000780b */ /* 0x000fc60003fae000 */
[----:B-1----:R-:W4:Y:S04]  /*a860*/  LDL.LU R213, [R1+0x8c] ;  /* 0x00008c0001d57983 */ /* 0x002f280000300800 */
[----:B------:R1:W-:Y:S01]  /*a870*/  STL [R1+0x2b8], R212 ;  /* 0x0002b8d401007387 */ /* 0x0003e20000100800 */
[----:B--2---:R-:W-:Y:S01]  /*a880*/  @!P4 FMUL R169, R169, R169 ;  /* 0x000000a9a9a9c220 */ /* 0x004fe20000400000 */
[----:B------:R-:W-:Y:S02]  /*a890*/  @!P6 FMUL R177, R177, R177 ;  /* 0x000000b1b1b1e220 */ /* 0x000fe40000400000 */
[----:B-1----:R-:W2:Y:S04]  /*a8a0*/  LDL.LU R212, [R1+0x98] ;  /* 0x0000980001d47983 */ /* 0x002ea80000300800 */
[----:B------:R1:W-:Y:S01]  /*a8b0*/  STL [R1+0x2b4], R211 ;  /* 0x0002b4d301007387 */ /* 0x0003e20000100800 */
[----:B------:R-:W-:Y:S01]  /*a8c0*/  FSETP.GEU.AND P4, PT, R172, -126, PT ;  /* 0xc2fc0000ac00780b */ /* 0x000fe20003f8e000 */
[----:B------:R-:W-:Y:S01]  /*a8d0*/  @!P3 FMUL R168, R168, R168 ;  /* 0x000000a8a8a8b220 */ /* 0x000fe20000400000 */
[----:B------:R-:W-:Y:S01]  /*a8e0*/  FSETP.GEU.AND P6, PT, R180, -126, PT ;  /* 0xc2fc0000b400780b */ /* 0x000fe20003fce000 */
[----:B-1----:R-:W2:Y:S04]  /*a8f0*/  LDL.LU R211, [R1+0x9c] ;  /* 0x00009c0001d37983 */ /* 0x002ea80000300800 */
[----:B------:R1:W-:Y:S01]  /*a900*/  STL [R1+0x2b0], R210 ;  /* 0x0002b0d201007387 */ /* 0x0003e20000100800 */
[----:B------:R-:W-:Y:S01]  /*a910*/  @!P2 FMUL R0, R0, 0.5 ;  /* 0x3f0000000000a820 */ /* 0x000fe20000400000 */
[----:B------:R-:W-:-:S02]  /*a920*/  FSETP.GEU.AND P3, PT, R164, -126, PT ;  /* 0xc2fc0000a400780b */ /* 0x000fc40003f6e000 */
[----:B-1----:R-:W2:Y:S04]  /*a930*/  LDL.LU R210, [R1+0xa8] ;  /* 0x0000a80001d27983 */ /* 0x002ea80000300800 */
[----:B------:R1:W-:Y:S01]  /*a940*/  STL [R1+0x2ac], R209 ;  /* 0x0002acd101007387 */ /* 0x0003e20000100800 */
[----:B------:R1:W1:Y:S03]  /*a950*/  MUFU.EX2 R14, R0 ;  /* 0x00000000000e7308 */ /* 0x0002660000000800 */
[----:B-1----:R-:W2:Y:S04]  /*a960*/  LDL.LU R209, [R1+0xac] ;  /* 0x0000ac0001d17983 */ /* 0x002ea80000300800 */
[----:B------:R1:W-:Y:S04]  /*a970*/  STL [R1+0x2a8], R208 ;  /* 0x0002a8d001007387 */ /* 0x0003e80000100800 */
        /* <DEDUP_REMOVED lines=11> */
[----:B------:R-:W3:Y:S01]  /*aa30*/  MUFU.EX2 R152, R176 ;  /* 0x000000b000987308 */ /* 0x000ee20000000800 */
[----:B------:R-:W-:Y:S02]  /*aa40*/  @!P3 FMUL R164, R164, 0.5 ;  /* 0x3f000000a4a4b820 */ /* 0x000fe40000400000 */
[----:B-1----:R-:W2:Y:S04]  /*aa50*/  LDL.LU R204, [R1+0xd8] ;  /* 0x0000d80001cc7983 */ /* 0x002ea80000300800 */
[----:B------:R1:W-:Y:S01]  /*aa60*/  STL [R1+0x294], R203 ;  /* 0x000294cb01007387 */ /* 0x0003e20000100800 */
[----:B------:R-:W-:-:S03]  /*aa70*/  FADD R4, -R4, R2 ;  /* 0x0000000204047221 */ /* 0x000fc60000000100 */
[----:B-1----:R-:W2:Y:S04]  /*aa80*/  LDL.LU R203, [R1+0xdc] ;  /* 0x0000dc0001cb7983 */ /* 0x002ea80000300800 */
[----:B------:R1:W-:Y:S01]  /*aa90*/  STL [R1+0x290], R202 ;  /* 0x000290ca01007387 */ /* 0x0003e20000100800 */
[----:B------:R-:W3:Y:S03]  /*aaa0*/  MUFU.EX2 R8, R164 ;  /* 0x000000a400087308 */ /* 0x000ee60000000800 */
[----:B-1----:R-:W2:Y:S04]  /*aab0*/  LDL.LU R202, [R1+0xe8] ;  /* 0x0000e80001ca7983 */ /* 0x002ea80000300800 */
[----:B------:R1:W-:Y:S01]  /*aac0*/  STL [R1+0x28c], R201 ;  /* 0x00028cc901007387 */ /* 0x0003e20000100800 */
[----:B------:R-:W3:Y:S01]  /*aad0*/  MUFU.EX2 R172, R172 ;  /* 0x000000ac00ac7308 */ /* 0x000ee20000000800 */
[----:B------:R-:W-:-:S02]  /*aae0*/  FMUL R0, R4, UR6 ;  /* 0x0000000604007c20 */ /* 0x000fc40008400000 */
[----:B-1----:R-:W2:Y:S04]  /*aaf0*/  LDL.LU R201, [R1+0xec] ;  /* 0x0000ec0001c97983 */ /* 0x002ea80000300800 */
[----:B------:R1:W-:Y:S01]  /*ab00*/  STL [R1+0x288], R200 ;  /* 0x000288c801007387 */ /* 0x0003e20000100800 */
[----:B------:R-:W3:Y:S01]  /*ab10*/  MUFU.EX2 R180, R180 ;  /* 0x000000b400b47308 */ /* 0x000ee20000000800 */
[----:B------:R-:W-:Y:S01]  /*ab20*/  FADD R4, R10, R169 ;  /* 0x000000a90a047221 */ /* 0x000fe20000000000 */
[----:B------:R-:W-:Y:S01]  /*ab30*/  FADD R2, R160, R177 ;  /* 0x000000b1a0027221 */ /* 0x000fe20000000000 */
[----:B-1----:R-:W2:Y:S04]  /*ab40*/  LDL.LU R200, [R1+0xf8] ;  /* 0x0000f80001c87983 */ /* 0x002ea80000300800 */
[----:B------:R1:W-:Y:S01]  /*ab50*/  STL [R1+0x284], R199 ;  /* 0x000284c701007387 */ /* 0x0003e20000100800 */
[----:B------:R-:W-:Y:S01]  /*ab60*/  @!P2 FMUL R14, R14, R14 ;  /* 0x0000000e0e0ea220 */ /* 0x000fe20000400000 */
[----:B------:R-:W-:-:S02]  /*ab70*/  FADD R7, R4, R2 ;  /* 0x0000000204077221 */ /* 0x000fc40000000000 */
[----:B-1----:R-:W2:Y:S04]  /*ab80*/  LDL.LU R199, [R1+0xfc] ;  /* 0x0000fc0001c77983 */ /* 0x002ea80000300800 */
[----:B------:R1:W-:Y:S01]  /*ab90*/  STL [R1+0x280], R198 ;  /* 0x000280c601007387 */ /* 0x0003e20000100800 */
[----:B------:R-:W-:Y:S01]  /*aba0*/  FADD R4, R9, R173 ;  /* 0x000000ad09047221 */ /* 0x000fe20000000000 */
[----:B------:R-:W-:Y:S02]  /*abb0*/  FADD R2, R12, R14 ;  /* 0x0000000e0c027221 */ /* 0x000fe40000000000 */
[----:B-1----:R-:W2:Y:S04]  /*abc0*/  LDL.LU R198, [R1+0x108] ;  /* 0x0001080001c67983 */ /* 0x002ea80000300800 */
[----:B------:R1:W-:Y:S01]  /*abd0*/  STL [R1+0x27c], R197 ;  /* 0x00027cc501007387 */ /* 0x0003e20000100800 */
[----:B------:R-:W-:-:S03]  /*abe0*/  FADD R2, R4, R2 ;  /* 0x0000000204027221 */ /* 0x000fc60000000000 */
[----:B-1----:R-:W2:Y:S04]  /*abf0*/  LDL.LU R197, [R1+0x10c] ;  /* 0x00010c0001c57983 */ /* 0x002ea80000300800 */
[----:B------:R1:W-:Y:S01]  /*ac00*/  STL [R1+0x278], R196 ;  /* 0x000278c401007387 */ /* 0x0003e20000100800 */
[----:B---3--:R-:W-:-:S03]  /*ac10*/  @!P5 FMUL R152, R152, R152 ;  /* 0x000000989898d220 */ /* 0x008fc60000400000 */
[----:B-1----:R-:W3:Y:S04]  /*ac20*/  LDL.LU R196, [R1+0x118] ;  /* 0x0001180001c47983 */ /* 0x002ee80000300800 */
[----:B------:R1:W-:Y:S01]  /*ac30*/  STL [R1+0x274], R195 ;  /* 0x000274c301007387 */ /* 0x0003e20000100800 */
[----:B------:R-:W-:-:S03]  /*ac40*/  FADD R15, R7, R2 ;  /* 0x00000002070f7221 */ /* 0x000fc60000000000 */
[----:B-1----:R-:W3:Y:S04]  /*ac50*/  LDL.LU R195, [R1+0x11c] ;  /* 0x00011c0001c37983 */ /* 0x002ee80000300800 */
[----:B------:R1:W-:Y:S01]  /*ac60*/  STL [R1+0x270], R194 ;  /* 0x000270c201007387 */ /* 0x0003e20000100800 */
[----:B------:R-:W-:Y:S01]  /*ac70*/  FADD R4, R11, R168 ;  /* 0x000000a80b047221 */ /* 0x000fe20000000000 */
[----:B------:R-:W-:Y:S02]  /*ac80*/  FADD R2, R13, R152 ;  /* 0x000000980d027221 */ /* 0x000fe40000000000 */
[----:B-1----:R-:W3:Y:S04]  /*ac90*/  LDL.LU R194, [R1+0x128] ;  /* 0x0001280001c27983 */ /* 0x002ee80000300800 */
[----:B------:R1:W-:Y:S01]  /*aca0*/  STL [R1+0x26c], R19 ;  /* 0x00026c1301007387 */ /* 0x0003e20000100800 */
[----:B------:R-:W-:Y:S01]  /*acb0*/  @!P3 FMUL R8, R8, R8 ;  /* 0x000000080808b220 */ /* 0x000fe20000400000 */
[----:B------:R-:W-:Y:S01]  /*acc0*/  @!P4 FMUL R172, R172, R172 ;  /* 0x000000acacacc220 */ /* 0x000fe20000400000 */
[----:B------:R-:W-:Y:S01]  /*acd0*/  @!P6 FMUL R180, R180, R180 ;  /* 0x000000b4b4b4e220 */ /* 0x000fe20000400000 */
[----:B-1----:R-:W3:Y:S04]  /*ace0*/  LDL.LU R19, [R1+0x12c] ;  /* 0x00012c0001137983 */ /* 0x002ee80000300800 */
[----:B------:R1:W-:Y:S01]  /*acf0*/  STL [R1+0x268], R3 ;  /* 0x0002680301007387 */ /* 0x0003e20000100800 */
[----:B------:R-:W-:-:S03]  /*ad00*/  FADD R7, R4, R2 ;  /* 0x0000000204077221 */ /* 0x000fc60000000000 */
[----:B-1----:R-:W3:Y:S04]  /*ad10*/  LDL.LU R3, [R1+0x138] ;  /* 0x0001380001037983 */ /* 0x002ee80000300800 */
[----:B------:R-:W3:Y:S04]  /*ad20*/  LDL.LU R191, [R1+0x1a8] ;  /* 0x0001a80001bf7983 */ /* 0x000ee80000300800 */
[----:B------:R-:W3:Y:S04]  /*ad30*/  LDL.LU R190, [R1+0x1ac] ;  /* 0x0001ac0001be7983 */ /* 0x000ee80000300800 */
[----:B------:R-:W3:Y:S04]  /*ad40*/  LDL.LU R189, [R1+0x1b8] ;  /* 0x0001b80001bd7983 */ /* 0x000ee80000300800 */
[----:B------:R-:W3:Y:S04]  /*ad50*/  LDL.LU R188, [R1+0x1bc] ;  /* 0x0001bc0001bc7983 */ /* 0x000ee80000300800 */
[----:B------:R-:W3:Y:S01]  /*ad60*/  LDL.LU R187, [R1+0x1c8] ;  /* 0x0001c80001bb7983 */ /* 0x000ee20000300800 */
[----:B------:R-:W-:-:S03]  /*ad70*/  FADD R4, R156, R172 ;  /* 0x000000ac9c047221 */ /* 0x000fc60000000000 */
[----:B------:R-:W3:Y:S01]  /*ad80*/  LDL.LU R186, [R1+0x1cc] ;  /* 0x0001cc0001ba7983 */ /* 0x000ee20000300800 */
[----:B------:R-:W-:-:S03]  /*ad90*/  FADD R2, R8, R180 ;  /* 0x000000b408027221 */ /* 0x000fc60000000000 */
[----:B------:R-:W3:Y:S04]  /*ada0*/  LDL.LU R185, [R1+0x1d8] ;  /* 0x0001d80001b97983 */ /* 0x000ee80000300800 */
[----:B------:R-:W3:Y:S04]  /*adb0*/  LDL.LU R184, [R1+0x1dc] ;  /* 0x0001dc0001b87983 */ /* 0x000ee80000300800 */
[----:B------:R-:W3:Y:S01]  /*adc0*/  LDL.LU R23, [R1+0x1e8] ;  /* 0x0001e80001177983 */ /* 0x000ee20000300800 */
[----:B------:R-:W-:-:S03]  /*add0*/  FADD R2, R4, R2 ;  /* 0x0000000204027221 */ /* 0x000fc60000000000 */
[----:B------:R-:W3:Y:S04]  /*ade0*/  LDL.LU R22, [R1+0x1ec] ;  /* 0x0001ec0001167983 */ /* 0x000ee80000300800 */
[----:B------:R-:W3:Y:S04]  /*adf0*/  LDL.LU R21, [R1+0x1f8] ;  /* 0x0001f80001157983 */ /* 0x000ee80000300800 */
[----:B------:R-:W3:Y:S04]  /*ae00*/  LDL.LU R20, [R1+0x1fc] ;  /* 0x0001fc0001147983 */ /* 0x000ee80000300800 */
[----:B------:R-:W3:Y:S01]  /*ae10*/  LDL.LU R181, [R1+0x19c] ;  /* 0x00019c0001b57983 */ /* 0x000ee20000300800 */
[----:B------:R-:W-:-:S03]  /*ae20*/  FADD R2, R7, R2 ;  /* 0x0000000207027221 */ /* 0x000fc60000000000 */
[----:B------:R-:W4:Y:S04]  /*ae30*/  LDL.LU R153, [R1+0x1e0] ;  /* 0x0001e00001997983 */ /* 0x000f280000300800 */
[----:B------:R-:W2:Y:S04]  /*ae40*/  LDL.LU R157, [R1+0x1d4] ;  /* 0x0001d400019d7983 */ /* 0x000ea80000300800 */
[----:B------:R-:W3:Y:S04]  /*ae50*/  LDL.LU R161, [R1+0x1d0] ;  /* 0x0001d00001a17983 */ /* 0x000ee80000300800 */
[----:B------:R-:W4:Y:S01]  /*ae60*/  LDL.LU R165, [R1+0x1c4] ;  /* 0x0001c40001a57983 */ /* 0x000f220000300800 */
[----:B------:R-:W-:-:S03]  /*ae70*/  FADD R2, R2, R15 ;  /* 0x0000000f02027221 */ /* 0x000fc60000000000 */
[----:B------:R-:W2:Y:S01]  /*ae80*/  LDL.LU R164, [R1+0x1c0] ;  /* 0x0001c00001a47983 */ /* 0x000ea20000300800 */
[----:B------:R-:W-:-:S03]  /*ae90*/  FSETP.GEU.AND P2, PT, R0, -126, PT ;  /* 0xc2fc00000000780b */ /* 0x000fc60003f4e000 */
[----:B------:R-:W3:Y:S04]  /*aea0*/  LDL.LU R176, [R1+0x198] ;  /* 0x0001980001b07983 */ /* 0x000ee80000300800 */
[----:B------:R-:W4:Y:S04]  /*aeb0*/  LDL.LU R4, [R1+0x1b4] ;  /* 0x0001b40001047983 */ /* 0x000f280000300800 */
[----:B------:R-:W2:Y:S02]  /*aec0*/  LDL.LU R7, [R1+0x1b0] ;  /* 0x0001b00001077983 */ /* 0x000ea40000300800 */
[----:B------:R-:W-:-:S02]  /*aed0*/  @!P2 FMUL R0, R0, 0.5 ;  /* 0x3f0000000000a820 */ /* 0x000fc40000400000 */
[----:B------:R-:W3:Y:S04]  /*aee0*/  LDL.LU R15, [R1+0x1a4] ;  /* 0x0001a400010f7983 */ /* 0x000ee80000300800 */
[----:B------:R-:W1:Y:S02]  /*aef0*/  MUFU.EX2 R0, R0 ;  /* 0x0000000000007308 */ /* 0x000e640000000800 */
[----:B-1----:R-:W-:-:S04]  /*af00*/  @!P2 FMUL R0, R0, R0 ;  /* 0x000000000000a220 */ /* 0x002fc80000400000 */
[-C--:B------:R-:W-:Y:S01]  /*af10*/  FMUL R59, R59, R0.reuse ;  /* 0x000000003b3b7220 */ /* 0x080fe20000400000 */
[-C--:B------:R-:W-:Y:S01]  /*af20*/  FMUL R62, R62, R0.reuse ;  /* 0x000000003e3e7220 */ /* 0x080fe20000400000 */
[-C--:B------:R-:W-:Y:S01]  /*af30*/  FMUL R63, R63, R0.reuse ;  /* 0x000000003f3f7220 */ /* 0x080fe20000400000 */
[-C--:B------:R-:W-:Y:S02]  /*af40*/  FMUL R66, R66, R0.reuse ;  /* 0x0000000042427220 */ /* 0x080fe40000400000 */
[----:B------:R1:W-:Y:S01]  /*af50*/  STL [R1], R59 ;  /* 0x0000003b01007387 */ /* 0x0003e20000100800 */
[-C--:B------:R-:W-:Y:S01]  /*af60*/  FMUL R67, R67, R0.reuse ;  /* 0x0000000043437220 */ /* 0x080fe20000400000 */
[-C--:B------:R-:W-:Y:S01]  /*af70*/  FMUL R70, R70, R0.reuse ;  /* 0x0000000046467220 */ /* 0x080fe20000400000 */
[-C--:B------:R-:W-:Y:S01]  /*af80*/  FMUL R71, R71, R0.reuse ;  /* 0x0000000047477220 */ /* 0x080fe20000400000 */
[----:B-1----:R-:W4:Y:S04]  /*af90*/  LDL.LU R59, [R1+0x3d4] ;  /* 0x0003d400013b7983 */ /* 0x002f280000300800 */
[----:B------:R1:W-:Y:S01]  /*afa0*/  STL [R1+0x4], R62 ;  /* 0x0000043e01007387 */ /* 0x0003e20000100800 */
[-C--:B------:R-:W-:Y:S01]  /*afb0*/  FMUL R74, R74, R0.reuse ;  /* 0x000000004a4a7220 */ /* 0x080fe20000400000 */
[----:B------:R-:W-:-:S02]  /*afc0*/  FMUL R75, R75, R0 ;  /* 0x000000004b4b7220 */ /* 0x000fc40000400000 */
[----:B-1----:R-:W4:Y:S04]  /*afd0*/  LDL.LU R62, [R1+0x3d0] ;  /* 0x0003d000013e7983 */ /* 0x002f280000300800 */
[----:B------:R1:W-:Y:S01]  /*afe0*/  STL [R1+0x10], R63 ;  /* 0x0000103f01007387 */ /* 0x0003e20000100800 */
[----:B------:R-:W-:-:S03]  /*aff0*/  FMUL R78, R78, R0 ;  /* 0x000000004e4e7220 */ /* 0x000fc60000400000 */
        /* <DEDUP_REMOVED lines=131> */
[----:B---3--:R-:W-:-:S03]  /*b830*/  FMUL R15, R15, R0 ;  /* 0x000000000f0f7220 */ /* 0x008fc60000400000 */
[----:B-1----:R-:W3:Y:S04]  /*b840*/  LDL.LU R151, [R1+0x31c] ;  /* 0x00031c0001977983 */ /* 0x002ee80000300800 */
[----:B------:R1:W-:Y:S01]  /*b850*/  STL [R1+0x174], R192 ;  /* 0x000174c001007387 */ /* 0x0003e20000100800 */
[-C--:B--2---:R-:W-:Y:S01]  /*b860*/  FMUL R7, R7, R0.reuse ;  /* 0x0000000007077220 */ /* 0x084fe20000400000 */
[----:B----4-:R-:W-:Y:S02]  /*b870*/  FMUL R4, R4, R0 ;  /* 0x0000000004047220 */ /* 0x010fe40000400000 */
[----:B-1----:R-:W2:Y:S04]  /*b880*/  LDL.LU R192, [R1+0x318] ;  /* 0x0003180001c07983 */ /* 0x002ea80000300800 */
[----:B------:R1:W-:Y:S04]  /*b890*/  STL [R1+0x180], R235 ;  /* 0x000180eb01007387 */ /* 0x0003e80000100800 */
[----:B-1----:R1:W5:Y:S04]  /*b8a0*/  LDL.LU R235, [R1+0x314] ;  /* 0x0003140001eb7983 */ /* 0x0023680000300800 */
[----:B------:R4:W-:Y:S04]  /*b8b0*/  STL [R1+0x184], R234 ;  /* 0x000184ea01007387 */ /* 0x0009e80000100800 */
[----:B----4-:R1:W5:Y:S04]  /*b8c0*/  LDL.LU R234, [R1+0x310] ;  /* 0x0003100001ea7983 */ /* 0x0103680000300800 */
[----:B------:R4:W-:Y:S04]  /*b8d0*/  STL [R1+0x190], R233 ;  /* 0x000190e901007387 */ /* 0x0009e80000100800 */
[----:B----4-:R1:W5:Y:S04]  /*b8e0*/  LDL.LU R233, [R1+0x30c] ;  /* 0x00030c0001e97983 */ /* 0x0103680000300800 */
[----:B------:R4:W-:Y:S04]  /*b8f0*/  STL [R1+0x194], R232 ;  /* 0x000194e801007387 */ /* 0x0009e80000100800 */
[----:B----4-:R1:W5:Y:S04]  /*b900*/  LDL.LU R232, [R1+0x308] ;  /* 0x0003080001e87983 */ /* 0x0103680000300800 */
[----:B------:R4:W-:Y:S04]  /*b910*/  STL [R1+0x1a0], R231 ;  /* 0x0001a0e701007387 */ /* 0x0009e80000100800 */
[----:B----4-:R1:W5:Y:S04]  /*b920*/  LDL.LU R231, [R1+0x304] ;  /* 0x0003040001e77983 */ /* 0x0103680000300800 */
[----:B------:R-:W-:Y:S04]  /*b930*/  STL [R1+0x1a4], R15 ;  /* 0x0001a40f01007387 */ /* 0x000fe80000100800 */
[----:B------:R-:W-:Y:S04]  /*b940*/  STL [R1+0x1b0], R7 ;  /* 0x0001b00701007387 */ /* 0x000fe80000100800 */
[----:B------:R4:W-:Y:S02]  /*b950*/  STL [R1+0x1b4], R4 ;  /* 0x0001b40401007387 */ /* 0x0009e40000100800 */
[----:B----4-:R-:W-:-:S04]  /*b960*/  FMNMX R4, R154, R6, !PT ;  /* 0x000000069a047209 */ /* 0x010fc80007800000 */
        /* <DEDUP_REMOVED lines=14> */
[----:B------:R-:W-:Y:S01]  /*ba50*/  FMNMX R4, R183, R4, !PT ;  /* 0x00000004b7047209 */ /* 0x000fe20007800000 */
[-C--:B------:R-:W-:Y:S01]  /*ba60*/  FMUL R164, R164, R0.reuse ;  /* 0x00000000a4a47220 */ /* 0x080fe20000400000 */
        /* <DEDUP_REMOVED lines=70> */
[----:B------:R-:W-:Y:S01]  /*bed0*/  FMUL R149, R149, R0 ;  /* 0x0000000095957220 */ /* 0x000fe20000400000 */
[----:B------:R-:W-:-:S02]  /*bee0*/  FFMA R193, R0, R193, R2 ;  /* 0x000000c100c17223 */ /* 0x000fc40000000002 */
[----:B------:R-:W4:Y:S02]  /*bef0*/  SHFL.BFLY PT, R0, R4, 0x1, 0x1f ;  /* 0x0c201f0004007f89 */ /* 0x000f2400000e0000 */
[----:B----4-:R-:W-:-:S05]  /*bf00*/  FMNMX R4, R4, R0, !PT ;  /* 0x0000000004047209 */ /* 0x010fca0007800000 */
[----:B------:R-:W4:Y:S02]  /*bf10*/  SHFL.BFLY PT, R0, R4, 0x2, 0x1f ;  /* 0x0c401f0004007f89 */ /* 0x000f2400000e0000 */
[----:B----4-:R-:W-:-:S04]  /*bf20*/  FMNMX R4, R4, R0, !PT ;  /* 0x0000000004047209 */ /* 0x010fc80007800000 */
[----:B------:R-:W-:-:S04]  /*bf30*/  FSETP.NEU.AND P2, PT, R4, -INF , PT ;  /* 0xff8000000400780b */ /* 0x000fc80003f4d000 */
[----:B------:R-:W-:-:S05]  /*bf40*/  FSEL R2, R4, RZ, P2 ;  /* 0x000000ff04027208 */ /* 0x000fca0001000000 */
[----:B------:R-:W-:-:S04]  /*bf50*/  FMUL R0, R2, UR6 ;  /* 0x0000000602007c20 */ /* 0x000fc80008400000 */
[----:B------:R-:W-:-:S05]  /*bf60*/  FFMA R154, R154, UR6, -R0 ;  /* 0x000000069a9a7c23 */ /* 0x000fca0008000800 */
[----:B------:R-:W-:Y:S01]  /*bf70*/  FSETP.GEU.AND P6, PT, R154, -126, PT ;  /* 0xc2fc00009a00780b */ /* 0x000fe20003fce000 */
[----:B------:R-:W-:-:S05]  /*bf80*/  FFMA R155, R155, UR6, -R0 ;  /* 0x000000069b9b7c23 */ /* 0x000fca0008000800 */
[----:B------:R-:W-:-:S07]  /*bf90*/  FSETP.GEU.AND P2, PT, R155, -126, PT ;  /* 0xc2fc00009b00780b */ /* 0x000fce0003f4e000 */
[----:B------:R-:W-:-:S06]  /*bfa0*/  @!P6 FMUL R154, R154, 0.5 ;  /* 0x3f0000009a9ae820 */ /* 0x000fcc0000400000 */
[----:B------:R-:W4:Y:S01]  /*bfb0*/  MUFU.EX2 R154, R154 ;  /* 0x0000009a009a7308 */ /* 0x000f220000000800 */
[--C-:B------:R-:W-:Y:S01]  /*bfc0*/  FFMA R162, R162, UR6, -R0.reuse ;  /* 0x00000006a2a27c23 */ /* 0x100fe20008000800 */
[--C-:B------:R-:W-:Y:S01]  /*bfd0*/  FFMA R158, R158, UR6, -R0.reuse ;  /* 0x000000069e9e7c23 */ /* 0x100fe20008000800 */
[----:B------:R-:W-:Y:S01]  /*bfe0*/  @!P2 FMUL R155, R155, 0.5 ;  /* 0x3f0000009b9ba820 */ /* 0x000fe20000400000 */
[----:B------:R-:W-:Y:S02]  /*bff0*/  STL [R1+0x1c0], R164 ;  /* 0x0001c0a401007387 */ /* 0x000fe40000100800 */
[----:B------:R-:W-:Y:S01]  /*c000*/  FSETP.GEU.AND P5, PT, R162, -126, PT ;  /* 0xc2fc0000a200780b */ /* 0x000fe20003fae000 */
[--C-:B------:R-:W-:Y:S01]  /*c010*/  FFMA R163, R163, UR6, -R0.reuse ;  /* 0x00000006a3a37c23 */ /* 0x100fe20008000800 */
[----:B------:R1:W-:Y:S01]  /*c020*/  STL [R1+0x1c4], R165 ;  /* 0x0001c4a501007387 */ /* 0x0003e20000100800 */
[----:B------:R-:W-:Y:S01]  /*c030*/  FFMA R159, R159, UR6, -R0 ;  /* 0x000000069f9f7c23 */ /* 0x000fe20008000800 */
[----:B------:R-:W-:Y:S01]  /*c040*/  FSETP.GEU.AND P3, PT, R158, -126, PT ;  /* 0xc2fc00009e00780b */ /* 0x000fe20003f6e000 */
[----:B-1----:R-:W1:Y:S01]  /*c050*/  MUFU.EX2 R165, R155 ;  /* 0x0000009b00a57308 */ /* 0x002e620000000800 */
[----:B----4-:R-:W-:Y:S01]  /*c060*/  @!P6 FMUL R154, R154, R154 ;  /* 0x0000009a9a9ae220 */ /* 0x010fe20000400000 */
[----:B------:R-:W-:-:S02]  /*c070*/  FSETP.GEU.AND P6, PT, R163, -126, PT ;  /* 0xc2fc0000a300780b */ /* 0x000fc40003fce000 */
[----:B------:R-:W-:-:S04]  /*c080*/  FSETP.GEU.AND P4, PT, R159, -126, PT ;  /* 0xc2fc00009f00780b */ /* 0x000fc80003f8e000 */
[----:B------:R-:W-:Y:S01]  /*c090*/  @!P5 FMUL R162, R162, 0.5 ;  /* 0x3f000000a2a2d820 */ /* 0x000fe20000400000 */
[----:B------:R-:W-:-:S03]  /*c0a0*/  FFMA R167, R167, UR6, -R0 ;  /* 0x00000006a7a77c23 */ /* 0x000fc60008000800 */
[----:B------:R-:W-:Y:S02]  /*c0b0*/  @!P3 FMUL R158, R158, 0.5 ;  /* 0x3f0000009e9eb820 */ /* 0x000fe40000400000 */
[----:B------:R-:W4:Y:S01]  /*c0c0*/  MUFU.EX2 R162, R162 ;  /* 0x000000a200a27308 */ /* 0x000f220000000800 */
[----:B------:R3:W-:Y:S01]  /*c0d0*/  STL [R1+0x1d0], R161 ;  /* 0x0001d0a101007387 */ /* 0x0007e20000100800 */
[----:B------:R-:W-:Y:S01]  /*c0e0*/  @!P6 FMUL R163, R163, 0.5 ;  /* 0x3f000000a3a3e820 */ /* 0x000fe20000400000 */
[----:B-1----:R-:W-:Y:S01]  /*c0f0*/  @!P2 FMUL R165, R165, R165 ;  /* 0x000000a5a5a5a220 */ /* 0x002fe20000400000 */
[----:B------:R-:W-:Y:S01]  /*c100*/  @!P4 FMUL R159, R159, 0.5 ;  /* 0x3f0000009f9fc820 */ /* 0x000fe20000400000 */
[----:B------:R-:W-:-:S03]  /*c110*/  FSETP.GEU.AND P2, PT, R167, -126, PT ;  /* 0xc2fc0000a700780b */ /* 0x000fc60003f4e000 */
[----:B------:R-:W1:Y:S08]  /*c120*/  MUFU.EX2 R158, R158 ;  /* 0x0000009e009e7308 */ /* 0x000e700000000800 */
[----:B---3--:R-:W3:Y:S01]  /*c130*/  MUFU.EX2 R161, R163 ;  /* 0x000000a300a17308 */ /* 0x008ee20000000800 */
[----:B------:R-:W-:Y:S01]  /*c140*/  STL [R1+0x1d4], R157 ;  /* 0x0001d49d01007387 */ /* 0x000fe20000100800 */
[----:B------:R-:W-:-:S06]  /*c150*/  FFMA R175, R175, UR6, -R0 ;  /* 0x00000006afaf7c23 */ /* 0x000fcc0008000800 */
[----:B------:R-:W2:Y:S01]  /*c160*/  MUFU.EX2 R7, R159 ;  /* 0x0000009f00077308 */ /* 0x000ea20000000800 */
[----:B------:R-:W-:Y:S01]  /*c170*/  STL [R1+0x1e0], R153 ;  /* 0x0001e09901007387 */ /* 0x000fe20000100800 */
[----:B------:R-:W-:Y:S01]  /*c180*/  @!P2 FMUL R167, R167, 0.5 ;  /* 0x3f000000a7a7a820 */ /* 0x000fe20000400000 */
[----:B----4-:R-:W-:Y:S02]  /*c190*/  @!P5 FMUL R162, R162, R162 ;  /* 0x000000a2a2a2d220 */ /* 0x010fe40000400000 */
[----:B------:R4:W-:Y:S01]  /*c1a0*/  STL [R1+0x1e4], R230 ;  /* 0x0001e4e601007387 */ /* 0x0009e20000100800 */
[--C-:B------:R-:W-:Y:S01]  /*c1b0*/  FFMA R170, R170, UR6, -R0.reuse ;  /* 0x00000006aaaa7c23 */ /* 0x100fe20008000800 */
[----:B------:R-:W-:Y:S01]  /*c1c0*/  FSETP.GEU.AND P5, PT, R175, -126, PT ;  /* 0xc2fc0000af00780b */ /* 0x000fe20003fae000 */
[--C-:B------:R-:W-:Y:S01]  /*c1d0*/  FFMA R179, R179, UR6, -R0.reuse ;  /* 0x00000006b3b37c23 */ /* 0x100fe20008000800 */
[----:B------:R-:W-:Y:S01]  /*c1e0*/  FFMA R171, R171, UR6, -R0 ;  /* 0x00000006abab7c23 */ /* 0x000fe20008000800 */
[----:B----4-:R-:W4:Y:S04]  /*c1f0*/  LDL.LU R230, [R1+0x8] ;  /* 0x0000080001e67983 */ /* 0x010f280000300800 */
[----:B------:R-:W-:Y:S04]  /*c200*/  STL [R1+0x1f0], R18 ;  /* 0x0001f01201007387 */ /* 0x000fe80000100800 */
[----:B------:R2:W-:Y:S01]  /*c210*/  STL [R1+0x1f4], R16 ;  /* 0x0001f41001007387 */ /* 0x0005e20000100800 */
[----:B-1----:R-:W-:Y:S01]  /*c220*/  @!P3 FMUL R158, R158, R158 ;  /* 0x0000009e9e9eb220 */ /* 0x002fe20000400000 */
[----:B---3--:R-:W-:Y:S01]  /*c230*/  @!P6 FMUL R161, R161, R161 ;  /* 0x000000a1a1a1e220 */ /* 0x008fe20000400000 */
[----:B------:R-:W-:Y:S01]  /*c240*/  FSETP.GEU.AND P3, PT, R170, -126, PT ;  /* 0xc2fc0000aa00780b */ /* 0x000fe20003f6e000 */
[----:B--2---:R-:W-:Y:S01]  /*c250*/  @!P4 FMUL R7, R7, R7 ;  /* 0x000000070707c220 */ /* 0x004fe20000400000 */
[----:B------:R-:W-:Y:S01]  /*c260*/  FSETP.GEU.AND P6, PT, R179, -126, PT ;  /* 0xc2fc0000b300780b */ /* 0x000fe20003fce000 */
[----:B------:R-:W-:-:S02]  /*c270*/  FADD R16, -R2, R6 ;  /* 0x0000000602107221 */ /* 0x000fc40000000100 */
[----:B------:R1:W2:Y:S01]  /*c280*/  MUFU.EX2 R6, R167 ;  /* 0x000000a700067308 */ /* 0x0002a20000000800 */
[----:B------:R-:W-:Y:S01]  /*c290*/  FSETP.GEU.AND P4, PT, R171, -126, PT ;  /* 0xc2fc0000ab00780b */ /* 0x000fe20003f8e000 */
[----:B------:R-:W-:Y:S01]  /*c2a0*/  @!P5 FMUL R175, R175, 0.5 ;  /* 0x3f000000afafd820 */ /* 0x000fe20000400000 */
[----:B------:R-:W-:-:S05]  /*c2b0*/  FFMA R183, R183, UR6, -R0 ;  /* 0x00000006b7b77c23 */ /* 0x000fca0008000800 */
[----:B------:R-:W-:Y:S02]  /*c2c0*/  @!P3 FMUL R170, R170, 0.5 ;  /* 0x3f000000aaaab820 */ /* 0x000fe40000400000 */
[----:B------:R-:W-:Y:S01]  /*c2d0*/  @!P6 FMUL R179, R179, 0.5 ;  /* 0x3f000000b3b3e820 */ /* 0x000fe20000400000 */
[----:B------:R-:W3:Y:S01]  /*c2e0*/  MUFU.EX2 R175, R175 ;  /* 0x000000af00af7308 */ /* 0x000ee20000000800 */
[--C-:B------:R-:W-:Y:S01]  /*c2f0*/  FFMA R178, R178, UR6, -R0.reuse ;  /* 0x00000006b2b27c23 */ /* 0x100fe20008000800 */
[--C-:B------:R-:W-:Y:S01]  /*c300*/  FFMA R166, R166, UR6, -R0.reuse ;  /* 0x00000006a6a67c23 */ /* 0x100fe20008000800 */
[--C-:B------:R-:W-:Y:S01]  /*c310*/  FFMA R174, R174, UR6, -R0.reuse ;  /* 0x00000006aeae7c23 */ /* 0x100fe20008000800 */
[----:B------:R-:W-:Y:S01]  /*c320*/  F2FP.BF16.F32.PACK_AB R164, R10, R11 ;  /* 0x0000000b0aa4723e */ /* 0x000fe200000010ff */
[----:B-1----:R-:W4:Y:S01]  /*c330*/  LDL.LU R167, [R1+0x18c] ;  /* 0x00018c0001a77983 */ /* 0x002f220000300800 */
[----:B------:R-:W-:Y:S01]  /*c340*/  @!P4 FMUL R171, R171, 0.5 ;  /* 0x3f000000ababc820 */ /* 0x000fe20000400000 */
[----:B--2---:R-:W-:Y:S01]  /*c350*/  @!P2 FMUL R6, R6, R6 ;  /* 0x000000060606a220 */ /* 0x004fe20000400000 */
[C---:B------:R-:W-:Y:S01]  /*c360*/  FSETP.GEU.AND P2, PT, R183.reuse, -126, PT ;  /* 0xc2fc0000b700780b */ /* 0x040fe20003f4e000 */
[----:B------:R-:W1:Y:S08]  /*c370*/  MUFU.EX2 R170, R170 ;  /* 0x000000aa00aa7308 */ /* 0x000e700000000800 */
[----:B------:R2:W2:Y:S08]  /*c380*/  MUFU.EX2 R157, R171 ;  /* 0x000000ab009d7308 */ /* 0x0004b00000000800 */
[----:B------:R-:W2:Y:S01]  /*c390*/  MUFU.EX2 R179, R179 ;  /* 0x000000b300b37308 */ /* 0x000ea20000000800 */
[----:B------:R-:W-:Y:S01]  /*c3a0*/  @!P2 FMUL R183, R183, 0.5 ;  /* 0x3f000000b7b7a820 */ /* 0x000fe20000400000 */
[----:B---3--:R-:W-:Y:S01]  /*c3b0*/  @!P5 FMUL R175, R175, R175 ;  /* 0x000000afafafd220 */ /* 0x008fe20000400000 */
[----:B------:R-:W-:Y:S01]  /*c3c0*/  FFMA R0, R182, UR6, -R0 ;  /* 0x00000006b6007c23 */ /* 0x000fe20008000800 */
[----:B------:R-:W-:Y:S01]  /*c3d0*/  FSETP.GEU.AND P5, PT, R178, -126, PT ;  /* 0xc2fc0000b200780b */ /* 0x000fe20003fae000 */
[----:B-1----:R-:W-:Y:S01]  /*c3e0*/  @!P3 FMUL R170, R170, R170 ;  /* 0x000000aaaaaab220 */ /* 0x002fe20000400000 */
[----:B--2---:R-:W2:Y:S02]  /*c3f0*/  LDL.LU R171, [R1+0x188] ;  /* 0x0001880001ab7983 */ /* 0x004ea40000300800 */
[----:B------:R-:W1:Y:S01]  /*c400*/  MUFU.EX2 R183, R183 ;  /* 0x000000b700b77308 */ /* 0x000e620000000800 */
[----:B------:R-:W-:Y:S01]  /*c410*/  @!P4 FMUL R157, R157, R157 ;  /* 0x0000009d9d9dc220 */ /* 0x000fe20000400000 */
[----:B------:R-:W-:Y:S01]  /*c420*/  FSETP.GEU.AND P3, PT, R166, -126, PT ;  /* 0xc2fc0000a600780b */ /* 0x000fe20003f6e000 */
[----:B------:R-:W3:Y:S01]  /*c430*/  LDL.LU R182, [R1+0x17c] ;  /* 0x00017c0001b67983 */ /* 0x000ee20000300800 */
[----:B------:R-:W-:Y:S01]  /*c440*/  FSETP.GEU.AND P4, PT, R174, -126, PT ;  /* 0xc2fc0000ae00780b */ /* 0x000fe20003f8e000 */
[----:B------:R-:W-:Y:S01]  /*c450*/  @!P6 FMUL R179, R179, R179 ;  /* 0x000000b3b3b3e220 */ /* 0x000fe20000400000 */
[----:B------:R-:W-:Y:S01]  /*c460*/  FSETP.GEU.AND P6, PT, R0, -126, PT ;  /* 0xc2fc00000000780b */ /* 0x000fe20003fce000 */
[----:B------:R-:W-:-:S02]  /*c470*/  FADD R15, R165, R157 ;  /* 0x0000009da50f7221 */ /* 0x000fc40000000000 */
[----:B------:R-:W-:Y:S01]  /*c480*/  FADD R2, R161, R179 ;  /* 0x000000b3a1027221 */ /* 0x000fe20000000000 */
[----:B------:R-:W-:-:S03]  /*c490*/  @!P5 FMUL R178, R178, 0.5 ;  /* 0x3f000000b2b2d820 */ /* 0x000fc60000400000 */
[----:B------:R-:W-:Y:S01]  /*c4a0*/  FADD R18, R15, R2 ;  /* 0x000000020f127221 */ /* 0x000fe20000000000 */
[----:B------:R-:W-:Y:S01]  /*c4b0*/  FMUL R2, R16, UR6 ;  /* 0x0000000610027c20 */ /* 0x000fe20008400000 */
[----:B------:R-:W1:Y:S01]  /*c4c0*/  MUFU.EX2 R153, R178 ;  /* 0x000000b200997308 */ /* 0x000e620000000800 */
[----:B------:R-:W-:Y:S01]  /*c4d0*/  @!P3 FMUL R166, R166, 0.5 ;  /* 0x3f000000a6a6b820 */ /* 0x000fe20000400000 */
[----:B------:R-:W-:Y:S01]  /*c4e0*/  @!P4 FMUL R174, R174, 0.5 ;  /* 0x3f000000aeaec820 */ /* 0x000fe20000400000 */
[----:B-1----:R-:W-:Y:S01]  /*c4f0*/  @!P2 FMUL R183, R183, R183 ;  /* 0x000000b7b7b7a220 */ /* 0x002fe20000400000 */
[----:B------:R-:W-:Y:S01]  /*c500*/  @!P6 FMUL R0, R0, 0.5 ;  /* 0x3f0000000000e820 */ /* 0x000fe20000400000 */
[----:B------:R-:W-:-:S03]  /*c510*/  FSETP.GEU.AND P2, PT, R2, -126, PT ;  /* 0xc2fc00000200780b */ /* 0x000fc60003f4e000 */
[----:B------:R1:W1:Y:S08]  /*c520*/  MUFU.EX2 R163, R166 ;  /* 0x000000a600a37308 */ /* 0x0002700000000800 */
[----:B------:R-:W1:Y:S08]  /*c530*/  MUFU.EX2 R159, R174 ;  /* 0x000000ae009f7308 */ /* 0x000e700000000800 */
[----:B------:R-:W1:Y:S01]  /*c540*/  MUFU.EX2 R155, R0 ;  /* 0x00000000009b7308 */ /* 0x000e620000000800 */
[----:B------:R-:W-:Y:S01]  /*c550*/  @!P2 FMUL R2, R2, 0.5 ;  /* 0x3f0000000202a820 */ /* 0x000fe20000400000 */
[----:B------:R-:W-:Y:S01]  /*c560*/  @!P5 FMUL R153, R153, R153 ;  /* 0x000000999999d220 */ /* 0x000fe20000400000 */
[----:B-1----:R-:W-:Y:S01]  /*c570*/  F2FP.BF16.F32.PACK_AB R166, R9, R156 ;  /* 0x0000009c09a6723e */ /* 0x002fe200000010ff */
[----:B------:R-:W-:Y:S01]  /*c580*/  FADD R9, R154, R170 ;  /* 0x000000aa9a097221 */ /* 0x000fe20000000000 */
[----:B------:R-:W-:Y:S01]  /*c590*/  @!P3 FMUL R163, R163, R163 ;  /* 0x000000a3a3a3b220 */ /* 0x000fe20000400000 */
[----:B------:R-:W-:Y:S01]  /*c5a0*/  FADD R16, R7, R175 ;  /* 0x000000af07107221 */ /* 0x000fe20000000000 */
[----:B------:R-:W-:Y:S01]  /*c5b0*/  FADD R15, R6, R183 ;  /* 0x000000b7060f7221 */ /* 0x000fe20000000000 */
[----:B------:R1:W1:Y:S01]  /*c5c0*/  MUFU.EX2 R0, R2 ;  /* 0x0000000200007308 */ /* 0x0002620000000800 */
[----:B------:R-:W-:Y:S01]  /*c5d0*/  @!P4 FMUL R159, R159, R159 ;  /* 0x0000009f9f9fc220 */ /* 0x000fe20000400000 */
[----:B------:R-:W2:Y:S01]  /*c5e0*/  LDL.LU R174, [R1+0x178] ;  /* 0x0001780001ae7983 */ /* 0x000ea20000300800 */
[----:B------:R-:W-:Y:S01]  /*c5f0*/  @!P6 FMUL R155, R155, R155 ;  /* 0x0000009b9b9be220 */ /* 0x000fe20000400000 */
[----:B-1----:R-:W-:Y:S01]  /*c600*/  FADD R2, R162, R153 ;  /* 0x00000099a2027221 */ /* 0x002fe20000000000 */
[----:B------:R-:W-:Y:S01]  /*c610*/  FADD R15, R16, R15 ;  /* 0x0000000f100f7221 */ /* 0x000fe20000000000 */
[----:B------:R-:W3:Y:S02]  /*c620*/  LDL.LU R178, [R1+0x16c] ;  /* 0x00016c0001b27983 */ /* 0x000ee40000300800 */
[----:B------:R-:W-:Y:S01]  /*c630*/  FADD R10, R9, R2 ;  /* 0x00000002090a7221 */ /* 0x000fe20000000000 */
[----:B------:R-:W-:Y:S01]  /*c640*/  FADD R9, R158, R159 ;  /* 0x0000009f9e097221 */ /* 0x000fe20000000000 */
[----:B------:R-:W-:Y:S01]  /*c650*/  FADD R2, R163, R155 ;  /* 0x0000009ba3027221 */ /* 0x000fe20000000000 */
[----:B------:R-:W-:Y:S01]  /*c660*/  FADD R15, R18, R15 ;  /* 0x0000000f120f7221 */ /* 0x000fe20000000000 */
[----:B------:R-:W2:Y:S02]  /*c670*/  LDL.LU R16, [R1+0x168] ;  /* 0x0001680001107983 */ /* 0x000ea40000300800 */
[----:B------:R-:W-:-:S02]  /*c680*/  FADD R2, R9, R2 ;  /* 0x0000000209027221 */ /* 0x000fc40000000000 */
[----:B------:R-:W3:Y:S02]  /*c690*/  LDL.LU R18, [R1+0x15c] ;  /* 0x00015c0001127983 */ /* 0x000ee40000300800 */
[----:B------:R-:W-:Y:S02]  /*c6a0*/  FADD R2, R10, R2 ;  /* 0x000000020a027221 */ /* 0x000fe40000000000 */
[----:B------:R-:W2:Y:S02]  /*c6b0*/  LDL.LU R11, [R1+0x158] ;  /* 0x00015800010b7983 */ /* 0x000ea40000300800 */
[----:B------:R-:W-:Y:S02]  /*c6c0*/  FADD R9, R2, R15 ;  /* 0x0000000f02097221 */ /* 0x000fe40000000000 */
[----:B------:R-:W3:Y:S04]  /*c6d0*/  LDL.LU R156, [R1+0x14c] ;  /* 0x00014c00019c7983 */ /* 0x000ee80000300800 */
[----:B------:R-:W2:Y:S04]  /*c6e0*/  LDL.LU R10, [R1+0x148] ;  /* 0x00014800010a7983 */ /* 0x000ea80000300800 */
[----:B------:R-:W3:Y:S01]  /*c6f0*/  LDL.LU R15, [R1+0x13c] ;  /* 0x00013c00010f7983 */ /* 0x000ee20000300800 */
[----:B------:R-:W-:-:S04]  /*c700*/  @!P2 FMUL R0, R0, R0 ;  /* 0x000000000000a220 */ /* 0x000fc80000400000 */
        /* <DEDUP_REMOVED lines=47> */
[----:B----4-:R-:W-:-:S05]  /*ca00*/  FMUL R230, R230, R0 ;  /* 0x00000000e6e67220 */ /* 0x010fca0000400000 */
        /* <DEDUP_REMOVED lines=64> */
[----:B------:R4:W-:Y:S01]  /*ce10*/  STL [R1+0x108], R198 ;  /* 0x000108c601007387 */ /* 0x0009e20000100800 */
[----:B---3--:R-:W-:-:S03]  /*ce20*/  FMUL R15, R15, R0 ;  /* 0x000000000f0f7220 */ /* 0x008fc60000400000 */
[----:B----4-:R1:W5:Y:S04]  /*ce30*/  LDL.LU R198, [R1+0x280] ;  /* 0x0002800001c67983 */ /* 0x0103680000300800 */
[----:B------:R3:W-:Y:S01]  /*ce40*/  STL [R1+0x10c], R197 ;  /* 0x00010cc501007387 */ /* 0x0007e20000100800 */
[-C--:B--2---:R-:W-:Y:S01]  /*ce50*/  FMUL R10, R10, R0.reuse ;  /* 0x000000000a0a7220 */ /* 0x084fe20000400000 */
[-C--:B------:R-:W-:Y:S02]  /*ce60*/  FMUL R156, R156, R0.reuse ;  /* 0x000000009c9c7220 */ /* 0x080fe40000400000 */
[----:B---3--:R1:W5:Y:S04]  /*ce70*/  LDL.LU R197, [R1+0x27c] ;  /* 0x00027c0001c57983 */ /* 0x0083680000300800 */
[----:B------:R2:W-:Y:S01]  /*ce80*/  STL [R1+0x118], R196 ;  /* 0x000118c401007387 */ /* 0x0005e20000100800 */
[-C--:B------:R-:W-:Y:S01]  /*ce90*/  FMUL R11, R11, R0.reuse ;  /* 0x000000000b0b7220 */ /* 0x080fe20000400000 */
[----:B------:R-:W-:-:S02]  /*cea0*/  FMUL R18, R18, R0 ;  /* 0x0000000012127220 */ /* 0x000fc40000400000 */
[----:B--2---:R1:W5:Y:S04]  /*ceb0*/  LDL.LU R196, [R1+0x278] ;  /* 0x0002780001c47983 */ /* 0x0043680000300800 */
[----:B------:R2:W-:Y:S01]  /*cec0*/  STL [R1+0x11c], R195 ;  /* 0x00011cc301007387 */ /* 0x0005e20000100800 */
[-C--:B------:R-:W-:Y:S01]  /*ced0*/  FMUL R16, R16, R0.reuse ;  /* 0x0000000010107220 */ /* 0x080fe20000400000 */
[-C--:B------:R-:W-:Y:S02]  /*cee0*/  FMUL R178, R178, R0.reuse ;  /* 0x00000000b2b27220 */ /* 0x080fe40000400000 */
[----:B--2---:R1:W5:Y:S04]  /*cef0*/  LDL.LU R195, [R1+0x274] ;  /* 0x0002740001c37983 */ /* 0x0043680000300800 */
        /* <DEDUP_REMOVED lines=8> */
[----:B------:R2:W-:Y:S04]  /*cf80*/  STL [R1+0x138], R3 ;  /* 0x0001380301007387 */ /* 0x0005e80000100800 */
[----:B--2---:R1:W5:Y:S04]  /*cf90*/  LDL.LU R3, [R1+0x268] ;  /* 0x0002680001037983 */ /* 0x0043680000300800 */
        /* <DEDUP_REMOVED lines=10> */
[----:B------:R2:W-:Y:S04]  /*d040*/  STL [R1+0x18c], R167 ;  /* 0x00018ca701007387 */ /* 0x0005e80000100800 */
[----:B------:R1:W-:Y:S01]  /*d050*/  STL [R1+0x198], R176 ;  /* 0x000198b001007387 */ /* 0x0003e20000100800 */
[----:B------:R-:W-:-:S03]  /*d060*/  FMUL R184, R184, R0 ;  /* 0x00000000b8b87220 */ /* 0x000fc60000400000 */
        /* <DEDUP_REMOVED lines=8> */
[----:B------:R1:W-:Y:S04]  /*d0f0*/  STL [R1+0x1bc], R188 ;  /* 0x0001bcbc01007387 */ /* 0x0003e80000100800 */
[----:B------:R1:W-:Y:S04]  /*d100*/  STL [R1+0x1c8], R187 ;  /* 0x0001c8bb01007387 */ /* 0x0003e80000100800 */
[----:B------:R1:W-:Y:S04]  /*d110*/  STL [R1+0x1cc], R186 ;  /* 0x0001ccba01007387 */ /* 0x0003e80000100800 */
[----:B------:R1:W-:Y:S04]  /*d120*/  STL [R1+0x1d8], R185 ;  /* 0x0001d8b901007387 */ /* 0x0003e80000100800 */
[----:B------:R1:W-:Y:S04]  /*d130*/  STL [R1+0x1dc], R184 ;  /* 0x0001dcb801007387 */ /* 0x0003e80000100800 */
[----:B------:R1:W-:Y:S04]  /*d140*/  STL [R1+0x1e8], R23 ;  /* 0x0001e81701007387 */ /* 0x0003e80000100800 */
[----:B------:R1:W-:Y:S04]  /*d150*/  STL [R1+0x1ec], R22 ;  /* 0x0001ec1601007387 */ /* 0x0003e80000100800 */
[----:B------:R1:W-:Y:S04]  /*d160*/  STL [R1+0x1f8], R21 ;  /* 0x0001f81501007387 */ /* 0x0003e80000100800 */
[----:B------:R1:W-:Y:S01]  /*d170*/  STL [R1+0x1fc], R20 ;  /* 0x0001fc1401007387 */ /* 0x0003e20000100800 */
[----:B------:R-:W-:Y:S01]  /*d180*/  ULEA UR5, UR4, UR61, 0x3 ;  /* 0x0000003d04057291 */ /* 0x000fe2000f8e183f */
[----:B------:R-:W-:Y:S01]  /*d190*/  SHF.L.U32 R2, R17, 0x1f, RZ ;  /* 0x0000001f11027819 */ /* 0x000fe200000006ff */
[----:B------:R-:W-:Y:S01]  /*d1a0*/  FMUL R26, R26, R0 ;  /* 0x000000001a1a7220 */ /* 0x000fe20000400000 */
[----:B------:R-:W-:Y:S01]  /*d1b0*/  F2FP.BF16.F32.PACK_AB R165, R165, R154 ;  /* 0x0000009aa5a5723e */ /* 0x000fe200000010ff */
[----:B------:R-:W-:Y:S01]  /*d1c0*/  FMUL R27, R27, R0 ;  /* 0x000000001b1b7220 */ /* 0x000fe20000400000 */
[----:B--2---:R-:W-:Y:S01]  /*d1d0*/  F2FP.BF16.F32.PACK_AB R167, R7, R158 ;  /* 0x0000009e07a7723e */ /* 0x004fe200000010ff */
[----:B------:R-:W-:Y:S01]  /*d1e0*/  FMUL R30, R30, R0 ;  /* 0x000000001e1e7220 */ /* 0x000fe20000400000 */
[----:B------:R-:W-:-:S02]  /*d1f0*/  F2FP.BF16.F32.PACK_AB R161, R161, R162 ;  /* 0x000000a2a1a1723e */ /* 0x000fc400000010ff */
[----:B------:R1:W2:Y:S01]  /*d200*/  SYNCS.PHASECHK.TRANS64.TRYWAIT P2, [UR5+0x70000], R2 ;  /* 0x07000002ff0075a7 */ /* 0x0002a20008040145 */
        /* <DEDUP_REMOVED lines=61> */
[----:B------:R-:W-:Y:S01]  /*d5e0*/  FFMA R192, R0, R192, R9 ;  /* 0x000000c000c07223 */ /* 0x000fe20000000009 */
[----:B------:R-:W-:-:S02]  /*d5f0*/  F2FP.BF16.F32.PACK_AB R160, R160, R13 ;  /* 0x0000000da0a0723e */ /* 0x000fc400000010ff */
[----:B------:R-:W-:Y:S02]  /*d600*/  F2FP.BF16.F32.PACK_AB R162, R12, R8 ;  /* 0x000000080ca2723e */ /* 0x000fe400000010ff */
[----:B------:R-:W-:Y:S02]  /*d610*/  F2FP.BF16.F32.PACK_AB R163, R6, R163 ;  /* 0x000000a306a3723e */ /* 0x000fe400000010ff */
[----:B------:R-:W-:Y:S02]  /*d620*/  F2FP.BF16.F32.PACK_AB R156, R169, R168 ;  /* 0x000000a8a99c723e */ /* 0x000fe400000010ff */
[----:B------:R-:W-:Y:S02]  /*d630*/  F2FP.BF16.F32.PACK_AB R157, R157, R170 ;  /* 0x000000aa9d9d723e */ /* 0x000fe400000010ff */
[----:B------:R-:W-:Y:S02]  /*d640*/  F2FP.BF16.F32.PACK_AB R158, R173, R172 ;  /* 0x000000acad9e723e */ /* 0x000fe400000010ff */
[----:B------:R-:W-:-:S02]  /*d650*/  F2FP.BF16.F32.PACK_AB R159, R175, R159 ;  /* 0x0000009faf9f723e */ /* 0x000fc400000010ff */
[----:B------:R-:W-:Y:S02]  /*d660*/  F2FP.BF16.F32.PACK_AB R152, R177, R152 ;  /* 0x00000098b198723e */ /* 0x000fe400000010ff */
[----:B------:R-:W-:Y:S02]  /*d670*/  F2FP.BF16.F32.PACK_AB R153, R179, R153 ;  /* 0x00000099b399723e */ /* 0x000fe400000010ff */
[----:B------:R-:W-:Y:S01]  /*d680*/  F2FP.BF16.F32.PACK_AB R154, R14, R180 ;  /* 0x000000b40e9a723e */ /* 0x000fe200000010ff */
[----:B-12---:R-:W-:Y:S06]  /*d690*/  @!P0 BRA `(.L_x_27) ;  /* 0x0000000000048947 */ /* 0x006fec0003800000 */
[----:B------:R-:W-:Y:S01]  /*d6a0*/  BPT.TRAP 0x1 ;  /* 0x000000040000795c */ /* 0x000fe20000300000 */
.L_x_27:
[----:B------:R-:W-:Y:S05]  /*d6b0*/  @P2 BRA `(.L_x_28) ;  /* 0x0000000000082947 */ /* 0x000fea0003800000 */
[----:B------:R-:W1:Y:S02]  /*d6c0*/  SYNCS.PHASECHK.TRANS64.TRYWAIT P2, [UR5+0x70000], R2 ;  /* 0x07000002ff0075a7 */ /* 0x000e640008040145 */
[----:B-1----:R-:W-:Y:S05]  /*d6d0*/  @!P2 BRA `(.L_x_29) ;  /* 0x0000018400f0a947 */ /* 0x002fea0003800000 */
.L_x_28:
        /* <DEDUP_REMOVED lines=64> */
[----:B--2---:R-:W2:Y:S04]  /*dae0*/  LDL.LU.64 R24, [R1] ;  /* 0x0000000001187983 */ /* 0x004ea80000300a00 */
        /* <DEDUP_REMOVED lines=63> */
[----:B-----5:R-:W-:Y:S01]  /*dee0*/  R2UR UR5, R234 ;  /* 0x00000000ea0572ca */ /* 0x020fe200000e0000 */
[----:B------:R-:W-:-:S02]  /*def0*/  UMOV UR11, 0x40000040 ;  /* 0x40000040000b7882 */ /* 0x000fc40000000000 */
[----:B------:R-:W-:Y:S04]  /*df00*/  STL [R1+0x538], R155 ;  /* 0x0005389b01007387 */ /* 0x000fe80000100800 */
[----:B------:R-:W-:Y:S04]  /*df10*/  STL [R1+0x534], R183 ;  /* 0x000534b701007387 */ /* 0x000fe80000100800 */
[----:B------:R-:W-:Y:S02]  /*df20*/  STL [R1+0x530], R152 ;  /* 0x0005309801007387 */ /* 0x000fe40000100800 */
[----:B------:R-:W-:-:S02]  /*df30*/  ULEA UR5, UR4, UR5, 0xc ;  /* 0x0000000504057291 */ /* 0x000fc4000f8e603f */
[----:B------:R-:W-:Y:S04]  /*df40*/  STL [R1+0x52c], R153 ;  /* 0x00052c9901007387 */ /* 0x000fe80000100800 */
        /* <DEDUP_REMOVED lines=49> */
[----:B------:R4:W-:Y:S04]  /*e260*/  STL [R1+0x468], R3 ;  /* 0x0004680301007387 */ /* 0x0009e80000100800 */
[----:B------:R4:W-:Y:S01]  /*e270*/  STL [R1+0x53c], R234 ;  /* 0x00053cea01007387 */ /* 0x0009e20000100800 */
[----:B--2---:R-:W-:-:S06]  /*e280*/  WARPGROUP.ARRIVE ;  /* 0x00000000000079c5 */ /* 0x004fcc0000000000 */
[----:B------:R-:W-:Y:S03]  /*e290*/  HGMMA.64x256x16.F32.BF16 R24, R164, gdesc[UR8].tnspB, R24, gsb0 ;  /* 0x43e00008a4187df0 */ /* 0x000fe60008001818 */
[----:B------:R-:W-:Y:S02]  /*e2a0*/  WARPGROUP.DEPBAR.LE gsb0, 0x0 ;  /* 0x00008000000079c5 */ /* 0x000fe40000010000 */
[----:B------:R-:W-:Y:S01]  /*e2b0*/  STL.64 [R1], R24 ;  /* 0x0000001801007387 */ /* 0x000fe20000100a00 */
[----:B-1----:R-:W-:Y:S01]  /*e2c0*/  MOV R2, R150 ;  /* 0x0000009600027202 */ /* 0x002fe20000000f00 */
[----:B---3--:R-:W-:Y:S01]  /*e2d0*/  IMAD.MOV.U32 R4, RZ, RZ, R148 ;  /* 0x000000ffff047224 */ /* 0x008fe200078e0094 */
[----:B------:R-:W-:Y:S01]  /*e2e0*/  MOV R0, R151 ;  /* 0x0000009700007202 */ /* 0x000fe20000000f00 */
[----:B------:R-:W-:Y:S01]  /*e2f0*/  STL.64 [R1+0x8], R26 ;  /* 0x0000081a01007387 */ /* 0x000fe20000100a00 */
[----:B----4-:R-:W-:Y:S01]  /*e300*/  MOV R3, R149 ;  /* 0x0000009500037202 */ /* 0x010fe20000000f00 */
        /* <DEDUP_REMOVED lines=92> */
[----:B------:R-:W2:Y:S01]  /*e8d0*/  LDL.LU.64 R134, [R1+0xae8] ;  /* 0x000ae80001867983 */ /* 0x000ea20000300a00 */
[----:B------:R-:W-:Y:S02]  /*e8e0*/  MOV R207, R85 ;  /* 0x0000005500cf7202 */ /* 0x000fe40000000f00 */
        /* <DEDUP_REMOVED lines=79> */
[----:B------:R-:W-:Y:S04]  /*ede0*/  STL.64 [R1+0x928], R158 ;  /* 0x0009289e01007387 */ /* 0x000fe80000100a00 */
[----:B------:R-:W-:Y:S01]  /*edf0*/  STL.64 [R1+0x920], R156 ;  /* 0x0009209c01007387 */ /* 0x000fe20000100a00 */
        /* <DEDUP_REMOVED lines=191> */
[----:B------:R-:W-:Y:S01]  /*f9f0*/  UIADD3 UR7, UR5, 0x80, URZ ;  /* 0x0000008005077890 */ /* 0x000fe2000fffe03f */
[----:B------:R-:W-:-:S06]  /*fa00*/  UMOV UR11, 0x40000040 ;  /* 0x40000040000b7882 */ /* 0x000fcc0000000000 */
[----:B------:R-:W-:Y:S01]  /*fa10*/  UMOV UR10, UR7 ;  /* 0x00000007000a7c82 */ /* 0x000fe20008000000 */
        /* <DEDUP_REMOVED lines=277> */
[----:B------:R-:W-:Y:S01]  /*10b70*/  STL.64 [R1+0x40], R40 ;  /* 0x0000402801007387 */ /* 0x000fe20000100a00 */
[----:B------:R-:W-:-:S03]  /*10b80*/  IMAD.MOV.U32 R2, RZ, RZ, R150 ;  /* 0x000000ffff027224 */ /* 0x000fc600078e0096 */
[----:B------:R-:W-:Y:S01]  /*10b90*/  STL.64 [R1+0x48], R42 ;  /* 0x0000482a01007387 */ /* 0x000fe20000100a00 */
[----:B------:R-:W-:-:S03]  /*10ba0*/  MOV R0, R151 ;  /* 0x0000009700007202 */ /* 0x000fc60000000f00 */
[----:B------:R-:W-:Y:S01]  /*10bb0*/  STL.64 [R1+0x50], R44 ;  /* 0x0000502c01007387 */ /* 0x000fe20000100a00 */
[----:B------:R-:W-:-:S03]  /*10bc0*/  MOV R7, R148 ;  /* 0x0000009400077202 */ /* 0x000fc60000000f00 */
[----:B------:R-:W-:Y:S01]  /*10bd0*/  STL.64 [R1+0x58], R46 ;  /* 0x0000582e01007387 */ /* 0x000fe20000100a00 */
[----:B------:R-:W-:Y:S01]  /*10be0*/  MOV R6, R149 ;  /* 0x0000009500067202 */ /* 0x000fe20000000f00 */
[----:B------:R-:W-:Y:S02]  /*10bf0*/  IMAD.MOV.U32 R9, RZ, RZ, R146 ;  /* 0x000000ffff097224 */ /* 0x000fe400078e0092 */
[----:B------:R1:W-:Y:S01]  /*10c00*/  STL [R1+0x60], R48 ;  /* 0x0000603001007387 */ /* 0x0003e20000100800 */
[----:B------:R-:W-:-:S03]  /*10c10*/  MOV R8, R147 ;  /* 0x0000009300087202 */ /* 0x000fc60000000f00 */
[----:B------:R-:W2:Y:S01]  /*10c20*/  LDL.LU.64 R150, [R1+0x738] ;  /* 0x0007380001967983 */ /* 0x000ea20000300a00 */
[----:B------:R-:W-:Y:S01]  /*10c30*/  MOV R11, R144 ;  /* 0x00000090000b7202 */ /* 0x000fe20000000f00 */
[----:B------:R-:W-:Y:S01]  /*10c40*/  IMAD.MOV.U32 R13, RZ, RZ, R142 ;  /* 0x000000ffff0d7224 */ /* 0x000fe200078e008e */
[----:B------:R-:W-:Y:S01]  /*10c50*/  MOV R10, R145 ;  /* 0x00000091000a7202 */ /* 0x000fe20000000f00 */
[----:B------:R-:W2:Y:S01]  /*10c60*/  LDL.LU.64 R148, [R1+0x730] ;  /* 0x0007300001947983 */ /* 0x000ea20000300a00 */
        /* <DEDUP_REMOVED lines=140> */
[----:B------:R-:W-:-:S03]  /*11530*/  MOV R234, R49 ;  /* 0x0000003100ea7202 */ /* 0x000fc60000000f00 */
        /* <DEDUP_REMOVED lines=108> */
[----:B------:R-:W-:-:S03]  /*11c00*/  MOV R50, R155 ;  /* 0x0000009b00327202 */ /* 0x000fc60000000f00 */
[----:B------:R-:W2:Y:S01]  /*11c10*/  LDL.LU R46, [R1+0x58] ;  /* 0x00005800012e7983 */ /* 0x000ea20000300800 */
[----:B------:R-:W-:-:S03]  /*11c20*/  IMAD.MOV.U32 R51, RZ, RZ, R183 ;  /* 0x000000ffff337224 */ /* 0x000fc600078e00b7 */
[----:B------:R-:W2:Y:S04]  /*11c30*/  LDL.LU R47, [R1+0x5c] ;  /* 0x00005c00012f7983 */ /* 0x000ea80000300800 */
[----:B------:R-:W2:Y:S01]  /*11c40*/  LDL.LU R48, [R1+0x60] ;  /* 0x0000600001307983 */ /* 0x000ea20000300800 */
[----:B------:R-:W-:-:S03]  /*11c50*/  MOV R52, R152 ;  /* 0x0000009800347202 */ /* 0x000fc60000000f00 */
[----:B------:R1:W5:Y:S01]  /*11c60*/  LDL.LU R234, [R1+0x53c] ;  /* 0x00053c0001ea7983 */ /* 0x0003620000300800 */
[----:B------:R-:W-:-:S03]  /*11c70*/  MOV R53, R153 ;  /* 0x0000009900357202 */ /* 0x000fc60000000f00 */
[----:B------:R-:W3:Y:S01]  /*11c80*/  LDL.LU R155, [R1+0x538] ;  /* 0x00053800019b7983 */ /* 0x000ee20000300800 */
[----:B------:R-:W-:-:S03]  /*11c90*/  MOV R54, R154 ;  /* 0x0000009a00367202 */ /* 0x000fc60000000f00 */
[----:B------:R-:W3:Y:S04]  /*11ca0*/  LDL.LU R183, [R1+0x534] ;  /* 0x0005340001b77983 */ /* 0x000ee80000300800 */
        /* <DEDUP_REMOVED lines=148> */
[----:B------:R1:W5:Y:S04]  /*125f0*/  LDL.LU R192, [R1+0x47c] ;  /* 0x00047c0001c07983 */ /* 0x0003680000300800 */
[----:B------:R1:W5:Y:S04]  /*12600*/  LDL.LU R19, [R1+0x478] ;  /* 0x0004780001137983 */ /* 0x0003680000300800 */
[----:B------:R1:W5:Y:S04]  /*12610*/  LDL.LU R17, [R1+0x474] ;  /* 0x0004740001117983 */ /* 0x0003680000300800 */
[----:B------:R1:W5:Y:S04]  /*12620*/  LDL.LU R5, [R1+0x470] ;  /* 0x0004700001057983 */ /* 0x0003680000300800 */
        /* <DEDUP_REMOVED lines=139> */
.L_x_30:
[----:B------:R-:W-:-:S04]  /*12ee0*/  ULEA UR5, UR60, UR61, 0x3 ;  /* 0x0000003d3c057291 */ /* 0x000fc8000f8e183f */
[----:B------:R-:W-:-:S04]  /*12ef0*/  UIADD3 UR5, UR5, 0x70028, URZ ;  /* 0x0007002805057890 */ /* 0x000fc8000fffe03f */
[----:B------:R-:W-:-:S09]  /*12f00*/  UPRMT UR5, URZ, 0x654, UR5 ;  /* 0x000006543f057896 */ /* 0x000fd20008000005 */
[----:B------:R-:W-:Y:S01]  /*12f10*/  SYNCS.ARRIVE.TRANS64.RED.A1T0 RZ, [UR5], RZ ;  /* 0x000000ffffff79a7 */ /* 0x000fe20008100405 */
[----:B------:R-:W-:Y:S05]  /*12f20*/  @P1 BRA `(.L_x_31) ;  /* 0x0000000000041947 */ /* 0x000fea0003800000 */
[----:B------:R-:W-:Y:S01]  /*12f30*/  BPT.TRAP 0x1 ;  /* 0x000000040000795c */ /* 0x000fe20000300000 */
.L_x_31:
[----:B------:R-:W-:-:S04]  /*12f40*/  UIADD3 UR5, UR60, 0x1, URZ ;  /* 0x000000013c057890 */ /* 0x000fc8000fffe03f */
[----:B------:R-:W-:-:S04]  /*12f50*/  UISETP.NE.AND UP0, UPT, UR5, 0x5, UPT ;  /* 0x000000050500788c */ /* 0x000fc8000bf05270 */
[----:B------:R-:W-:Y:S01]  /*12f60*/  USEL UR5, UR5, URZ, UP0 ;  /* 0x0000003f05057287 */ /* 0x000fe20008000000 */
[----:B------:R-:W-:Y:S11]  /*12f70*/  @!P0 BRA `(.L_x_32) ;  /* 0x0000000000048947 */ /* 0x000ff60003800000 */
[----:B------:R-:W-:Y:S01]  /*12f80*/  BPT.TRAP 0x1 ;  /* 0x000000040000795c */ /* 0x000fe20000300000 */
.L_x_32:
[----:B------:R-:W-:-:S04]  /*12f90*/  ULEA UR7, UR5, UR61, 0x3 ;  /* 0x0000003d05077291 */ /* 0x000fc8000f8e183f */
[----:B------:R-:W-:-:S04]  /*12fa0*/  UIADD3 UR7, UR7, 0x70028, URZ ;  /* 0x0007002807077890 */ /* 0x000fc8000fffe03f */
[----:B------:R-:W-:-:S09]  /*12fb0*/  UPRMT UR7, URZ, 0x654, UR7 ;  /* 0x000006543f077896 */ /* 0x000fd20008000007 */
[----:B------:R-:W-:Y:S01]  /*12fc0*/  SYNCS.ARRIVE.TRANS64.RED.A1T0 RZ, [UR7], RZ ;  /* 0x000000ffffff79a7 */ /* 0x000fe20008100407 */
[----:B------:R-:W-:Y:S05]  /*12fd0*/  @P1 BRA `(.L_x_33) ;  /* 0x0000000000041947 */ /* 0x000fea0003800000 */
[----:B------:R-:W-:Y:S01]  /*12fe0*/  BPT.TRAP 0x1 ;  /* 0x000000040000795c */ /* 0x000fe20000300000 */
.L_x_33:
[----:B------:R-:W-:Y:S01]  /*12ff0*/  UIADD3 UR4, UR4, 0x1, URZ ;  /* 0x0000000104047890 */ /* 0x000fe2000fffe03f */
[C---:B-----5:R-:W-:Y:S01]  /*13000*/  ISETP.GT.AND P2, PT, R19.reuse, 0x2, PT ;  /* 0x000000021300780c */ /* 0x060fe20003f44270 */
[----:B------:R-:W-:Y:S01]  /*13010*/  UIADD3 UR5, UR5, 0x1, URZ ;  /* 0x0000000105057890 */ /* 0x000fe2000fffe03f */
[----:B------:R-:W-:Y:S01]  /*13020*/  IADD3 R7, R19, -0x1, RZ ;  /* 0xffffffff13077810 */ /* 0x000fe20007ffe0ff */
[----:B------:R-:W-:Y:S01]  /*13030*/  UISETP.NE.AND UP2, UPT, UR4, 0x5, UPT ;  /* 0x000000050400788c */ /* 0x000fe2000bf45270 */
[----:B------:R-:W-:Y:S01]  /*13040*/  IADD3 R3, R3, 0x40, RZ ;  /* 0x0000004003037810 */ /* 0x000fe20007ffe0ff */
[----:B------:R-:W-:Y:S01]  /*13050*/  UISETP.NE.AND UP0, UPT, UR5, 0x5, UPT ;  /* 0x000000050500788c */ /* 0x000fe2000bf05270 */
[----:B------:R-:W-:Y:S01]  /*13060*/  MOV R2, R5 ;  /* 0x0000000500027202 */ /* 0x000fe20000000f00 */
[----:B------:R-:W-:Y:S01]  /*13070*/  USEL UR7, URZ, 0x1, UP2 ;  /* 0x000000013f077887 */ /* 0x000fe20009000000 */
[----:B------:R-:W-:Y:S01]  /*13080*/  IMAD.MOV.U32 R6, RZ, RZ, R4 ;  /* 0x000000ffff067224 */ /* 0x000fe200078e0004 */
[----:B------:R-:W-:Y:S01]  /*13090*/  USEL UR60, UR5, URZ, UP0 ;  /* 0x0000003f053c7287 */ /* 0x000fe20008000000 */
[----:B------:R-:W-:Y:S01]  /*130a0*/  MOV R19, R7 ;  /* 0x0000000700137202 */ /* 0x000fe20000000f00 */
[----:B------:R-:W-:-:S02]  /*130b0*/  USEL UR4, UR4, URZ, UP2 ;  /* 0x0000003f04047287 */ /* 0x000fc40009000000 */
[----:B------:R-:W-:Y:S01]  /*130c0*/  LOP3.LUT R0, R17, UR7, RZ, 0x3c, !PT ;  /* 0x0000000711007c12 */ /* 0x000fe2000f8e3cff */
[----:B------:R-:W-:Y:S09]  /*130d0*/  @P2 BRA `(.L_x_34) ;  /* 0xffffff5800302947 */ /* 0x000ff2000383ffff */
[----:B------:R-:W-:-:S07]  /*130e0*/  MOV R190, R7 ;  /* 0x0000000700be7202 */ /* 0x000fce0000000f00 */
.L_x_23:
[----:B------:R-:W-:-:S13]  /*130f0*/  ISETP.GE.AND P2, PT, R190, 0x1, PT ;  /* 0x00000001be00780c */ /* 0x000fda0003f46270 */
[----:B------:R-:W-:Y:S05]  /*13100*/  @!P2 BRA `(.L_x_35) ;  /* 0x000000a8009ca947 */ /* 0x000fea0003800000 */
[----:B------:R-:W-:Y:S01]  /*13110*/  MOV R185, R5 ;  /* 0x0000000500b97202 */ /* 0x000fe20000000f00 */
[----:B------:R-:W-:Y:S01]  /*13120*/  IMAD.MOV.U32 R184, RZ, RZ, R4 ;  /* 0x000000ffffb87224 */ /* 0x000fe200078e0004 */
[----:B------:R-:W-:Y:S01]  /*13130*/  ULDC UR6, c[0x0][0x604] ;  /* 0x0001810000067ab9 */ /* 0x000fe20000000800 */
[----:B------:R-:W-:-:S05]  /*13140*/  ULDC UR58, c[0x0][0x28c] ;  /* 0x0000a300003a7ab9 */ /* 0x000fca0000000800 */
.L_x_46:
[----:B------:R-:W-:Y:S05]  /*13150*/  @!P0 BRA `(.L_x_36) ;  /* 0x0000000000048947 */ /* 0x000fea0003800000 */
[----:B------:R-:W-:Y:S01]  /*13160*/  BPT.TRAP 0x1 ;  /* 0x000000040000795c */ /* 0x000fe20000300000 */
.L_x_36:
[----:B------:R-:W-:Y:S01]  /*13170*/  ULEA UR5, UR4, UR61, 0x3 ;  /* 0x0000003d04057291 */ /* 0x000fe2000f8e183f */
[----:B------:R-:W-:-:S08]  /*13180*/  SHF.L.U32 R2, R0, 0x1f, RZ ;  /* 0x0000001f00027819 */ /* 0x000fd000000006ff */
[----:B------:R-:W1:Y:S02]  /*13190*/  SYNCS.PHASECHK.TRANS64.TRYWAIT P2, [UR5+0x70000], R2 ;  /* 0x07000002ff0075a7 */ /* 0x000e640008040145 */
[----:B-1----:R-:W-:Y:S05]  /*131a0*/  @!P2 BRA `(.L_x_37) ;  /* 0x0000012c0054a947 */ /* 0x002fea0003800000 */
.L_x_134:
[----:B------:R-:W-:Y:S01]  /*131b0*/  R2UR UR5, R235 ;  /* 0x00000000eb0572ca */ /* 0x000fe200000e0000 */
[----:B------:R-:W-:Y:S01]  /*131c0*/  WARPGROUP.ARRIVE ;  /* 0x00000000000079c5 */ /* 0x000fe20000000000 */
[----:B------:R-:W-:Y:S01]  /*131d0*/  R2UR UR52, R232 ;  /* 0x00000000e83472ca */ /* 0x000fe200000e0000 */
[----:B------:R-:W-:Y:S01]  /*131e0*/  UMOV UR55, 0x40000040 ;  /* 0x4000004000377882 */ /* 0x000fe20000000000 */
[----:B------:R-:W-:Y:S01]  /*131f0*/  R2UR UR53, R233 ;  /* 0x00000000e93572ca */ /* 0x000fe200000e0000 */
[----:B------:R-:W-:Y:S01]  /*13200*/  UMOV UR11, 0x40000040 ;  /* 0x40000040000b7882 */ /* 0x000fe20000000000 */
[----:B------:R-:W-:Y:S01]  /*13210*/  UMOV UR15, 0x40000040 ;  /* 0x40000040000f7882 */ /* 0x000fe20000000000 */
[----:B------:R-:W-:Y:S01]  /*13220*/  UMOV UR19, 0x40000040 ;  /* 0x4000004000137882 */ /* 0x000fe20000000000 */
[----:B------:R-:W-:Y:S01]  /*13230*/  UMOV UR23, 0x40000040 ;  /* 0x4000004000177882 */ /* 0x000fe20000000000 */
[----:B------:R-:W-:Y:S01]  /*13240*/  UMOV UR27, 0x40000040 ;  /* 0x40000040001b7882 */ /* 0x000fe20000000000 */
[----:B------:R-:W-:Y:S01]  /*13250*/  UMOV UR31, 0x40000040 ;  /* 0x40000040001f7882 */ /* 0x000fe20000000000 */
[----:B------:R-:W-:Y:S01]  /*13260*/  UMOV UR35, 0x40000040 ;  /* 0x4000004000237882 */ /* 0x000fe20000000000 */
[----:B------:R-:W-:Y:S01]  /*13270*/  UMOV UR39, 0x40000040 ;  /* 0x4000004000277882 */ /* 0x000fe20000000000 */
[----:B------:R-:W-:Y:S01]  /*13280*/  ULEA UR5, UR4, UR5, 0xc ;  /* 0x0000000504057291 */ /* 0x000fe2000f8e603f */
[----:B------:R-:W-:Y:S01]  /*13290*/  UMOV UR43, 0x40000040 ;  /* 0x40000040002b7882 */ /* 0x000fe20000000000 */
[----:B------:R-:W-:-:S02]  /*132a0*/  UMOV UR47, 0x40000040 ;  /* 0x40000040002f7882 */ /* 0x000fc40000000000 */
[----:B------:R-:W-:Y:S01]  /*132b0*/  UIADD3 UR7, UR5, 0x2, URZ ;  /* 0x0000000205077890 */ /* 0x000fe2000fffe03f */
[----:B------:R-:W-:Y:S02]  /*132c0*/  UMOV UR51, 0x40000040 ;  /* 0x4000004000337882 */ /* 0x000fe40000000000 */
[----:B------:R-:W-:Y:S01]  /*132d0*/  UMOV UR54, UR5 ;  /* 0x0000000500367c82 */ /* 0x000fe20008000000 */
[----:B------:R-:W-:Y:S01]  /*132e0*/  UIADD3 UR4, UR4, 0x1, URZ ;  /* 0x0000000104047890 */ /* 0x000fe2000fffe03f */
[----:B------:R-:W-:Y:S01]  /*132f0*/  HGMMA.64x64x16.F32.BF16 R152, gdesc[UR52], RZ, !UPT, gsb0 ;  /* 0x00e00000349879f0 */ /* 0x000fe2000c0018ff */
[----:B------:R-:W-:Y:S01]  /*13300*/  R2UR UR52, R230 ;  /* 0x00000000e63472ca */ /* 0x000fe200000e0000 */
[----:B------:R-:W-:Y:S01]  /*13310*/  UMOV UR54, UR7 ;  /* 0x0000000700367c82 */ /* 0x000fe20008000000 */
[----:B------:R-:W-:Y:S01]  /*13320*/  R2UR UR53, R231 ;  /* 0x00000000e73572ca */ /* 0x000fe200000e0000 */
[----:B------:R-:W-:Y:S01]  /*13330*/  UMOV UR55, 0x40000040 ;  /* 0x4000004000377882 */ /* 0x000fe20000000000 */
[----:B------:R-:W-:-:S02]  /*13340*/  UIADD3 UR7, UR5, 0x4, URZ ;  /* 0x0000000405077890 */ /* 0x000fc4000fffe03f */
[----:B------:R-:W-:-:S04]  /*13350*/  UISETP.NE.AND UP0, UPT, UR4, 0x5, UPT ;  /* 0x000000050400788c */ /* 0x000fc8000bf05270 */
[----:B------:R-:W-:Y:S01]  /*13360*/  USEL UR4, UR4, URZ, UP0 ;  /* 0x0000003f04047287 */ /* 0x000fe20008000000 */
        /* <DEDUP_REMOVED lines=9> */
[----:B------:R-:W-:-:S08]  /*13400*/  WARPGROUP.ARRIVE ;  /* 0x00000000000079c5 */ /* 0x000fd00000000000 */
        /* <DEDUP_REMOVED lines=129> */
[----:B------:R-:W-:Y:S01]  /*13c20*/  UMOV UR54, UR7 ;  /* 0x0000000700367c82 */ /* 0x000fe20008000000 */
[----:B------:R-:W-:Y:S01]  /*13c30*/  UMOV UR55, 0x40000040 ;  /* 0x4000004000377882 */ /* 0x000fe20000000000 */
[----:B------:R-:W-:Y:S01]  /*13c40*/  UMOV UR52, UR56 ;  /* 0x0000003800347c82 */ /* 0x000fe20008000000 */
        /* <DEDUP_REMOVED lines=19> */
[----:B------:R-:W-:-:S04]  /*13d80*/  WARPGROUP.ARRIVE ;  /* 0x00000000000079c5 */ /* 0x000fc80000000000 */
[----:B------:R-:W-:Y:S01]  /*13d90*/  UMOV UR42, UR7 ;  /* 0x00000007002a7c82 */ /* 0x000fe20008000000 */
[----:B------:R-:W-:Y:S01]  /*13da0*/  UIADD3 UR7, UR5, 0xe02, URZ ;  /* 0x00000e0205077890 */ /* 0x000fe2000fffe03f */
[----:B------:R-:W-:Y:S01]  /*13db0*/  HGMMA.64x64x16.F32.BF16 R152, gdesc[UR52], R152, gsb0 ;  /* 0x00e00000349879f0 */ /* 0x000fe20008001898 */
[----:B------:R-:W-:Y:S01]  /*13dc0*/  R2UR UR52, R194 ;  /* 0x00000000c23472ca */ /* 0x000fe200000e0000 */
[----:B------:R-:W-:-:S04]  /*13dd0*/  UMOV UR55, 0x40000040 ;  /* 0x4000004000377882 */ /* 0x000fc80000000000 */
[----:B------:R-:W-:Y:S01]  /*13de0*/  UMOV UR46, UR7 ;  /* 0x00000007002e7c82 */ /* 0x000fe20008000000 */
[----:B------:R-:W-:Y:S01]  /*13df0*/  UIADD3 UR7, UR5, 0xe04, URZ ;  /* 0x00000e0405077890 */ /* 0x000fe2000fffe03f */
[----:B------:R-:W-:Y:S01]  /*13e00*/  R2UR UR53, R195 ;  /* 0x00000000c33572ca */ /* 0x000fe200000e0000 */
[----:B------:R-:W-:-:S05]  /*13e10*/  UIADD3 UR5, UR5, 0xe06, URZ ;  /* 0x00000e0605057890 */ /* 0x000fca000fffe03f */
[----:B------:R-:W-:Y:S02]  /*13e20*/  UMOV UR50, UR7 ;  /* 0x0000000700327c82 */ /* 0x000fe40008000000 */
[----:B------:R-:W-:Y:S01]  /*13e30*/  UMOV UR54, UR5 ;  /* 0x0000000500367c82 */ /* 0x000fe20008000000 */
        /* <DEDUP_REMOVED lines=41> */
.L_x_38:
[C---:B------:R-:W-:Y:S01]  /*140d0*/  IADD3 R0, R3.reuse, 0x1, RZ ;  /* 0x0000000103007810 */ /* 0x040fe20007ffe0ff */
[----:B------:R2:W-:Y:S03]  /*140e0*/  STL [R1+0x3bc], R65 ;  /* 0x0003bc4101007387 */ /* 0x0005e60000100800 */
[----:B------:R-:W-:Y:S02]  /*140f0*/  ISETP.GE.AND P4, PT, R0, UR58, PT ;  /* 0x0000003a00007c0c */ /* 0x000fe4000bf86270 */
[----:B------:R-:W-:-:S04]  /*14100*/  IADD3 R0, R3, 0x8, RZ ;  /* 0x0000000803007810 */ /* 0x000fc80007ffe0ff */
[----:B------:R-:W-:Y:S02]  /*14110*/  ISETP.GE.AND P3, PT, R0, UR58, PT ;  /* 0x0000003a00007c0c */ /* 0x000fe4000bf66270 */
[C---:B------:R-:W-:Y:S02]  /*14120*/  ISETP.GE.AND P2, PT, R3.reuse, UR58, PT ;  /* 0x0000003a03007c0c */ /* 0x040fe4000bf46270 */
[----:B-1----:R-:W-:Y:S01]  /*14130*/  LOP3.LUT R2, R2, 0xffffffdf, RZ, 0xc0, !PT ;  /* 0xffffffdf02027812 */ /* 0x002fe200078ec0ff */
[C---:B------:R-:W-:Y:S01]  /*14140*/  VIADD R4, R3.reuse, 0x20 ;  /* 0x0000002003047836 */ /* 0x040fe20000000000 */
[C---:B------:R-:W-:Y:S01]  /*14150*/  IADD3 R0, R3.reuse, 0x9, RZ ;  /* 0x0000000903007810 */ /* 0x040fe20007ffe0ff */
[----:B--2---:R-:W2:Y:S03]  /*14160*/  LDL.LU R65, [R1+0x8] ;  /* 0x0000080001417983 */ /* 0x004ea60000300800 */
[----:B------:R-:W-:Y:S01]  /*14170*/  ISETP.GE.AND P6, PT, R0, UR58, PT ;  /* 0x0000003a00007c0c */ /* 0x000fe2000bfc6270 */
[----:B------:R-:W-:Y:S01]  /*14180*/  VIADD R0, R3, 0x10 ;  /* 0x0000001003007836 */ /* 0x000fe20000000000 */
[----:B------:R-:W-:Y:S01]  /*14190*/  FSEL R189, R152, -INF , !P2 ;  /* 0xff80000098bd7808 */ /* 0x000fe20005000000 */
[----:B------:R1:W-:Y:S03]  /*141a0*/  STL [R1+0x3b8], R68 ;  /* 0x0003b84401007387 */ /* 0x0003e60000100800 */
[----:B------:R-:W-:-:S02]  /*141b0*/  ISETP.GE.AND P5, PT, R0, UR58, PT ;  /* 0x0000003a00007c0c */ /* 0x000fc4000bfa6270 */
[C---:B------:R-:W-:Y:S02]  /*141c0*/  IADD3 R0, R3.reuse, 0x11, RZ ;  /* 0x0000001103007810 */ /* 0x040fe40007ffe0ff */
[----:B------:R-:W-:Y:S02]  /*141d0*/  FSEL R19, R154, -INF , !P2 ;  /* 0xff8000009a137808 */ /* 0x000fe40005000000 */
[----:B------:R-:W-:Y:S01]  /*141e0*/  ISETP.GE.AND P2, PT, R0, UR58, PT ;  /* 0x0000003a00007c0c */ /* 0x000fe2000bf46270 */
[----:B-1----:R-:W3:Y:S01]  /*141f0*/  LDL.LU R68, [R1+0xc] ;  /* 0x00000c0001447983 */ /* 0x002ee20000300800 */
[----:B------:R-:W-:Y:S02]  /*14200*/  IADD3 R0, R3, 0x18, RZ ;  /* 0x0000001803007810 */ /* 0x000fe40007ffe0ff */
[----:B------:R-:W-:Y:S01]  /*14210*/  FSEL R188, R153, -INF , !P4 ;  /* 0xff80000099bc7808 */ /* 0x000fe20006000000 */
[----:B------:R1:W-:Y:S01]  /*14220*/  STL [R1+0x3b4], R69 ;  /* 0x0003b44501007387 */ /* 0x0003e20000100800 */
[----:B------:R-:W-:-:S02]  /*14230*/  FSEL R18, R155, -INF , !P4 ;  /* 0xff8000009b127808 */ /* 0x000fc40006000000 */
[----:B------:R-:W-:Y:S02]  /*14240*/  ISETP.GE.AND P4, PT, R0, UR58, PT ;  /* 0x0000003a00007c0c */ /* 0x000fe4000bf86270 */
[----:B------:R-:W-:Y:S02]  /*14250*/  IADD3 R0, R3, 0x19, RZ ;  /* 0x0000001903007810 */ /* 0x000fe40007ffe0ff */
[----:B------:R-:W-:Y:S02]  /*14260*/  FSEL R187, R156, -INF , !P3 ;  /* 0xff8000009cbb7808 */ /* 0x000fe40005800000 */
[----:B------:R-:W-:Y:S01]  /*14270*/  FSEL R17, R158, -INF , !P3 ;  /* 0xff8000009e117808 */ /* 0x000fe20005800000 */
[----:B-1----:R-:W4:Y:S01]  /*14280*/  LDL.LU R69, [R1+0x18] ;  /* 0x0000180001457983 */ /* 0x002f220000300800 */
[----:B------:R-:W-:Y:S02]  /*14290*/  ISETP.GE.AND P3, PT, R0, UR58, PT ;  /* 0x0000003a00007c0c */ /* 0x000fe4000bf66270 */
[----:B------:R-:W-:Y:S01]  /*142a0*/  FMNMX R0, R19, R184, !PT ;  /* 0x000000b813007209 */ /* 0x000fe20007800000 */
[----:B------:R1:W-:Y:S03]  /*142b0*/  STL [R1+0x3b0], R72 ;  /* 0x0003b04801007387 */ /* 0x0003e60000100800 */
[----:B------:R-:W-:-:S02]  /*142c0*/  FMNMX R0, R18, R0, !PT ;  /* 0x0000000012007209 */ /* 0x000fc40007800000 */
[----:B------:R-:W-:Y:S02]  /*142d0*/  FSEL R16, R159, -INF , !P6 ;  /* 0xff8000009f107808 */ /* 0x000fe40007000000 */
[----:B------:R-:W-:Y:S02]  /*142e0*/  FMNMX R0, R17, R0, !PT ;  /* 0x0000000011007209 */ /* 0x000fe40007800000 */
[----:B------:R-:W-:Y:S01]  /*142f0*/  @P0 LOP3.LUT R2, R2, 0x20, RZ, 0xfc, !PT ;  /* 0x0000002002020812 */ /* 0x000fe200078efcff */
[----:B-1----:R-:W4:Y:S01]  /*14300*/  LDL.LU R72, [R1+0x1c] ;  /* 0x00001c0001487983 */ /* 0x002f220000300800 */
[----:B------:R-:W-:Y:S02]  /*14310*/  FSEL R15, R162, -INF , !P5 ;  /* 0xff800000a20f7808 */ /* 0x000fe40006800000 */
[----:B------:R-:W-:Y:S01]  /*14320*/  FMNMX R0, R16, R0, !PT ;  /* 0x0000000010007209 */ /* 0x000fe20007800000 */
[----:B------:R1:W-:Y:S01]  /*14330*/  STL [R1+0x3ac], R73 ;  /* 0x0003ac4901007387 */ /* 0x0003e20000100800 */
[----:B------:R-:W-:-:S02]  /*14340*/  LOP3.LUT R2, R2, 0xffffffef, RZ, 0xc0, !PT ;  /* 0xffffffef02027812 */ /* 0x000fc400078ec0ff */
[----:B------:R-:W-:Y:S02]  /*14350*/  FSEL R14, R163, -INF , !P2 ;  /* 0xff800000a30e7808 */ /* 0x000fe40005000000 */
[----:B------:R-:W-:Y:S02]  /*14360*/  FMNMX R0, R15, R0, !PT ;  /* 0x000000000f007209 */ /* 0x000fe40007800000 */
[----:B------:R-:W-:Y:S02]  /*14370*/  @P1 LOP3.LUT R2, R2, 0x10, RZ, 0xfc, !PT ;  /* 0x0000001002021812 */ /* 0x000fe400078efcff */
[----:B------:R-:W-:Y:S01]  /*14380*/  ISETP.GE.AND P1, PT, R4, UR58, PT ;  /* 0x0000003a04007c0c */ /* 0x000fe2000bf26270 */
[----:B-1----:R-:W4:Y:S01]  /*14390*/  LDL.LU R73, [R1+0x28] ;  /* 0x0000280001497983 */ /* 0x002f220000300800 */
[----:B------:R-:W-:Y:S02]  /*143a0*/  IADD3 R4, R3, 0x21, RZ ;  /* 0x0000002103047810 */ /* 0x000fe40007ffe0ff */
[----:B------:R-:W-:Y:S01]  /*143b0*/  FSEL R13, R166, -INF , !P4 ;  /* 0xff800000a60d7808 */ /* 0x000fe20006000000 */
[----:B------:R1:W-:Y:S01]  /*143c0*/  STL [R1+0x3a8], R76 ;  /* 0x0003a84c01007387 */ /* 0x0003e20000100800 */
[----:B------:R-:W-:-:S02]  /*143d0*/  FMNMX R0, R14, R0, !PT ;  /* 0x000000000e007209 */ /* 0x000fc40007800000 */
[----:B------:R-:W-:Y:S02]  /*143e0*/  ISETP.GE.AND P0, PT, R4, UR58, PT ;  /* 0x0000003a04007c0c */ /* 0x000fe4000bf06270 */
[----:B------:R-:W-:Y:S02]  /*143f0*/  IADD3 R4, R3, 0x28, RZ ;  /* 0x0000002803047810 */ /* 0x000fe40007ffe0ff */
[----:B------:R-:W-:Y:S02]  /*14400*/  FSEL R12, R167, -INF , !P3 ;  /* 0xff800000a70c7808 */ /* 0x000fe40005800000 */
[----:B------:R-:W-:Y:S01]  /*14410*/  FMNMX R0, R13, R0, !PT ;  /* 0x000000000d007209 */ /* 0x000fe20007800000 */
[----:B-1----:R-:W4:Y:S01]  /*14420*/  LDL.LU R76, [R1+0x2c] ;  /* 0x00002c00014c7983 */ /* 0x002f220000300800 */
[----:B------:R-:W-:Y:S02]  /*14430*/  FSEL R158, R161, -INF , !P2 ;  /* 0xff800000a19e7808 */ /* 0x000fe40005000000 */
[----:B------:R-:W-:Y:S01]  /*14440*/  LOP3.LUT R2, R2, 0xfffffffd, RZ, 0xc0, !PT ;  /* 0xfffffffd02027812 */ /* 0x000fe200078ec0ff */
[----:B------:R1:W-:Y:S01]  /*14450*/  STL [R1+0x3a4], R77 ;  /* 0x0003a44d01007387 */ /* 0x0003e20000100800 */
[----:B------:R-:W-:-:S02]  /*14460*/  ISETP.GE.AND P2, PT, R4, UR58, PT ;  /* 0x0000003a04007c0c */ /* 0x000fc4000bf46270 */
[----:B------:R-:W-:Y:S02]  /*14470*/  FSEL R11, R170, -INF , !P1 ;  /* 0xff800000aa0b7808 */ /* 0x000fe40004800000 */
[----:B------:R-:W-:Y:S02]  /*14480*/  FMNMX R0, R12, R0, !PT ;  /* 0x000000000c007209 */ /* 0x000fe40007800000 */
[----:B------:R-:W-:Y:S02]  /*14490*/  IADD3 R4, R3, 0x29, RZ ;  /* 0x0000002903047810 */ /* 0x000fe40007ffe0ff */
[----:B------:R-:W-:Y:S01]  /*144a0*/  @P1 LOP3.LUT R2, R2, 0x2, RZ, 0xfc, !PT ;  /* 0x0000000202021812 */ /* 0x000fe200078efcff */
[----:B-1----:R-:W4:Y:S01]  /*144b0*/  LDL.LU R77, [R1+0x38] ;  /* 0x00003800014d7983 */ /* 0x002f220000300800 */
[----:B------:R-:W-:Y:S02]  /*144c0*/  FSEL R10, R171, -INF , !P0 ;  /* 0xff800000ab0a7808 */ /* 0x000fe40004000000 */
[----:B------:R-:W-:Y:S01]  /*144d0*/  FMNMX R0, R11, R0, !PT ;  /* 0x000000000b007209 */ /* 0x000fe20007800000 */
[----:B------:R1:W-:Y:S01]  /*144e0*/  STL [R1+0x3a0], R80 ;  /* 0x0003a05001007387 */ /* 0x0003e20000100800 */
[----:B------:R-:W-:Y:S01]  /*144f0*/  ISETP.GE.AND P1, PT, R4, UR58, PT ;  /* 0x0000003a04007c0c */ /* 0x000fe2000bf26270 */
[----:B------:R-:W-:Y:S01]  /*14500*/  VIADD R4, R3, 0x30 ;  /* 0x0000003003047836 */ /* 0x000fe20000000000 */
[----:B------:R-:W-:-:S02]  /*14510*/  FSEL R9, R174, -INF , !P2 ;  /* 0xff800000ae097808 */ /* 0x000fc40005000000 */
[----:B------:R-:W-:Y:S02]  /*14520*/  FMNMX R0, R10, R0, !PT ;  /* 0x000000000a007209 */ /* 0x000fe40007800000 */
[----:B------:R-:W-:Y:S02]  /*14530*/  FSEL R156, R165, -INF , !P3 ;  /* 0xff800000a59c7808 */ /* 0x000fe40005800000 */
[----:B------:R-:W-:Y:S01]  /*14540*/  ISETP.GE.AND P3, PT, R4, UR58, PT ;  /* 0x0000003a04007c0c */ /* 0x000fe2000bf66270 */
[----:B-1----:R-:W4:Y:S01]  /*14550*/  LDL.LU R80, [R1+0x3c] ;  /* 0x00003c0001507983 */ /* 0x002f220000300800 */
[----:B------:R-:W-:Y:S02]  /*14560*/  FMNMX R4, R9, R0, !PT ;  /* 0x0000000009047209 */ /* 0x000fe40007800000 */
[----:B------:R-:W-:Y:S01]  /*14570*/  IADD3 R0, R3, 0x31, RZ ;  /* 0x0000003103007810 */ /* 0x000fe20007ffe0ff */
[----:B------:R1:W-:Y:S01]  /*14580*/  STL [R1+0x39c], R81 ;  /* 0x00039c5101007387 */ /* 0x0003e20000100800 */
[----:B------:R-:W-:-:S02]  /*14590*/  FSEL R8, R175, -INF , !P1 ;  /* 0xff800000af087808 */ /* 0x000fc40004800000 */
[----:B------:R-:W-:Y:S02]  /*145a0*/  FSEL R162, R164, -INF , !P4 ;  /* 0xff800000a4a27808 */ /* 0x000fe40006000000 */
[----:B------:R-:W-:Y:S02]  /*145b0*/  ISETP.GE.AND P4, PT, R0, UR58, PT ;  /* 0x0000003a00007c0c */ /* 0x000fe4000bf86270 */
[----:B------:R-:W-:Y:S02]  /*145c0*/  IADD3 R0, R3, 0x38, RZ ;  /* 0x0000003803007810 */ /* 0x000fe40007ffe0ff */
[----:B------:R-:W-:Y:S01]  /*145d0*/  FSEL R7, R178, -INF , !P3 ;  /* 0xff800000b2077808 */ /* 0x000fe20005800000 */
[----:B-1----:R-:W4:Y:S01]  /*145e0*/  LDL.LU R81, [R1+0x48] ;  /* 0x0000480001517983 */ /* 0x002f220000300800 */
[----:B------:R-:W-:Y:S02]  /*145f0*/  FMNMX R4, R8, R4, !PT ;  /* 0x0000000408047209 */ /* 0x000fe40007800000 */
[----:B------:R-:W-:Y:S01]  /*14600*/  FSEL R160, R160, -INF , !P5 ;  /* 0xff800000a0a07808 */ /* 0x000fe20006800000 */
[----:B------:R1:W-:Y:S01]  /*14610*/  STL [R1+0x398], R84 ;  /* 0x0003985401007387 */ /* 0x0003e20000100800 */
[----:B------:R-:W-:-:S02]  /*14620*/  ISETP.GE.AND P5, PT, R0, UR58, PT ;  /* 0x0000003a00007c0c */ /* 0x000fc4000bfa6270 */
[----:B------:R-:W-:Y:S02]  /*14630*/  FSEL R6, R179, -INF , !P4 ;  /* 0xff800000b3067808 */ /* 0x000fe40006000000 */
[----:B------:R-:W-:Y:S02]  /*14640*/  FMNMX R4, R7, R4, !PT ;  /* 0x0000000407047209 */ /* 0x000fe40007800000 */
[----:B------:R-:W-:Y:S02]  /*14650*/  IADD3 R0, R3, 0x39, RZ ;  /* 0x0000003903007810 */ /* 0x000fe40007ffe0ff */
[----:B------:R-:W-:Y:S01]  /*14660*/  FSEL R186, R157, -INF , !P6 ;  /* 0xff8000009dba7808 */ /* 0x000fe20007000000 */
[----:B-1----:R-:W4:Y:S01]  /*14670*/  LDL.LU R84, [R1+0x4c] ;  /* 0x00004c0001547983 */ /* 0x002f220000300800 */
[----:B------:R-:W-:Y:S02]  /*14680*/  FSEL R5, R182, -INF , !P5 ;  /* 0xff800000b6057808 */ /* 0x000fe40006800000 */
[----:B------:R-:W-:Y:S01]  /*14690*/  FMNMX R4, R6, R4, !PT ;  /* 0x0000000406047209 */ /* 0x000fe20007800000 */
[----:B------:R1:W-:Y:S01]  /*146a0*/  STL [R1+0x394], R85 ;  /* 0x0003945501007387 */ /* 0x0003e20000100800 */
[----:B------:R-:W-:-:S02]  /*146b0*/  ISETP.GE.AND P6, PT, R0, UR58, PT ;  /* 0x0000003a00007c0c */ /* 0x000fc4000bfc6270 */
[----:B------:R-:W-:Y:S02]  /*146c0*/  FMNMX R4, R5, R4, !PT ;  /* 0x0000000405047209 */ /* 0x000fe40007800000 */
[----:B------:R-:W-:-:S04]  /*146d0*/  FSEL R183, R183, -INF , !P6 ;  /* 0xff800000b7b77808 */ /* 0x000fc80007000000 */
[----:B------:R-:W-:Y:S01]  /*146e0*/  FMNMX R4, R183, R4, !PT ;  /* 0x00000004b7047209 */ /* 0x000fe20007800000 */
[----:B-1----:R-:W4:Y:S04]  /*146f0*/  LDL.LU R85, [R1+0x58] ;  /* 0x0000580001557983 */ /* 0x002f280000300800 */
[----:B------:R-:W1:Y:S01]  /*14700*/  SHFL.BFLY PT, R0, R4, 0x1, 0x1f ;  /* 0x0c201f0004007f89 */ /* 0x000e6200000e0000 */
[----:B------:R-:W-:Y:S02]  /*14710*/  LOP3.LUT R2, R2, 0xffffffbf, RZ, 0xc0, !PT ;  /* 0xffffffbf02027812 */ /* 0x000fe400078ec0ff */
[----:B------:R-:W-:Y:S01]  /*14720*/  FSEL R172, R172, -INF , !P2 ;  /* 0xff800000acac7808 */ /* 0x000fe20005000000 */
[----:B------:R1:W-:Y:S01]  /*14730*/  STL [R1+0x390], R88 ;  /* 0x0003905801007387 */ /* 0x0003e20000100800 */
[----:B------:R-:W-:-:S02]  /*14740*/  @P0 LOP3.LUT R2, R2, 0x40, RZ, 0xfc, !PT ;  /* 0x0000004002020812 */ /* 0x000fc400078efcff */
[----:B-1----:R-:W-:Y:S01]  /*14750*/  FMNMX R4, R4, R0, !PT ;  /* 0x0000000004047209 */ /* 0x002fe20007800000 */
[----:B------:R-:W4:Y:S04]  /*14760*/  LDL.LU R88, [R1+0x5c] ;  /* 0x00005c0001587983 */ /* 0x000f280000300800 */
[----:B------:R-:W1:Y:S01]  /*14770*/  SHFL.BFLY PT, R0, R4, 0x2, 0x1f ;  /* 0x0c401f0004007f89 */ /* 0x000e6200000e0000 */
[C---:B------:R-:W-:Y:S02]  /*14780*/  LOP3.LUT P0, RZ, R2.reuse, 0x2, RZ, 0xc0, !PT ;  /* 0x0000000202ff7812 */ /* 0x040fe4000780c0ff */
[----:B------:R-:W-:Y:S01]  /*14790*/  LOP3.LUT R2, R2, 0xffffff7f, RZ, 0xc0, !PT ;  /* 0xffffff7f02027812 */ /* 0x000fe200078ec0ff */
[----:B------:R1:W-:Y:S10]  /*147a0*/  STL [R1+0x38c], R89 ;  /* 0x00038c5901007387 */ /* 0x0003f40000100800 */
[----:B------:R-:W-:Y:S01]  /*147b0*/  @P0 LOP3.LUT R2, R2, 0x80, RZ, 0xfc, !PT ;  /* 0x0000008002020812 */ /* 0x000fe200078efcff */
[----:B-1----:R-:W4:Y:S04]  /*147c0*/  LDL.LU R89, [R1+0x68] ;  /* 0x0000680001597983 */ /* 0x002f280000300800 */
[----:B------:R1:W-:Y:S01]  /*147d0*/  STL [R1+0x388], R92 ;  /* 0x0003885c01007387 */ /* 0x0003e20000100800 */
[----:B------:R-:W-:-:S04]  /*147e0*/  FMNMX R4, R4, R0, !PT ;  /* 0x0000000004047209 */ /* 0x000fc80007800000 */
[C---:B------:R-:W-:Y:S01]  /*147f0*/  FSETP.NEU.AND P0, PT, R4.reuse, -INF , PT ;  /* 0xff8000000400780b */ /* 0x040fe20003f0d000 */
[----:B-1----:R-:W4:Y:S03]  /*14800*/  LDL.LU R92, [R1+0x6c] ;  /* 0x00006c00015c7983 */ /* 0x002f260000300800 */
[----:B------:R-:W-:Y:S01]  /*14810*/  FSEL R152, R4, RZ, P0 ;  /* 0x000000ff04987208 */ /* 0x000fe20000000000 */
[----:B------:R1:W-:Y:S04]  /*14820*/  STL [R1+0x384], R93 ;  /* 0x0003845d01007387 */ /* 0x0003e80000100800 */
[----:B------:R-:W-:-:S04]  /*14830*/  FMUL R0, R152, UR6 ;  /* 0x0000000698007c20 */ /* 0x000fc80008400000 */
[--C-:B------:R-:W-:Y:S01]  /*14840*/  FFMA R19, R19, UR6, -R0.reuse ;  /* 0x0000000613137c23 */ /* 0x100fe20008000800 */
[----:B------:R-:W-:Y:S01]  /*14850*/  LOP3.LUT P0, RZ, R2, 0x80, RZ, 0xc0, !PT ;  /* 0x0000008002ff7812 */ /* 0x000fe2000780c0ff */
[----:B-1----:R-:W4:Y:S03]  /*14860*/  LDL.LU R93, [R1+0x78] ;  /* 0x00007800015d7983 */ /* 0x002f260000300800 */
[----:B------:R-:W-:Y:S01]  /*14870*/  FSETP.GEU.AND P2, PT, R19, -126, PT ;  /* 0xc2fc00001300780b */ /* 0x000fe20003f4e000 */
[--C-:B------:R-:W-:Y:S01]  /*14880*/  FFMA R18, R18, UR6, -R0.reuse ;  /* 0x0000000612127c23 */ /* 0x100fe20008000800 */
[--C-:B------:R-:W-:Y:S01]  /*14890*/  FFMA R17, R17, UR6, -R0.reuse ;  /* 0x0000000611117c23 */ /* 0x100fe20008000800 */
[--C-:B------:R-:W-:Y:S01]  /*148a0*/  FFMA R16, R16, UR6, -R0.reuse ;  /* 0x0000000610107c23 */ /* 0x100fe20008000800 */
[--C-:B------:R-:W-:Y:S01]  /*148b0*/  FFMA R15, R15, UR6, -R0.reuse ;  /* 0x000000060f0f7c23 */ /* 0x100fe20008000800 */
[--C-:B------:R-:W-:Y:S01]  /*148c0*/  FFMA R14, R14, UR6, -R0.reuse ;  /* 0x000000060e0e7c23 */ /* 0x100fe20008000800 */
[--C-:B------:R-:W-:Y:S01]  /*148d0*/  FFMA R13, R13, UR6, -R0.reuse ;  /* 0x000000060d0d7c23 */ /* 0x100fe20008000800 */
[----:B------:R-:W-:Y:S01]  /*148e0*/  FSEL R154, R168, -INF , !P0 ;  /* 0xff800000a89a7808 */ /* 0x000fe20004000000 */
[--C-:B------:R-:W-:Y:S01]  /*148f0*/  FFMA R12, R12, UR6, -R0.reuse ;  /* 0x000000060c0c7c23 */ /* 0x100fe20008000800 */
[--C-:B------:R-:W-:Y:S01]  /*14900*/  FFMA R11, R11, UR6, -R0.reuse ;  /* 0x000000060b0b7c23 */ /* 0x100fe20008000800 */
[--C-:B------:R-:W-:Y:S01]  /*14910*/  FFMA R10, R10, UR6, -R0.reuse ;  /* 0x000000060a0a7c23 */ /* 0x100fe20008000800 */
[--C-:B------:R-:W-:Y:S01]  /*14920*/  FFMA R9, R9, UR6, -R0.reuse ;  /* 0x0000000609097c23 */ /* 0x100fe20008000800 */
[--C-:B------:R-:W-:Y:S01]  /*14930*/  FFMA R8, R8, UR6, -R0.reuse ;  /* 0x0000000608087c23 */ /* 0x100fe20008000800 */
[----:B------:R-:W-:Y:S01]  /*14940*/  @!P2 FMUL R19, R19, 0.5 ;  /* 0x3f0000001313a820 */ /* 0x000fe20000400000 */
[----:B------:R1:W-:Y:S05]  /*14950*/  STL [R1+0x380], R96 ;  /* 0x0003806001007387 */ /* 0x0003ea0000100800 */
[----:B------:R-:W1:Y:S01]  /*14960*/  MUFU.EX2 R19, R19 ;  /* 0x0000001300137308 */ /* 0x000e620000000800 */
[----:B------:R-:W-:Y:S01]  /*14970*/  FFMA R7, R7, UR6, -R0 ;  /* 0x0000000607077c23 */ /* 0x000fe20008000800 */
[----:B-1----:R-:W4:Y:S04]  /*14980*/  LDL.LU R96, [R1+0x7c] ;  /* 0x00007c0001607983 */ /* 0x002f280000300800 */
[----:B------:R1:W-:Y:S01]  /*14990*/  STL [R1+0x37c], R97 ;  /* 0x00037c6101007387 */ /* 0x0003e20000100800 */
[----:B------:R-:W-:Y:S01]  /*149a0*/  @!P2 FMUL R19, R19, R19 ;  /* 0x000000131313a220 */ /* 0x000fe20000400000 */
[----:B------:R-:W-:-:S02]  /*149b0*/  FSETP.GEU.AND P2, PT, R18, -126, PT ;  /* 0xc2fc00001200780b */ /* 0x000fc40003f4e000 */
[----:B-1----:R-:W4:Y:S04]  /*149c0*/  LDL.LU R97, [R1+0x88] ;  /* 0x0000880001617983 */ /* 0x002f280000300800 */
[----:B------:R1:W-:Y:S07]  /*149d0*/  STL [R1+0x378], R100 ;  /* 0x0003786401007387 */ /* 0x0003ee0000100800 */
[----:B------:R-:W-:Y:S01]  /*149e0*/  @!P2 FMUL R18, R18, 0.5 ;  /* 0x3f0000001212a820 */ /* 0x000fe20000400000 */
[----:B-1----:R-:W4:Y:S03]  /*149f0*/  LDL.LU R100, [R1+0x8c] ;  /* 0x00008c0001647983 */ /* 0x002f260000300800 */
[----:B------:R-:W1:Y:S01]  /*14a00*/  MUFU.EX2 R165, R18 ;  /* 0x0000001200a57308 */ /* 0x000e620000000800 */
[----:B------:R1:W-:Y:S04]  /*14a10*/  STL [R1+0x374], R101 ;  /* 0x0003746501007387 */ /* 0x0003e80000100800 */
[----:B-1----:R-:W4:Y:S04]  /*14a20*/  LDL.LU R101, [R1+0x98] ;  /* 0x0000980001657983 */ /* 0x002f280000300800 */
[----:B------:R1:W-:Y:S01]  /*14a30*/  STL [R1+0x370], R104 ;  /* 0x0003706801007387 */ /* 0x0003e20000100800 */
[----:B------:R-:W-:Y:S01]  /*14a40*/  @!P2 FMUL R165, R165, R165 ;  /* 0x000000a5a5a5a220 */ /* 0x000fe20000400000 */
[----:B------:R-:W-:-:S02]  /*14a50*/  FSETP.GEU.AND P2, PT, R17, -126, PT ;  /* 0xc2fc00001100780b */ /* 0x000fc40003f4e000 */
[----:B-1----:R-:W4:Y:S04]  /*14a60*/  LDL.LU R104, [R1+0x9c] ;  /* 0x00009c0001687983 */ /* 0x002f280000300800 */
[----:B------:R1:W-:Y:S07]  /*14a70*/  STL [R1+0x36c], R105 ;  /* 0x00036c6901007387 */ /* 0x0003ee0000100800 */
[----:B------:R-:W-:-:S04]  /*14a80*/  @!P2 FMUL R17, R17, 0.5 ;  /* 0x3f0000001111a820 */ /* 0x000fc80000400000 */
[----:B------:R-:W2:Y:S01]  /*14a90*/  MUFU.EX2 R18, R17 ;  /* 0x0000001100127308 */ /* 0x000ea20000000800 */
[----:B-1----:R-:W4:Y:S04]  /*14aa0*/  LDL.LU R105, [R1+0xa8] ;  /* 0x0000a80001697983 */ /* 0x002f280000300800 */
[----:B------:R1:W-:Y:S01]  /*14ab0*/  STL [R1+0x368], R108 ;  /* 0x0003686c01007387 */ /* 0x0003e20000100800 */
[----:B--2---:R-:W-:Y:S01]  /*14ac0*/  @!P2 FMUL R18, R18, R18 ;  /* 0x000000121212a220 */ /* 0x004fe20000400000 */
[C---:B------:R-:W-:Y:S02]  /*14ad0*/  FSETP.GEU.AND P2, PT, R16.reuse, -126, PT ;  /* 0xc2fc00001000780b */ /* 0x040fe40003f4e000 */
[----:B-1----:R-:W2:Y:S04]  /*14ae0*/  LDL.LU R108, [R1+0xac] ;  /* 0x0000ac00016c7983 */ /* 0x002ea80000300800 */
[----:B------:R1:W-:Y:S07]  /*14af0*/  STL [R1+0x364], R109 ;  /* 0x0003646d01007387 */ /* 0x0003ee0000100800 */
[----:B------:R-:W-:Y:S01]  /*14b00*/  @!P2 FMUL R16, R16, 0.5 ;  /* 0x3f0000001010a820 */ /* 0x000fe20000400000 */
[----:B-1----:R-:W2:Y:S03]  /*14b10*/  LDL.LU R109, [R1+0xb8] ;  /* 0x0000b800016d7983 */ /* 0x002ea60000300800 */
[----:B------:R-:W1:Y:S01]  /*14b20*/  MUFU.EX2 R167, R16 ;  /* 0x0000001000a77308 */ /* 0x000e620000000800 */
[----:B------:R3:W-:Y:S04]  /*14b30*/  STL [R1+0x360], R112 ;  /* 0x0003607001007387 */ /* 0x0007e80000100800 */
[----:B---3--:R-:W3:Y:S04]  /*14b40*/  LDL.LU R112, [R1+0xbc] ;  /* 0x0000bc0001707983 */ /* 0x008ee80000300800 */
[----:B------:R1:W-:Y:S02]  /*14b50*/  STL [R1+0x35c], R113 ;  /* 0x00035c7101007387 */ /* 0x0003e40000100800 */
[----:B-1----:R-:W-:Y:S01]  /*14b60*/  @!P2 FMUL R167, R167, R167 ;  /* 0x000000a7a7a7a220 */ /* 0x002fe20000400000 */
[C---:B------:R-:W-:Y:S01]  /*14b70*/  FSETP.GEU.AND P2, PT, R15.reuse, -126, PT ;  /* 0xc2fc00000f00780b */ /* 0x040fe20003f4e000 */
[----:B------:R-:W3:Y:S04]  /*14b80*/  LDL.LU R113, [R1+0xc8] ;  /* 0x0000c80001717983 */ /* 0x000ee80000300800 */
[----:B------:R1:W-:Y:S08]  /*14b90*/  STL [R1+0x358], R116 ;  /* 0x0003587401007387 */ /* 0x0003f00000100800 */
[----:B------:R-:W-:-:S04]  /*14ba0*/  @!P2 FMUL R15, R15, 0.5 ;  /* 0x3f0000000f0fa820 */ /* 0x000fc80000400000 */
[----:B------:R-:W1:Y:S02]  /*14bb0*/  MUFU.EX2 R17, R15 ;  /* 0x0000000f00117308 */ /* 0x000e640000000800 */
[----:B-1----:R-:W3:Y:S04]  /*14bc0*/  LDL.LU R116, [R1+0xcc] ;  /* 0x0000cc0001747983 */ /* 0x002ee80000300800 */
[----:B------:R1:W-:Y:S01]  /*14bd0*/  STL [R1+0x354], R117 ;  /* 0x0003547501007387 */ /* 0x0003e20000100800 */
[----:B------:R-:W-:Y:S01]  /*14be0*/  @!P2 FMUL R17, R17, R17 ;  /* 0x000000111111a220 */ /* 0x000fe20000400000 */
[C---:B------:R-:W-:Y:S02]  /*14bf0*/  FSETP.GEU.AND P2, PT, R14.reuse, -126, PT ;  /* 0xc2fc00000e00780b */ /* 0x040fe40003f4e000 */
[----:B-1----:R-:W3:Y:S04]  /*14c00*/  LDL.LU R117, [R1+0xd8] ;  /* 0x0000d80001757983 */ /* 0x002ee80000300800 */
[----:B------:R1:W-:Y:S07]  /*14c10*/  STL [R1+0x350], R120 ;  /* 0x0003507801007387 */ /* 0x0003ee0000100800 */
[----:B------:R-:W-:Y:S01]  /*14c20*/  @!P2 FMUL R14, R14, 0.5 ;  /* 0x3f0000000e0ea820 */ /* 0x000fe20000400000 */
[----:B-1----:R-:W3:Y:S03]  /*14c30*/  LDL.LU R120, [R1+0xdc] ;  /* 0x0000dc0001787983 */ /* 0x002ee60000300800 */
[----:B------:R-:W1:Y:S01]  /*14c40*/  MUFU.EX2 R161, R14 ;  /* 0x0000000e00a17308 */ /* 0x000e620000000800 */
[----:B------:R1:W-:Y:S04]  /*14c50*/  STL [R1+0x34c], R121 ;  /* 0x00034c7901007387 */ /* 0x0003e80000100800 */
[----:B-1----:R-:W3:Y:S04]  /*14c60*/  LDL.LU R121, [R1+0xe8] ;  /* 0x0000e80001797983 */ /* 0x002ee80000300800 */
[----:B------:R1:W-:Y:S01]  /*14c70*/  STL [R1+0x348], R124 ;  /* 0x0003487c01007387 */ /* 0x0003e20000100800 */
[----:B------:R-:W-:Y:S01]  /*14c80*/  @!P2 FMUL R161, R161, R161 ;  /* 0x000000a1a1a1a220 */ /* 0x000fe20000400000 */
[----:B------:R-:W-:-:S02]  /*14c90*/  FSETP.GEU.AND P2, PT, R13, -126, PT ;  /* 0xc2fc00000d00780b */ /* 0x000fc40003f4e000 */
[----:B-1----:R-:W3:Y:S04]  /*14ca0*/  LDL.LU R124, [R1+0xec] ;  /* 0x0000ec00017c7983 */ /* 0x002ee80000300800 */
[----:B------:R1:W-:Y:S07]  /*14cb0*/  STL [R1+0x344], R125 ;  /* 0x0003447d01007387 */ /* 0x0003ee0000100800 */
        /* <DEDUP_REMOVED lines=11> */
[----:B------:R1:W-:Y:S01]  /*14d70*/  STL [R1+0x338], R132 ;  /* 0x0003388401007387 */ /* 0x0003e20000100800 */
[----:B------:R-:W-:-:S03]  /*14d80*/  FFMA R6, R6, UR6, -R0 ;  /* 0x0000000606067c23 */ /* 0x000fc60008000800 */
[----:B-1----:R-:W3:Y:S04]  /*14d90*/  LDL.LU R132, [R1+0x10c] ;  /* 0x00010c0001847983 */ /* 0x002ee80000300800 */
[----:B------:R1:W-:Y:S01]  /*14da0*/  STL [R1+0x334], R133 ;  /* 0x0003348501007387 */ /* 0x0003e20000100800 */
[----:B------:R-:W-:Y:S01]  /*14db0*/  @!P2 FMUL R163, R163, R163 ;  /* 0x000000a3a3a3a220 */ /* 0x000fe20000400000 */
[C---:B------:R-:W-:Y:S02]  /*14dc0*/  FSETP.GEU.AND P2, PT, R11.reuse, -126, PT ;  /* 0xc2fc00000b00780b */ /* 0x040fe40003f4e000 */
        /* <DEDUP_REMOVED lines=21> */
[----:B------:R-:W4:Y:S01]  /*14f20*/  MUFU.EX2 R22, R9 ;  /* 0x0000000900167308 */ /* 0x000f220000000800 */
[----:B-1----:R-:W3:Y:S04]  /*14f30*/  LDL.LU R145, [R1+0x148] ;  /* 0x0001480001917983 */ /* 0x002ee80000300800 */
[----:B------:R1:W-:Y:S01]  /*14f40*/  STL [R1+0x318], R148 ;  /* 0x0003189401007387 */ /* 0x0003e20000100800 */
[----:B----4-:R-:W-:Y:S01]  /*14f50*/  @!P2 FMUL R22, R22, R22 ;  /* 0x000000161616a220 */ /* 0x010fe20000400000 */
[C---:B------:R-:W-:Y:S02]  /*14f60*/  FSETP.GEU.AND P2, PT, R8.reuse, -126, PT ;  /* 0xc2fc00000800780b */ /* 0x040fe40003f4e000 */
        /* <DEDUP_REMOVED lines=23> */
[----:B------:R1:W-:Y:S01]  /*150e0*/  STL [R1+0x2fc], R230 ;  /* 0x0002fce601007387 */ /* 0x0003e20000100800 */
[----:B------:R-:W-:-:S03]  /*150f0*/  FFMA R5, R5, UR6, -R0 ;  /* 0x0000000605057c23 */ /* 0x000fc60008000800 */
[----:B-1----:R-:W2:Y:S04]  /*15100*/  LDL.LU R230, [R1+0x188] ;  /* 0x0001880001e67983 */ /* 0x002ea80000300800 */
[----:B------:R1:W-:Y:S01]  /*15110*/  STL [R1+0x2f8], R229 ;  /* 0x0002f8e501007387 */ /* 0x0003e20000100800 */
[----:B------:R-:W-:-:S03]  /*15120*/  @!P2 FMUL R153, R153, R153 ;  /* 0x000000999999a220 */ /* 0x000fc60000400000 */
[----:B-1----:R-:W2:Y:S04]  /*15130*/  LDL.LU R229, [R1+0x1fc] ;  /* 0x0001fc0001e57983 */ /* 0x002ea80000300800 */
[----:B------:R1:W-:Y:S01]  /*15140*/  STL [R1+0x2f4], R228 ;  /* 0x0002f4e401007387 */ /* 0x0003e20000100800 */
[----:B------:R-:W-:-:S03]  /*15150*/  FSETP.GEU.AND P2, PT, R5, -126, PT ;  /* 0xc2fc00000500780b */ /* 0x000fc60003f4e000 */
[----:B-1----:R-:W2:Y:S04]  /*15160*/  LDL.LU R228, [R1+0x4] ;  /* 0x0000040001e47983 */ /* 0x002ea80000300800 */
[----:B------:R1:W-:Y:S04]  /*15170*/  STL [R1+0x2f0], R227 ;  /* 0x0002f0e301007387 */ /* 0x0003e80000100800 */
        /* <DEDUP_REMOVED lines=15> */
[----:B------:R-:W3:Y:S03]  /*15270*/  MUFU.EX2 R20, R5 ;  /* 0x0000000500147308 */ /* 0x000ee60000000800 */
        /* <DEDUP_REMOVED lines=12> */
[----:B------:R-:W-:-:S03]  /*15340*/  FFMA R0, R183, UR6, -R0 ;  /* 0x00000006b7007c23 */ /* 0x000fc60008000800 */
[----:B-1----:R-:W2:Y:S04]  /*15350*/  LDL.LU R214, [R1+0x74] ;  /* 0x0000740001d67983 */ /* 0x002ea80000300800 */
[----:B------:R1:W-:Y:S04]  /*15360*/  STL [R1+0x2b8], R213 ;  /* 0x0002b8d501007387 */ /* 0x0003e80000100800 */
[----:B-1----:R-:W2:Y:S04]  /*15370*/  LDL.LU R213, [R1+0x80] ;  /* 0x0000800001d57983 */ /* 0x002ea80000300800 */
[----:B------:R1:W-:Y:S01]  /*15380*/  STL [R1+0x2b4], R212 ;  /* 0x0002b4d401007387 */ /* 0x0003e20000100800 */
[----:B---3--:R-:W-:-:S03]  /*15390*/  @!P2 FMUL R20, R20, R20 ;  /* 0x000000141414a220 */ /* 0x008fc60000400000 */
[----:B-1----:R-:W3:Y:S04]  /*153a0*/  LDL.LU R212, [R1+0x84] ;  /* 0x0000840001d47983 */ /* 0x002ee80000300800 */
[----:B------:R1:W-:Y:S01]  /*153b0*/  STL [R1+0x2b0], R211 ;  /* 0x0002b0d301007387 */ /* 0x0003e20000100800 */
[----:B------:R-:W-:-:S03]  /*153c0*/  FSETP.GEU.AND P2, PT, R0, -126, PT ;  /* 0xc2fc00000000780b */ /* 0x000fc60003f4e000 */
[----:B-1----:R-:W3:Y:S04]  /*153d0*/  LDL.LU R211, [R1+0x90] ;  /* 0x0000900001d37983 */ /* 0x002ee80000300800 */
[----:B------:R1:W-:Y:S04]  /*153e0*/  STL [R1+0x2ac], R210 ;  /* 0x0002acd201007387 */ /* 0x0003e80000100800 */
        /* <DEDUP_REMOVED lines=9> */
[----:B------:R1:W-:Y:S01]  /*15480*/  STL [R1+0x298], R205 ;  /* 0x000298cd01007387 */ /* 0x0003e20000100800 */
[----:B------:R-:W-:-:S03]  /*15490*/  @!P2 FMUL R0, R0, 0.5 ;  /* 0x3f0000000000a820 */ /* 0x000fc60000400000 */
[----:B-1----:R-:W3:Y:S04]  /*154a0*/  LDL.LU R205, [R1+0xc0] ;  /* 0x0000c00001cd7983 */ /* 0x002ee80000300800 */
[----:B------:R1:W-:Y:S04]  /*154b0*/  STL [R1+0x294], R204 ;  /* 0x000294cc01007387 */ /* 0x0003e80000100800 */
[----:B-1----:R-:W3:Y:S04]  /*154c0*/  LDL.LU R204, [R1+0xc4] ;  /* 0x0000c40001cc7983 */ /* 0x002ee80000300800 */
[----:B------:R1:W-:Y:S01]  /*154d0*/  STL [R1+0x290], R203 ;  /* 0x000290cb01007387 */ /* 0x0003e20000100800 */
[----:B------:R-:W4:Y:S03]  /*154e0*/  MUFU.EX2 R155, R0 ;  /* 0x00000000009b7308 */ /* 0x000f260000000800 */
[----:B-1----:R-:W3:Y:S04]  /*154f0*/  LDL.LU R203, [R1+0xd0] ;  /* 0x0000d00001cb7983 */ /* 0x002ee80000300800 */
[----:B------:R1:W-:Y:S01]  /*15500*/  STL [R1+0x28c], R202 ;  /* 0x00028cca01007387 */ /* 0x0003e20000100800 */
[----:B------:R-:W-:-:S03]  /*15510*/  FADD R6, R19, R23 ;  /* 0x0000001713067221 */ /* 0x000fc60000000000 */
        /* <DEDUP_REMOVED lines=11> */
[----:B------:R1:W-:Y:S04]  /*155d0*/  STL [R1+0x27c], R198 ;  /* 0x00027cc601007387 */ /* 0x0003e80000100800 */
[----:B-1----:R-:W3:Y:S04]  /*155e0*/  LDL.LU R198, [R1+0xf4] ;  /* 0x0000f40001c67983 */ /* 0x002ee80000300800 */
[----:B------:R1:W-:Y:S01]  /*155f0*/  STL [R1+0x278], R197 ;  /* 0x000278c501007387 */ /* 0x0003e20000100800 */
[----:B------:R-:W-:-:S03]  /*15600*/  FADD R5, R6, R5 ;  /* 0x0000000506057221 */ /* 0x000fc60000000000 */
[----:B-1----:R-:W3:Y:S04]  /*15610*/  LDL.LU R197, [R1+0x100] ;  /* 0x0001000001c57983 */ /* 0x002ee80000300800 */
[----:B------:R1:W-:Y:S04]  /*15620*/  STL [R1+0x274], R196 ;  /* 0x000274c401007387 */ /* 0x0003e80000100800 */
        /* <DEDUP_REMOVED lines=9> */
[----:B----4-:R-:W-:-:S03]  /*156c0*/  @!P2 FMUL R155, R155, R155 ;  /* 0x0000009b9b9ba220 */ /* 0x010fc60000400000 */
[----:B-1----:R-:W4:Y:S04]  /*156d0*/  LDL.LU R190, [R1+0x120] ;  /* 0x0001200001be7983 */ /* 0x002f280000300800 */
[----:B------:R-:W3:Y:S04]  /*156e0*/  LDL.LU R166, [R1+0x1f8] ;  /* 0x0001f80001a67983 */ /* 0x000ee80000300800 */
[----:B------:R-:W4:Y:S04]  /*156f0*/  LDL.LU R170, [R1+0x1f4] ;  /* 0x0001f40001aa7983 */ /* 0x000f280000300800 */
[----:B------:R-:W4:Y:S04]  /*15700*/  LDL.LU R164, [R1+0x1ec] ;  /* 0x0001ec0001a47983 */ /* 0x000f280000300800 */
[----:B------:R-:W4:Y:S04]  /*15710*/  LDL.LU R171, [R1+0x1f0] ;  /* 0x0001f00001ab7983 */ /* 0x000f280000300800 */
[----:B------:R-:W4:Y:S01]  /*15720*/  LDL.LU R174, [R1+0x1e4] ;  /* 0x0001e40001ae7983 */ /* 0x000f220000300800 */
[----:B------:R-:W-:-:S03]  /*15730*/  FADD R7, R6, R5 ;  /* 0x0000000506077221 */ /* 0x000fc60000000000 */
[----:B------:R-:W4:Y:S01]  /*15740*/  LDL.LU R175, [R1+0x1e0] ;  /* 0x0001e00001af7983 */ /* 0x000f220000300800 */
[----:B------:R-:W-:-:S03]  /*15750*/  FADD R6, R167, R159 ;  /* 0x0000009fa7067221 */ /* 0x000fc60000000000 */
[----:B------:R-:W4:Y:S01]  /*15760*/  LDL.LU R178, [R1+0x1d4] ;  /* 0x0001d40001b27983 */ /* 0x000f220000300800 */
[----:B------:R-:W-:-:S03]  /*15770*/  FADD R5, R163, R155 ;  /* 0x0000009ba3057221 */ /* 0x000fc60000000000 */
[----:B------:R-:W4:Y:S04]  /*15780*/  LDL.LU R179, [R1+0x1d0] ;  /* 0x0001d00001b37983 */ /* 0x000f280000300800 */
[----:B------:R-:W4:Y:S01]  /*15790*/  LDL.LU R182, [R1+0x1c4] ;  /* 0x0001c40001b67983 */ /* 0x000f220000300800 */
[----:B------:R-:W-:-:S03]  /*157a0*/  LOP3.LUT P0, RZ, R2, 0x40, RZ, 0xc0, !PT ;  /* 0x0000004002ff7812 */ /* 0x000fc6000780c0ff */
[----:B------:R-:W4:Y:S01]  /*157b0*/  LDL.LU R183, [R1+0x1c0] ;  /* 0x0001c00001b77983 */ /* 0x000f220000300800 */
[----:B------:R-:W-:Y:S01]  /*157c0*/  FADD R5, R6, R5 ;  /* 0x0000000506057221 */ /* 0x000fe20000000000 */
[----:B------:R-:W-:Y:S01]  /*157d0*/  FADD R0, -R152, R184 ;  /* 0x000000b898007221 */ /* 0x000fe20000000100 */
[----:B------:R-:W-:Y:S01]  /*157e0*/  FSEL R169, R169, -INF , !P0 ;  /* 0xff800000a9a97808 */ /* 0x000fe20004000000 */
[----:B------:R-:W4:Y:S01]  /*157f0*/  LDL.LU R16, [R1+0x1e8] ;  /* 0x0001e80001107983 */ /* 0x000f220000300800 */
[----:B------:R-:W-:Y:S01]  /*15800*/  FADD R5, R7, R5 ;  /* 0x0000000507057221 */ /* 0x000fe20000000000 */
[----:B------:R-:W-:Y:S01]  /*15810*/  FMUL R0, R0, UR6 ;  /* 0x0000000600007c20 */ /* 0x000fe20008400000 */
[----:B------:R-:W-:Y:S01]  /*15820*/  FSEL R173, R173, -INF , !P1 ;  /* 0xff800000adad7808 */ /* 0x000fe20004800000 */
[----:B------:R-:W4:Y:S01]  /*15830*/  LDL.LU R15, [R1+0x1dc] ;  /* 0x0001dc00010f7983 */ /* 0x000f220000300800 */
[----:B------:R-:W-:Y:S02]  /*15840*/  FSEL R176, R176, -INF , !P3 ;  /* 0xff800000b0b07808 */ /* 0x000fe40005800000 */
[----:B------:R-:W-:Y:S01]  /*15850*/  FSEL R177, R177, -INF , !P4 ;  /* 0xff800000b1b17808 */ /* 0x000fe20006000000 */
[----:B------:R-:W4:Y:S01]  /*15860*/  LDL.LU R14, [R1+0x1d8] ;  /* 0x0001d800010e7983 */ /* 0x000f220000300800 */
[----:B------:R-:W-:-:S02]  /*15870*/  FSEL R180, R180, -INF , !P5 ;  /* 0xff800000b4b47808 */ /* 0x000fc40006800000 */
[----:B------:R-:W-:Y:S01]  /*15880*/  FSEL R181, R181, -INF , !P6 ;  /* 0xff800000b5b57808 */ /* 0x000fe20007000000 */
[----:B------:R-:W4:Y:S01]  /*15890*/  LDL.LU R13, [R1+0x1cc] ;  /* 0x0001cc00010d7983 */ /* 0x000f220000300800 */
[----:B------:R-:W-:-:S03]  /*158a0*/  LOP3.LUT P0, RZ, R2, 0x20, RZ, 0xc0, !PT ;  /* 0x0000002002ff7812 */ /* 0x000fc6000780c0ff */
[----:B------:R-:W4:Y:S04]  /*158b0*/  LDL.LU R12, [R1+0x1c8] ;  /* 0x0001c800010c7983 */ /* 0x000f280000300800 */
[----:B------:R-:W4:Y:S04]  /*158c0*/  LDL.LU R11, [R1+0x1bc] ;  /* 0x0001bc00010b7983 */ /* 0x000f280000300800 */
[----:B------:R-:W4:Y:S04]  /*158d0*/  LDL.LU R10, [R1+0x1b8] ;  /* 0x0001b800010a7983 */ /* 0x000f280000300800 */
[----:B------:R-:W4:Y:S01]  /*158e0*/  LDL.LU R9, [R1+0x1ac] ;  /* 0x0001ac0001097983 */ /* 0x000f220000300800 */
[----:B------:R-:W-:-:S03]  /*158f0*/  FADD R5, R8, R5 ;  /* 0x0000000508057221 */ /* 0x000fc60000000000 */
[----:B------:R-:W4:Y:S04]  /*15900*/  LDL.LU R152, [R1+0x1a8] ;  /* 0x0001a80001987983 */ /* 0x000f280000300800 */
[----:B------:R-:W4:Y:S04]  /*15910*/  LDL.LU R184, [R1+0x1b4] ;  /* 0x0001b40001b87983 */ /* 0x000f280000300800 */
[----:B------:R-:W4:Y:S04]  /*15920*/  LDL.LU R6, [R1+0x19c] ;  /* 0x00019c0001067983 */ /* 0x000f280000300800 */
[----:B------:R-:W4:Y:S04]  /*15930*/  LDL.LU R7, [R1+0x198] ;  /* 0x0001980001077983 */ /* 0x000f280000300800 */
[----:B------:R-:W4:Y:S01]  /*15940*/  LDL.LU R8, [R1+0x18c] ;  /* 0x00018c0001087983 */ /* 0x000f220000300800 */
[----:B------:R-:W-:-:S13]  /*15950*/  FSETP.GEU.AND P2, PT, R0, -126, PT ;  /* 0xc2fc00000000780b */ /* 0x000fda0003f4e000 */
[----:B------:R-:W-:-:S06]  /*15960*/  @!P2 FMUL R0, R0, 0.5 ;  /* 0x3f0000000000a820 */ /* 0x000fcc0000400000 */
[----:B------:R-:W1:Y:S02]  /*15970*/  MUFU.EX2 R0, R0 ;  /* 0x0000000000007308 */ /* 0x000e640000000800 */
[----:B-1----:R-:W-:-:S04]  /*15980*/  @!P2 FMUL R0, R0, R0 ;  /* 0x000000000000a220 */ /* 0x002fc80000400000 */
        /* <DEDUP_REMOVED lines=46> */
[-C--:B--2---:R-:W-:Y:S01]  /*15c70*/  FMUL R232, R232, R0.reuse ;  /* 0x00000000e8e87220 */ /* 0x084fe20000400000 */
        /* <DEDUP_REMOVED lines=68> */
[----:B------:R1:W-:Y:S04]  /*160c0*/  STL [R1+0x8], R65 ;  /* 0x0000084101007387 */ /* 0x0003e80000100800 */
[----:B-1----:R-:W2:Y:S04]  /*160d0*/  LDL.LU R65, [R1+0x3bc] ;  /* 0x0003bc0001417983 */ /* 0x002ea80000300800 */
[----:B------:R1:W-:Y:S04]  /*160e0*/  STL [R1+0xc], R68 ;  /* 0x00000c4401007387 */ /* 0x0003e80000100800 */
[----:B-1----:R-:W2:Y:S01]  /*160f0*/  LDL.LU R68, [R1+0x3b8] ;  /* 0x0003b80001447983 */ /* 0x002ea20000300800 */
[-C--:B---3--:R-:W-:Y:S01]  /*16100*/  FMUL R166, R166, R0.reuse ;  /* 0x00000000a6a67220 */ /* 0x088fe20000400000 */
[----:B----4-:R-:W-:-:S02]  /*16110*/  FMUL R164, R164, R0 ;  /* 0x00000000a4a47220 */ /* 0x010fc40000400000 */
[----:B------:R1:W-:Y:S04]  /*16120*/  STL [R1+0x18], R69 ;  /* 0x0000184501007387 */ /* 0x0003e80000100800 */
[----:B-1----:R-:W3:Y:S01]  /*16130*/  LDL.LU R69, [R1+0x3b4] ;  /* 0x0003b40001457983 */ /* 0x002ee20000300800 */
        /* <DEDUP_REMOVED lines=12> */
[----:B------:R-:W-:-:S04]  /*16200*/  FMNMX R0, R189, R185, !PT ;  /* 0x000000b9bd007209 */ /* 0x000fc80007800000 */
[----:B------:R-:W-:-:S04]  /*16210*/  FMNMX R0, R188, R0, !PT ;  /* 0x00000000bc007209 */ /* 0x000fc80007800000 */
[----:B------:R-:W-:-:S04]  /*16220*/  FMNMX R0, R187, R0, !PT ;  /* 0x00000000bb007209 */ /* 0x000fc80007800000 */
[----:B------:R-:W-:-:S04]  /*16230*/  FMNMX R0, R186, R0, !PT ;  /* 0x00000000ba007209 */ /* 0x000fc80007800000 */
[----:B------:R-:W-:-:S04]  /*16240*/  FMNMX R0, R160, R0, !PT ;  /* 0x00000000a0007209 */ /* 0x000fc80007800000 */
[----:B------:R-:W-:-:S04]  /*16250*/  FMNMX R0, R158, R0, !PT ;  /* 0x000000009e007209 */ /* 0x000fc80007800000 */
[----:B------:R-:W-:Y:S01]  /*16260*/  FMNMX R0, R162, R0, !PT ;  /* 0x00000000a2007209 */ /* 0x000fe20007800000 */
[----:B------:R1:W-:Y:S03]  /*16270*/  STL [R1+0x1c], R72 ;  /* 0x00001c4801007387 */ /* 0x0003e60000100800 */
[----:B------:R-:W-:-:S04]  /*16280*/  FMNMX R0, R156, R0, !PT ;  /* 0x000000009c007209 */ /* 0x000fc80007800000 */
[----:B------:R-:W-:Y:S01]  /*16290*/  FMNMX R0, R154, R0, !PT ;  /* 0x000000009a007209 */ /* 0x000fe20007800000 */
[----:B-1----:R-:W4:Y:S03]  /*162a0*/  LDL.LU R72, [R1+0x3b0] ;  /* 0x0003b00001487983 */ /* 0x002f260000300800 */
[----:B------:R-:W-:Y:S01]  /*162b0*/  FMNMX R0, R169, R0, !PT ;  /* 0x00000000a9007209 */ /* 0x000fe20007800000 */
[----:B------:R1:W-:Y:S03]  /*162c0*/  STL [R1+0x28], R73 ;  /* 0x0000284901007387 */ /* 0x0003e60000100800 */
[----:B------:R-:W-:Y:S01]  /*162d0*/  FMNMX R5, R172, R0, !PT ;  /* 0x00000000ac057209 */ /* 0x000fe20007800000 */
[----:B-1----:R-:W4:Y:S04]  /*162e0*/  LDL.LU R73, [R1+0x3ac] ;  /* 0x0003ac0001497983 */ /* 0x002f280000300800 */
[----:B------:R1:W-:Y:S01]  /*162f0*/  STL [R1+0x2c], R76 ;  /* 0x00002c4c01007387 */ /* 0x0003e20000100800 */
[----:B------:R-:W-:-:S03]  /*16300*/  FMNMX R5, R173, R5, !PT ;  /* 0x00000005ad057209 */ /* 0x000fc60007800000 */
        /* <DEDUP_REMOVED lines=28> */
[----:B------:R-:W2:Y:S04]  /*164d0*/  SHFL.BFLY PT, R0, R5, 0x1, 0x1f ;  /* 0x0c201f0005007f89 */ /* 0x000ea800000e0000 */
        /* <DEDUP_REMOVED lines=20> */
[----:B--2---:R-:W-:-:S03]  /*16620*/  FMNMX R5, R5, R0, !PT ;  /* 0x0000000005057209 */ /* 0x004fc60007800000 */
        /* <DEDUP_REMOVED lines=8> */
[----:B------:R-:W3:Y:S04]  /*166b0*/  SHFL.BFLY PT, R0, R5, 0x2, 0x1f ;  /* 0x0c401f0005007f89 */ /* 0x000ee800000e0000 */
        /* <DEDUP_REMOVED lines=22> */
[----:B---3--:R-:W-:-:S03]  /*16820*/  FMNMX R5, R5, R0, !PT ;  /* 0x0000000005057209 */ /* 0x008fc60007800000 */
[----:B-1----:R-:W3:Y:S04]  /*16830*/  LDL.LU R149, [R1+0x314] ;  /* 0x0003140001957983 */ /* 0x002ee80000300800 */
[----:B------:R1:W-:Y:S04]  /*16840*/  STL [R1+0x15c], R235 ;  /* 0x00015ceb01007387 */ /* 0x0003e80000100800 */
[----:B-1----:R1:W5:Y:S04]  /*16850*/  LDL.LU R235, [R1+0x310] ;  /* 0x0003100001eb7983 */ /* 0x0023680000300800 */
[----:B------:R1:W-:Y:S01]  /*16860*/  STL [R1+0x168], R234 ;  /* 0x000168ea01007387 */ /* 0x0003e20000100800 */
[----:B------:R-:W-:-:S03]  /*16870*/  FSETP.NEU.AND P2, PT, R5, -INF , PT ;  /* 0xff8000000500780b */ /* 0x000fc60003f4d000 */
[----:B-1----:R1:W5:Y:S04]  /*16880*/  LDL.LU R234, [R1+0x30c] ;  /* 0x00030c0001ea7983 */ /* 0x0023680000300800 */
[----:B------:R1:W-:Y:S04]  /*16890*/  STL [R1+0x16c], R233 ;  /* 0x00016ce901007387 */ /* 0x0003e80000100800 */
[----:B-1----:R1:W5:Y:S04]  /*168a0*/  LDL.LU R233, [R1+0x308] ;  /* 0x0003080001e97983 */ /* 0x0023680000300800 */
[----:B------:R1:W-:Y:S04]  /*168b0*/  STL [R1+0x178], R232 ;  /* 0x000178e801007387 */ /* 0x0003e80000100800 */
[----:B-1----:R1:W5:Y:S04]  /*168c0*/  LDL.LU R232, [R1+0x304] ;  /* 0x0003040001e87983 */ /* 0x0023680000300800 */
[----:B------:R1:W-:Y:S04]  /*168d0*/  STL [R1+0x17c], R231 ;  /* 0x00017ce701007387 */ /* 0x0003e80000100800 */
[----:B-1----:R1:W5:Y:S04]  /*168e0*/  LDL.LU R231, [R1+0x300] ;  /* 0x0003000001e77983 */ /* 0x0023680000300800 */
[----:B------:R4:W-:Y:S04]  /*168f0*/  STL [R1+0x188], R230 ;  /* 0x000188e601007387 */ /* 0x0009e80000100800 */
[----:B----4-:R1:W5:Y:S04]  /*16900*/  LDL.LU R230, [R1+0x2fc] ;  /* 0x0002fc0001e67983 */ /* 0x0103680000300800 */
[----:B------:R-:W-:Y:S04]  /*16910*/  STL [R1+0x18c], R8 ;  /* 0x00018c0801007387 */ /* 0x000fe80000100800 */
[----:B------:R-:W-:Y:S04]  /*16920*/  STL [R1+0x198], R7 ;  /* 0x0001980701007387 */ /* 0x000fe80000100800 */
[----:B------:R4:W-:Y:S01]  /*16930*/  STL [R1+0x19c], R6 ;  /* 0x00019c0601007387 */ /* 0x0009e20000100800 */
[----:B------:R-:W-:-:S02]  /*16940*/  LOP3.LUT P1, RZ, R2, 0x10, RZ, 0xc0, !PT ;  /* 0x0000001002ff7812 */ /* 0x000fc4000782c0ff */
[----:B----4-:R-:W-:-:S05]  /*16950*/  FSEL R6, R5, RZ, P2 ;  /* 0x000000ff05067208 */ /* 0x010fca0001000000 */
[----:B------:R-:W-:-:S04]  /*16960*/  FMUL R0, R6, UR6 ;  /* 0x0000000606007c20 */ /* 0x000fc80008400000 */
[----:B------:R-:W-:-:S05]  /*16970*/  FFMA R2, R189, UR6, -R0 ;  /* 0x00000006bd027c23 */ /* 0x000fca0008000800 */
[----:B------:R-:W-:Y:S01]  /*16980*/  FSETP.GEU.AND P6, PT, R2, -126, PT ;  /* 0xc2fc00000200780b */ /* 0x000fe20003fce000 */
[----:B------:R-:W-:Y:S01]  /*16990*/  FFMA R7, R188, UR6, -R0 ;  /* 0x00000006bc077c23 */ /* 0x000fe20008000800 */
[----:B------:R-:W-:Y:S04]  /*169a0*/  STL [R1+0x1a8], R152 ;  /* 0x0001a89801007387 */ /* 0x000fe80000100800 */
[----:B------:R-:W-:Y:S01]  /*169b0*/  STL [R1+0x1ac], R9 ;  /* 0x0001ac0901007387 */ /* 0x000fe20000100800 */
[----:B------:R-:W-:-:S03]  /*169c0*/  FSETP.GEU.AND P2, PT, R7, -126, PT ;  /* 0xc2fc00000700780b */ /* 0x000fc60003f4e000 */
[----:B------:R-:W-:Y:S04]  /*169d0*/  STL [R1+0x1b8], R10 ;  /* 0x0001b80a01007387 */ /* 0x000fe80000100800 */
[----:B------:R-:W-:Y:S01]  /*169e0*/  STL [R1+0x1bc], R11 ;  /* 0x0001bc0b01007387 */ /* 0x000fe20000100800 */
[----:B------:R-:W-:-:S03]  /*169f0*/  @!P6 FMUL R2, R2, 0.5 ;  /* 0x3f0000000202e820 */ /* 0x000fc60000400000 */
[----:B------:R-:W-:Y:S04]  /*16a00*/  STL [R1+0x1c8], R12 ;  /* 0x0001c80c01007387 */ /* 0x000fe80000100800 */
[----:B------:R-:W-:Y:S04]  /*16a10*/  STL [R1+0x1cc], R13 ;  /* 0x0001cc0d01007387 */ /* 0x000fe80000100800 */
[----:B------:R-:W-:Y:S04]  /*16a20*/  STL [R1+0x1d8], R14 ;  /* 0x0001d80e01007387 */ /* 0x000fe80000100800 */
[----:B------:R-:W-:Y:S01]  /*16a30*/  STL [R1+0x1dc], R15 ;  /* 0x0001dc0f01007387 */ /* 0x000fe20000100800 */
[----:B------:R-:W-:-:S03]  /*16a40*/  FFMA R8, R186, UR6, -R0 ;  /* 0x00000006ba087c23 */ /* 0x000fc60008000800 */
[----:B------:R4:W-:Y:S01]  /*16a50*/  STL [R1+0x1e8], R16 ;  /* 0x0001e81001007387 */ /* 0x0009e20000100800 */
[----:B------:R-:W-:Y:S01]  /*16a60*/  @!P2 FMUL R7, R7, 0.5 ;  /* 0x3f0000000707a820 */ /* 0x000fe20000400000 */
[----:B------:R-:W-:Y:S01]  /*16a70*/  FSETP.GEU.AND P4, PT, R8, -126, PT ;  /* 0xc2fc00000800780b */ /* 0x000fe20003f8e000 */
[----:B----4-:R4:W1:Y:S01]  /*16a80*/  MUFU.EX2 R16, R2 ;  /* 0x0000000200107308 */ /* 0x0108620000000800 */
[----:B------:R4:W-:Y:S01]  /*16a90*/  STL [R1+0x1fc], R229 ;  /* 0x0001fce501007387 */ /* 0x0009e20000100800 */
[----:B------:R-:W-:Y:S01]  /*16aa0*/  FADD R152, -R6, R185 ;  /* 0x000000b906987221 */ /* 0x000fe20000000100 */
[--C-:B------:R-:W-:Y:S02]  /*16ab0*/  FFMA R6, R187, UR6, -R0.reuse ;  /* 0x00000006bb067c23 */ /* 0x100fe40008000800 */
[----:B------:R1:W-:Y:S01]  /*16ac0*/  STL [R1+0x1ec], R164 ;  /* 0x0001eca401007387 */ /* 0x0003e20000100800 */
[----:B----4-:R-:W-:Y:S02]  /*16ad0*/  FFMA R2, R160, UR6, -R0 ;  /* 0x00000006a0027c23 */ /* 0x010fe40008000800 */
[----:B------:R-:W-:-:S04]  /*16ae0*/  FSETP.GEU.AND P3, PT, R6, -126, PT ;  /* 0xc2fc00000600780b */ /* 0x000fc80003f6e000 */
[----:B------:R-:W-:Y:S01]  /*16af0*/  @!P4 FMUL R8, R8, 0.5 ;  /* 0x3f0000000808c820 */ /* 0x000fe20000400000 */
[----:B------:R-:W4:Y:S01]  /*16b00*/  LDL.LU R229, [R1] ;  /* 0x0000000001e57983 */ /* 0x000f220000300800 */
[----:B------:R-:W-:Y:S01]  /*16b10*/  FSETP.GEU.AND P5, PT, R2, -126, PT ;  /* 0xc2fc00000200780b */ /* 0x000fe20003fae000 */
[----:B-1----:R1:W1:Y:S01]  /*16b20*/  MUFU.EX2 R164, R7 ;  /* 0x0000000700a47308 */ /* 0x0022620000000800 */
[----:B------:R-:W-:Y:S01]  /*16b30*/  @!P6 FMUL R16, R16, R16 ;  /* 0x000000101010e220 */ /* 0x000fe20000400000 */
[----:B-1----:R-:W-:-:S05]  /*16b40*/  FFMA R7, R158, UR6, -R0 ;  /* 0x000000069e077c23 */ /* 0x002fca0008000800 */
[C---:B------:R-:W-:Y:S01]  /*16b50*/  FSETP.GEU.AND P6, PT, R7.reuse, -126, PT ;  /* 0xc2fc00000700780b */ /* 0x040fe20003fce000 */
[----:B------:R1:W-:Y:S04]  /*16b60*/  STL [R1+0x1f8], R166 ;  /* 0x0001f8a601007387 */ /* 0x0003e80000100800 */
[----:B------:R-:W-:Y:S01]  /*16b70*/  @!P5 FMUL R2, R2, 0.5 ;  /* 0x3f0000000202d820 */ /* 0x000fe20000400000 */
[----:B------:R-:W-:Y:S01]  /*16b80*/  @!P2 FMUL R164, R164, R164 ;  /* 0x000000a4a4a4a220 */ /* 0x000fe20000400000 */
[----:B------:R-:W-:Y:S01]  /*16b90*/  @!P3 FMUL R6, R6, 0.5 ;  /* 0x3f0000000606b820 */ /* 0x000fe20000400000 */
[--C-:B------:R-:W-:Y:S01]  /*16ba0*/  FFMA R9, R162, UR6, -R0.reuse ;  /* 0x00000006a2097c23 */ /* 0x100fe20008000800 */
[----:B-1----:R1:W-:Y:S01]  /*16bb0*/  MUFU.EX2 R166, R8 ;  /* 0x0000000800a67308 */ /* 0x0023e20000000800 */
[----:B------:R-:W2:Y:S03]  /*16bc0*/  LDL.LU R189, [R1+0x1b0] ;  /* 0x0001b00001bd7983 */ /* 0x000ea60000300800 */
[----:B------:R-:W-:Y:S01]  /*16bd0*/  @!P6 FMUL R7, R7, 0.5 ;  /* 0x3f0000000707e820 */ /* 0x000fe20000400000 */
[----:B------:R-:W3:Y:S01]  /*16be0*/  LDL.LU R185, [R1+0x1a4] ;  /* 0x0001a40001b97983 */ /* 0x000ee20000300800 */
[----:B-1----:R-:W-:-:S02]  /*16bf0*/  FFMA R8, R156, UR6, -R0 ;  /* 0x000000069c087c23 */ /* 0x002fc40008000800 */
[----:B------:R1:W1:Y:S01]  /*16c00*/  MUFU.EX2 R13, R2 ;  /* 0x00000002000d7308 */ /* 0x0002620000000800 */
[----:B------:R-:W2:Y:S02]  /*16c10*/  LDL.LU R188, [R1+0x1a0] ;  /* 0x0001a00001bc7983 */ /* 0x000ea40000300800 */
[C---:B------:R-:W-:Y:S02]  /*16c20*/  FSETP.GEU.AND P2, PT, R8.reuse, -126, PT ;  /* 0xc2fc00000800780b */ /* 0x040fe40003f4e000 */
[----:B------:R-:W3:Y:S03]  /*16c30*/  LDL.LU R187, [R1+0x194] ;  /* 0x0001940001bb7983 */ /* 0x000ee60000300800 */
[----:B------:R1:W1:Y:S08]  /*16c40*/  MUFU.EX2 R15, R6 ;  /* 0x00000006000f7308 */ /* 0x0002700000000800 */
[----:B------:R1:W1:Y:S01]  /*16c50*/  MUFU.EX2 R160, R7 ;  /* 0x0000000700a07308 */ /* 0x0002620000000800 */
[----:B------:R-:W-:Y:S01]  /*16c60*/  @!P2 FMUL R8, R8, 0.5 ;  /* 0x3f0000000808a820 */ /* 0x000fe20000400000 */
[--C-:B-1----:R-:W-:Y:S01]  /*16c70*/  FFMA R2, R169, UR6, -R0.reuse ;  /* 0x00000006a9027c23 */ /* 0x102fe20008000800 */
[----:B------:R-:W-:Y:S01]  /*16c80*/  @!P5 FMUL R13, R13, R13 ;  /* 0x0000000d0d0dd220 */ /* 0x000fe20000400000 */
[--C-:B------:R-:W-:Y:S01]  /*16c90*/  FFMA R6, R154, UR6, -R0.reuse ;  /* 0x000000069a067c23 */ /* 0x100fe20008000800 */
[----:B------:R-:W-:Y:S01]  /*16ca0*/  @!P4 FMUL R166, R166, R166 ;  /* 0x000000a6a6a6c220 */ /* 0x000fe20000400000 */
[----:B------:R-:W2:Y:S01]  /*16cb0*/  LDL.LU R186, [R1+0x190] ;  /* 0x0001900001ba7983 */ /* 0x000ea20000300800 */
[--C-:B------:R-:W-:Y:S01]  /*16cc0*/  FFMA R7, R173, UR6, -R0.reuse ;  /* 0x00000006ad077c23 */ /* 0x100fe20008000800 */
[----:B------:R1:W1:Y:S01]  /*16cd0*/  MUFU.EX2 R10, R8 ;  /* 0x00000008000a7308 */ /* 0x0002620000000800 */
[----:B------:R-:W-:Y:S01]  /*16ce0*/  FSETP.GEU.AND P4, PT, R2, -126, PT ;  /* 0xc2fc00000200780b */ /* 0x000fe20003f8e000 */
[----:B------:R-:W-:Y:S01]  /*16cf0*/  @!P3 FMUL R15, R15, R15 ;  /* 0x0000000f0f0fb220 */ /* 0x000fe20000400000 */
[----:B------:R-:W3:Y:S01]  /*16d00*/  LDL.LU R169, [R1+0x184] ;  /* 0x0001840001a97983 */ /* 0x000ee20000300800 */
[----:B------:R-:W-:Y:S01]  /*16d10*/  FSETP.GEU.AND P5, PT, R7, -126, PT ;  /* 0xc2fc00000700780b */ /* 0x000fe20003fae000 */
[----:B-1----:R-:W-:Y:S01]  /*16d20*/  FFMA R8, R177, UR6, -R0 ;  /* 0x00000006b1087c23 */ /* 0x002fe20008000800 */
[----:B------:R-:W-:Y:S01]  /*16d30*/  @!P6 FMUL R160, R160, R160 ;  /* 0x000000a0a0a0e220 */ /* 0x000fe20000400000 */
[----:B------:R-:W-:Y:S01]  /*16d40*/  FSETP.GEU.AND P3, PT, R6, -126, PT ;  /* 0xc2fc00000600780b */ /* 0x000fe20003f6e000 */
[----:B------:R-:W2:Y:S02]  /*16d50*/  LDL.LU R173, [R1+0x180] ;  /* 0x0001800001ad7983 */ /* 0x000ea40000300800 */
[----:B------:R-:W-:-:S04]  /*16d60*/  FSETP.GEU.AND P6, PT, R8, -126, PT ;  /* 0xc2fc00000800780b */ /* 0x000fc80003fce000 */
[----:B------:R-:W-:Y:S01]  /*16d70*/  @!P4 FMUL R2, R2, 0.5 ;  /* 0x3f0000000202c820 */ /* 0x000fe20000400000 */
[----:B------:R-:W3:Y:S02]  /*16d80*/  LDL.LU R177, [R1+0x174] ;  /* 0x0001740001b17983 */ /* 0x000ee40000300800 */
[----:B------:R-:W-:Y:S01]  /*16d90*/  @!P5 FMUL R7, R7, 0.5 ;  /* 0x3f0000000707d820 */ /* 0x000fe20000400000 */
[----:B------:R1:W-:Y:S02]  /*16da0*/  MUFU.EX2 R156, R2 ;  /* 0x00000002009c7308 */ /* 0x0003e40000000800 */
[----:B------:R-:W-:-:S06]  /*16db0*/  @!P3 FMUL R6, R6, 0.5 ;  /* 0x3f0000000606b820 */ /* 0x000fcc0000400000 */
[----:B------:R-:W1:Y:S01]  /*16dc0*/  MUFU.EX2 R11, R7 ;  /* 0x00000007000b7308 */ /* 0x000e620000000800 */
[----:B------:R-:W-:Y:S01]  /*16dd0*/  @!P6 FMUL R8, R8, 0.5 ;  /* 0x3f0000000808e820 */ /* 0x000fe20000400000 */
[----:B-1----:R-:W-:Y:S01]  /*16de0*/  FFMA R2, R181, UR6, -R0 ;  /* 0x00000006b5027c23 */ /* 0x002fe20008000800 */
[----:B------:R-:W-:Y:S01]  /*16df0*/  @!P2 FMUL R10, R10, R10 ;  /* 0x0000000a0a0aa220 */ /* 0x000fe20000400000 */
[----:B------:R-:W2:Y:S04]  /*16e00*/  LDL.LU R181, [R1+0x170] ;  /* 0x0001700001b57983 */ /* 0x000ea80000300800 */
[----:B------:R1:W1:Y:S01]  /*16e10*/  MUFU.EX2 R12, R6 ;  /* 0x00000006000c7308 */ /* 0x0002620000000800 */
[----:B------:R-:W-:-:S07]  /*16e20*/  FSETP.GEU.AND P2, PT, R2, -126, PT ;  /* 0xc2fc00000200780b */ /* 0x000fce0003f4e000 */
[----:B------:R1:W1:Y:S01]  /*16e30*/  MUFU.EX2 R14, R8 ;  /* 0x00000008000e7308 */ /* 0x0002620000000800 */
[----:B------:R-:W-:Y:S01]  /*16e40*/  @!P5 FMUL R11, R11, R11 ;  /* 0x0000000b0b0bd220 */ /* 0x000fe20000400000 */
[--C-:B------:R-:W-:Y:S01]  /*16e50*/  FFMA R7, R172, UR6, -R0.reuse ;  /* 0x00000006ac077c23 */ /* 0x100fe20008000800 */
[--C-:B-1----:R-:W-:Y:S01]  /*16e60*/  FFMA R6, R180, UR6, -R0.reuse ;  /* 0x00000006b4067c23 */ /* 0x102fe20008000800 */
[----:B------:R-:W-:Y:S01]  /*16e70*/  @!P4 FMUL R156, R156, R156 ;  /* 0x0000009c9c9cc220 */ /* 0x000fe20000400000 */
[----:B------:R-:W3:Y:S01]  /*16e80*/  LDL.LU R172, [R1+0x164] ;  /* 0x0001640001ac7983 */ /* 0x000ee20000300800 */
[----:B------:R-:W-:Y:S01]  /*16e90*/  FFMA R8, R176, UR6, -R0 ;  /* 0x00000006b0087c23 */ /* 0x000fe20008000800 */
[----:B------:R-:W-:Y:S01]  /*16ea0*/  @!P2 FMUL R2, R2, 0.5 ;  /* 0x3f0000000202a820 */ /* 0x000fe20000400000 */
[----:B------:R-:W-:Y:S01]  /*16eb0*/  @!P3 FMUL R12, R12, R12 ;  /* 0x0000000c0c0cb220 */ /* 0x000fe20000400000 */
[----:B------:R-:W-:Y:S01]  /*16ec0*/  FSETP.GEU.AND P4, PT, R7, -126, PT ;  /* 0xc2fc00000700780b */ /* 0x000fe20003f8e000 */
[----:B------:R-:W2:Y:S01]  /*16ed0*/  LDL.LU R176, [R1+0x160] ;  /* 0x0001600001b07983 */ /* 0x000ea20000300800 */
[----:B------:R-:W-:-:S02]  /*16ee0*/  FSETP.GEU.AND P5, PT, R8, -126, PT ;  /* 0xc2fc00000800780b */ /* 0x000fc40003fae000 */
[----:B------:R-:W-:Y:S01]  /*16ef0*/  FSETP.GEU.AND P3, PT, R9, -126, PT ;  /* 0xc2fc00000900780b */ /* 0x000fe20003f6e000 */
[----:B------:R-:W-:Y:S01]  /*16f00*/  @!P6 FMUL R14, R14, R14 ;  /* 0x0000000e0e0ee220 */ /* 0x000fe20000400000 */
[----:B------:R-:W-:Y:S01]  /*16f10*/  FSETP.GEU.AND P6, PT, R6, -126, PT ;  /* 0xc2fc00000600780b */ /* 0x000fe20003fce000 */
[----:B------:R-:W1:Y:S01]  /*16f20*/  MUFU.EX2 R2, R2 ;  /* 0x0000000200027308 */ /* 0x000e620000000800 */
[----:B------:R-:W-:Y:S01]  /*16f30*/  FMUL R0, R152, UR6 ;  /* 0x0000000698007c20 */ /* 0x000fe20008400000 */
[----:B------:R-:W3:Y:S06]  /*16f40*/  LDL.LU R180, [R1+0x154] ;  /* 0x0001540001b47983 */ /* 0x000eec0000300800 */
[----:B------:R-:W-:Y:S01]  /*16f50*/  @!P5 FMUL R8, R8, 0.5 ;  /* 0x3f0000000808d820 */ /* 0x000fe20000400000 */
[----:B------:R-:W-:Y:S01]  /*16f60*/  @!P4 FMUL R7, R7, 0.5 ;  /* 0x3f0000000707c820 */ /* 0x000fe20000400000 */
[----:B------:R-:W-:-:S02]  /*16f70*/  @!P3 FMUL R9, R9, 0.5 ;  /* 0x3f0000000909b820 */ /* 0x000fc40000400000 */
[----:B------:R1:W1:Y:S01]  /*16f80*/  MUFU.EX2 R152, R8 ;  /* 0x0000000800987308 */ /* 0x0002620000000800 */
[----:B------:R-:W-:Y:S01]  /*16f90*/  @!P6 FMUL R6, R6, 0.5 ;  /* 0x3f0000000606e820 */ /* 0x000fe20000400000 */
[----:B-1----:R-:W-:-:S06]  /*16fa0*/  @!P2 FMUL R2, R2, R2 ;  /* 0x000000020202a220 */ /* 0x002fcc0000400000 */
[----:B------:R-:W1:Y:S01]  /*16fb0*/  MUFU.EX2 R162, R9 ;  /* 0x0000000900a27308 */ /* 0x000e620000000800 */
[----:B------:R-:W-:-:S07]  /*16fc0*/  FADD R8, R164, R156 ;  /* 0x0000009ca4087221 */ /* 0x000fce0000000000 */
[----:B------:R1:W1:Y:S08]  /*16fd0*/  MUFU.EX2 R158, R7 ;  /* 0x00000007009e7308 */ /* 0x0002700000000800 */
[----:B------:R1:W1:Y:S02]  /*16fe0*/  MUFU.EX2 R154, R6 ;  /* 0x00000006009a7308 */ /* 0x0002640000000800 */
[----:B-1----:R-:W-:-:S04]  /*16ff0*/  FADD R7, R160, R14 ;  /* 0x0000000ea0077221 */ /* 0x002fc80000000000 */
[----:B------:R-:W-:Y:S01]  /*17000*/  FADD R8, R8, R7 ;  /* 0x0000000708087221 */ /* 0x000fe20000000000 */
[----:B------:R-:W-:Y:S01]  /*17010*/  FADD R7, R166, R11 ;  /* 0x0000000ba6077221 */ /* 0x000fe20000000000 */
[----:B------:R-:W-:Y:S01]  /*17020*/  FADD R6, R10, R2 ;  /* 0x000000020a067221 */ /* 0x000fe20000000000 */
[----:B------:R-:W-:-:S03]  /*17030*/  @!P5 FMUL R152, R152, R152 ;  /* 0x000000989898d220 */ /* 0x000fc60000400000 */
[----:B------:R-:W-:Y:S01]  /*17040*/  FADD R6, R7, R6 ;  /* 0x0000000607067221 */ /* 0x000fe20000000000 */
[----:B------:R-:W-:Y:S01]  /*17050*/  FADD R7, R16, R12 ;  /* 0x0000000c10077221 */ /* 0x000fe20000000000 */
[----:B------:R-:W-:Y:S02]  /*17060*/  @!P3 FMUL R162, R162, R162 ;  /* 0x000000a2a2a2b220 */ /* 0x000fe40000400000 */
[----:B------:R-:W-:Y:S01]  /*17070*/  FADD R9, R8, R6 ;  /* 0x0000000608097221 */ /* 0x000fe20000000000 */
[----:B------:R-:W-:Y:S01]  /*17080*/  FADD R6, R13, R152 ;  /* 0x000000980d067221 */ /* 0x000fe20000000000 */
[----:B------:R-:W-:Y:S01]  /*17090*/  @!P4 FMUL R158, R158, R158 ;  /* 0x0000009e9e9ec220 */ /* 0x000fe20000400000 */
[----:B------:R-:W-:Y:S02]  /*170a0*/  @!P6 FMUL R154, R154, R154 ;  /* 0x0000009a9a9ae220 */ /* 0x000fe40000400000 */
[----:B------:R-:W-:Y:S01]  /*170b0*/  FADD R8, R7, R6 ;  /* 0x0000000607087221 */ /* 0x000fe20000000000 */
[----:B------:R-:W-:Y:S01]  /*170c0*/  FADD R7, R15, R158 ;  /* 0x0000009e0f077221 */ /* 0x000fe20000000000 */
[----:B------:R-:W-:-:S04]  /*170d0*/  FADD R6, R162, R154 ;  /* 0x0000009aa2067221 */ /* 0x000fc80000000000 */
[----:B------:R-:W-:Y:S02]  /*170e0*/  FADD R6, R7, R6 ;  /* 0x0000000607067221 */ /* 0x000fe40000000000 */
[----:B------:R-:W2:Y:S02]  /*170f0*/  LDL.LU R7, [R1+0x150] ;  /* 0x0001500001077983 */ /* 0x000ea40000300800 */
[----:B------:R-:W-:Y:S01]  /*17100*/  FADD R6, R8, R6 ;  /* 0x0000000608067221 */ /* 0x000fe20000000000 */
[----:B------:R-:W-:Y:S01]  /*17110*/  F2FP.BF16.F32.PACK_AB R165, R165, R19 ;  /* 0x00000013a5a5723e */ /* 0x000fe200000010ff */
[----:B------:R-:W3:Y:S02]  /*17120*/  LDL.LU R8, [R1+0x144] ;  /* 0x0001440001087983 */ /* 0x000ee40000300800 */
[----:B------:R-:W-:Y:S01]  /*17130*/  FADD R6, R6, R9 ;  /* 0x0000000906067221 */ /* 0x000fe20000000000 */
[----:B------:R-:W-:Y:S01]  /*17140*/  F2FP.BF16.F32.PACK_AB R167, R167, R18 ;  /* 0x00000012a7a7723e */ /* 0x000fe200000010ff */
[----:B------:R-:W2:Y:S01]  /*17150*/  LDL.LU R9, [R1+0x140] ;  /* 0x0001400001097983 */ /* 0x000ea20000300800 */
[----:B------:R-:W-:-:S03]  /*17160*/  F2FP.BF16.F32.PACK_AB R161, R161, R17 ;  /* 0x00000011a1a1723e */ /* 0x000fc600000010ff */
[----:B------:R-:W3:Y:S04]  /*17170*/  LDL.LU R19, [R1+0x134] ;  /* 0x0001340001137983 */ /* 0x000ee80000300800 */
[----:B------:R-:W2:Y:S04]  /*17180*/  LDL.LU R18, [R1+0x130] ;  /* 0x0001300001127983 */ /* 0x000ea80000300800 */
[----:B------:R-:W3:Y:S01]  /*17190*/  LDL.LU R17, [R1+0x124] ;  /* 0x0001240001117983 */ /* 0x000ee20000300800 */
        /* <DEDUP_REMOVED lines=21> */
[----:B------:R1:W-:Y:S04]  /*172f0*/  STL [R1], R229 ;  /* 0x000000e501007387 */ /* 0x0003e80000100800 */
        /* <DEDUP_REMOVED lines=20> */
[----:B------:R-:W-:-:S03]  /*17440*/  FMUL R212, R212, R0 ;  /* 0x00000000d4d47220 */ /* 0x000fc60000400000 */
        /* <DEDUP_REMOVED lines=85> */
[----:B------:R1:W-:Y:S04]  /*179a0*/  STL [R1+0x124], R17 ;  /* 0x0001241101007387 */ /* 0x0003e80000100800 */
[----:B------:R1:W-:Y:S04]  /*179b0*/  STL [R1+0x130], R18 ;  /* 0x0001301201007387 */ /* 0x0003e80000100800 */
[----:B------:R1:W-:Y:S04]  /*179c0*/  STL [R1+0x134], R19 ;  /* 0x0001341301007387 */ /* 0x0003e80000100800 */
        /* <DEDUP_REMOVED lines=39> */
[----:B------:R-:W-:Y:S01]  /*17c40*/  FFMA R193, R0, R193, R6 ;  /* 0x000000c100c17223 */ /* 0x000fe20000000006 */
[----:B------:R-:W-:Y:S01]  /*17c50*/  SHF.L.U32 R6, R191, 0x1f, RZ ;  /* 0x0000001fbf067819 */ /* 0x000fe200000006ff */
[-C--:B------:R-:W-:Y:S01]  /*17c60*/  FMUL R24, R24, R0.reuse ;  /* 0x0000000018187220 */ /* 0x080fe20000400000 */
[-C--:B------:R-:W-:Y:S01]  /*17c70*/  FMUL R25, R25, R0.reuse ;  /* 0x0000000019197220 */ /* 0x080fe20000400000 */
[-C--:B------:R-:W-:Y:S01]  /*17c80*/  FMUL R28, R28, R0.reuse ;  /* 0x000000001c1c7220 */ /* 0x080fe20000400000 */
[----:B------:R-:W-:-:S03]  /*17c90*/  FMUL R29, R29, R0 ;  /* 0x000000001d1d7220 */ /* 0x000fc60000400000 */
        /* <DEDUP_REMOVED lines=70> */
[----:B------:R-:W-:Y:S02]  /*18100*/  F2FP.BF16.F32.PACK_AB R152, R14, R152 ;  /* 0x000000980e98723e */ /* 0x000fe400000010ff */
[----:B------:R-:W-:Y:S02]  /*18110*/  F2FP.BF16.F32.PACK_AB R153, R153, R21 ;  /* 0x000000159999723e */ /* 0x000fe400000010ff */
[----:B------:R-:W-:Y:S01]  /*18120*/  F2FP.BF16.F32.PACK_AB R154, R2, R154 ;  /* 0x0000009a029a723e */ /* 0x000fe200000010ff */
[----:B-12---:R-:W-:Y:S06]  /*18130*/  @!P0 BRA `(.L_x_39) ;  /* 0x0000000000048947 */ /* 0x006fec0003800000 */
[----:B------:R-:W-:Y:S01]  /*18140*/  BPT.TRAP 0x1 ;  /* 0x000000040000795c */ /* 0x000fe20000300000 */
.L_x_39:
[----:B------:R-:W-:Y:S05]  /*18150*/  @P2 BRA `(.L_x_40) ;  /* 0x0000000000082947 */ /* 0x000fea0003800000 */
[----:B------:R-:W1:Y:S02]  /*18160*/  SYNCS.PHASECHK.TRANS64.TRYWAIT P2, [UR5+0x70000], R6 ;  /* 0x07000006ff0075a7 */ /* 0x000e640008040145 */
[----:B-1----:R-:W-:Y:S05]  /*18170*/  @!P2 BRA `(.L_x_41) ;  /* 0x000000dc0078a947 */ /* 0x002fea0003800000 */
.L_x_40:
        /* <DEDUP_REMOVED lines=186> */
[----:B--2---:R-:W-:-:S06]  /*18d20*/  WARPGROUP.ARRIVE ;  /* 0x00000000000079c5 */ /* 0x004fcc0000000000 */
[----:B------:R-:W-:Y:S03]  /*18d30*/  HGMMA.64x256x16.F32.BF16 R24, R164, gdesc[UR8].tnspB, R24, gsb0 ;  /* 0x43e00008a4187df0 */ /* 0x000fe60008001818 */
[----:B------:R-:W-:Y:S02]  /*18d40*/  WARPGROUP.DEPBAR.LE gsb0, 0x0 ;  /* 0x00008000000079c5 */ /* 0x000fe40000010000 */
[----:B------:R-:W-:Y:S01]  /*18d50*/  STL.64 [R1], R24 ;  /* 0x0000001801007387 */ /* 0x000fe20000100a00 */
[----:B------:R-:W-:Y:S01]  /*18d60*/  MOV R2, R150 ;  /* 0x0000009600027202 */ /* 0x000fe20000000f00 */
[----:B---3--:R-:W-:Y:S01]  /*18d70*/  IMAD.MOV.U32 R3, RZ, RZ, R149 ;  /* 0x000000ffff037224 */ /* 0x008fe200078e0095 */
[----:B-1----:R-:W-:Y:S01]  /*18d80*/  MOV R0, R151 ;  /* 0x0000009700007202 */ /* 0x002fe20000000f00 */
        /* <DEDUP_REMOVED lines=124> */
[----:B----4-:R-:W-:Y:S01]  /*19550*/  MOV R234, R58 ;  /* 0x0000003a00ea7202 */ /* 0x010fe20000000f00 */
[----:B------:R-:W2:Y:S01]  /*19560*/  LDL.LU.64 R114, [R1+0xa98] ;  /* 0x000a980001727983 */ /* 0x000ea20000300a00 */
[----:B------:R-:W-:-:S03]  /*19570*/  MOV R233, R59 ;  /* 0x0000003b00e97202 */ /* 0x000fc60000000f00 */
        /* <DEDUP_REMOVED lines=522> */
[----:B------:R-:W-:-:S03]  /*1b620*/  MOV R2, R150 ;  /* 0x0000009600027202 */ /* 0x000fc60000000f00 */
[----:B------:R-:W-:Y:S01]  /*1b630*/  STL.64 [R1+0x48], R42 ;  /* 0x0000482a01007387 */ /* 0x000fe20000100a00 */
[----:B------:R-:W-:-:S03]  /*1b640*/  IMAD.MOV.U32 R0, RZ, RZ, R151 ;  /* 0x000000ffff007224 */ /* 0x000fc600078e0097 */
        /* <DEDUP_REMOVED lines=263> */
[----:B------:R-:W-:-:S03]  /*1c6c0*/  MOV R51, R20 ;  /* 0x0000001400337202 */ /* 0x000fc60000000f00 */
[----:B------:R-:W2:Y:S04]  /*1c6d0*/  LDL.LU R47, [R1+0x5c] ;  /* 0x00005c00012f7983 */ /* 0x000ea80000300800 */
[----:B------:R-:W2:Y:S01]  /*1c6e0*/  LDL.LU R48, [R1+0x60] ;  /* 0x0000600001307983 */ /* 0x000ea20000300800 */
[----:B------:R-:W-:-:S03]  /*1c6f0*/  IMAD.MOV.U32 R52, RZ, RZ, R152 ;  /* 0x000000ffff347224 */ /* 0x000fc600078e0098 */
        /* <DEDUP_REMOVED lines=296> */
.L_x_42:
[----:B------:R-:W-:-:S04]  /*1d980*/  ULEA UR5, UR60, UR61, 0x3 ;  /* 0x0000003d3c057291 */ /* 0x000fc8000f8e183f */
[----:B------:R-:W-:-:S04]  /*1d990*/  UIADD3 UR5, UR5, 0x70028, URZ ;  /* 0x0007002805057890 */ /* 0x000fc8000fffe03f */
[----:B------:R-:W-:-:S09]  /*1d9a0*/  UPRMT UR5, URZ, 0x654, UR5 ;  /* 0x000006543f057896 */ /* 0x000fd20008000005 */
[----:B------:R-:W-:Y:S01]  /*1d9b0*/  SYNCS.ARRIVE.TRANS64.RED.A1T0 RZ, [UR5], RZ ;  /* 0x000000ffffff79a7 */ /* 0x000fe20008100405 */
[----:B------:R-:W-:Y:S05]  /*1d9c0*/  @P1 BRA `(.L_x_43) ;  /* 0x0000000000041947 */ /* 0x000fea0003800000 */
[----:B------:R-:W-:Y:S01]  /*1d9d0*/  BPT.TRAP 0x1 ;  /* 0x000000040000795c */ /* 0x000fe20000300000 */
.L_x_43:
[----:B------:R-:W-:-:S04]  /*1d9e0*/  UIADD3 UR5, UR60, 0x1, URZ ;  /* 0x000000013c057890 */ /* 0x000fc8000fffe03f */
[----:B------:R-:W-:-:S04]  /*1d9f0*/  UISETP.NE.AND UP0, UPT, UR5, 0x5, UPT ;  /* 0x000000050500788c */ /* 0x000fc8000bf05270 */
[----:B------:R-:W-:Y:S01]  /*1da00*/  USEL UR5, UR5, URZ, UP0 ;  /* 0x0000003f05057287 */ /* 0x000fe20008000000 */
[----:B------:R-:W-:Y:S11]  /*1da10*/  @!P0 BRA `(.L_x_44) ;  /* 0x0000000000048947 */ /* 0x000ff60003800000 */
[----:B------:R-:W-:Y:S01]  /*1da20*/  BPT.TRAP 0x1 ;  /* 0x000000040000795c */ /* 0x000fe20000300000 */
.L_x_44:
[----:B------:R-:W-:-:S04]  /*1da30*/  ULEA UR7, UR5, UR61, 0x3 ;  /* 0x0000003d05077291 */ /* 0x000fc8000f8e183f */
[----:B------:R-:W-:-:S04]  /*1da40*/  UIADD3 UR7, UR7, 0x70028, URZ ;  /* 0x0007002807077890 */ /* 0x000fc8000fffe03f */
[----:B------:R-:W-:-:S09]  /*1da50*/  UPRMT UR7, URZ, 0x654, UR7 ;  /* 0x000006543f077896 */ /* 0x000fd20008000007 */
[----:B------:R-:W-:Y:S01]  /*1da60*/  SYNCS.ARRIVE.TRANS64.RED.A1T0 RZ, [UR7], RZ ;  /* 0x000000ffffff79a7 */ /* 0x000fe20008100407 */
[----:B------:R-:W-:Y:S05]  /*1da70*/  @P1 BRA `(.L_x_45) ;  /* 0x0000000000041947 */ /* 0x000fea0003800000 */
[----:B------:R-:W-:Y:S01]  /*1da80*/  BPT.TRAP 0x1 ;  /* 0x000000040000795c */ /* 0x000fe20000300000 */
.L_x_45:
[----:B------:R-:W-:Y:S01]  /*1da90*/  UIADD3 UR4, UR4, 0x1, URZ ;  /* 0x0000000104047890 */ /* 0x000fe2000fffe03f */
[C---:B-----5:R-:W-:Y:S01]  /*1daa0*/  ISETP.GT.AND P2, PT, R190.reuse, 0x1, PT ;  /* 0x00000001be00780c */ /* 0x060fe20003f44270 */
[----:B------:R-:W-:Y:S01]  /*1dab0*/  UIADD3 UR5, UR5, 0x1, URZ ;  /* 0x0000000105057890 */ /* 0x000fe2000fffe03f */
[----:B------:R-:W-:Y:S01]  /*1dac0*/  VIADD R2, R190, 0xffffffff ;  /* 0xffffffffbe027836 */ /* 0x000fe20000000000 */
[----:B------:R-:W-:Y:S01]  /*1dad0*/  UISETP.NE.AND UP1, UPT, UR4, 0x5, UPT ;  /* 0x000000050400788c */ /* 0x000fe2000bf25270 */
[----:B------:R-:W-:Y:S01]  /*1dae0*/  IADD3 R3, R3, 0x40, RZ ;  /* 0x0000004003037810 */ /* 0x000fe20007ffe0ff */
[----:B------:R-:W-:Y:S01]  /*1daf0*/  UISETP.NE.AND UP0, UPT, UR5, 0x5, UPT ;  /* 0x000000050500788c */ /* 0x000fe2000bf05270 */
[----:B------:R-:W-:Y:S01]  /*1db00*/  MOV R185, R5 ;  /* 0x0000000500b97202 */ /* 0x000fe20000000f00 */
[----:B------:R-:W-:Y:S01]  /*1db10*/  USEL UR7, URZ, 0x1, UP1 ;  /* 0x000000013f077887 */ /* 0x000fe20008800000 */
[----:B------:R-:W-:Y:S01]  /*1db20*/  MOV R190, R2 ;  /* 0x0000000200be7202 */ /* 0x000fe20000000f00 */
[----:B------:R-:W-:Y:S01]  /*1db30*/  USEL UR60, UR5, URZ, UP0 ;  /* 0x0000003f053c7287 */ /* 0x000fe20008000000 */
[----:B------:R-:W-:Y:S01]  /*1db40*/  IMAD.MOV.U32 R184, RZ, RZ, R4 ;  /* 0x000000ffffb87224 */ /* 0x000fe200078e0004 */
[----:B------:R-:W-:-:S02]  /*1db50*/  USEL UR4, UR4, URZ, UP1 ;  /* 0x0000003f04047287 */ /* 0x000fc40008800000 */
[----:B------:R-:W-:Y:S01]  /*1db60*/  LOP3.LUT R0, R191, UR7, RZ, 0x3c, !PT ;  /* 0x00000007bf007c12 */ /* 0x000fe2000f8e3cff */
[----:B------:R-:W-:Y:S09]  /*1db70*/  @P2 BRA `(.L_x_46) ;  /* 0xffffff5400742947 */ /* 0x000ff2000383ffff */
.L_x_35:
[----:B------:R-:W1:Y:S01]  /*1db80*/  SHFL.BFLY PT, R0, R193, 0x1, 0x1f ;  /* 0x0c201f00c1007f89 */ /* 0x000e6200000e0000 */
[----:B------:R-:W-:Y:S01]  /*1db90*/  BSSY B0, `(.L_x_47) ;  /* 0x0000025000007945 */ /* 0x000fe20003800000 */
[----:B------:R-:W-:Y:S01]  /*1dba0*/  MOV R12, 0x7f800000 ;  /* 0x7f800000000c7802 */ /* 0x000fe20000000f00 */
[----:B------:R-:W-:Y:S01]  /*1dbb0*/  IMAD.MOV.U32 R10, RZ, RZ, 0x7f800000 ;  /* 0x7f800000ff0a7424 */ /* 0x000fe200078e00ff */
[----:B------:R-:W2:Y:S01]  /*1dbc0*/  SHFL.BFLY PT, R2, R192, 0x1, 0x1f ;  /* 0x0c201f00c0027f89 */ /* 0x000ea200000e0000 */
[----:B------:R-:W-:Y:S01]  /*1dbd0*/  MOV R11, 0x3f800000 ;  /* 0x3f800000000b7802 */ /* 0x000fe20000000f00 */
[----:B-1----:R-:W-:Y:S01]  /*1dbe0*/  FADD R193, R0, R193 ;  /* 0x000000c100c17221 */ /* 0x002fe20000000000 */
[----:B--2---:R-:W-:-:S04]  /*1dbf0*/  FADD R192, R2, R192 ;  /* 0x000000c002c07221 */ /* 0x004fc80000000000 */
[----:B------:R-:W1:Y:S04]  /*1dc00*/  SHFL.BFLY PT, R0, R193, 0x2, 0x1f ;  /* 0x0c401f00c1007f89 */ /* 0x000e6800000e0000 */
[----:B------:R-:W2:Y:S01]  /*1dc10*/  SHFL.BFLY PT, R13, R192, 0x2, 0x1f ;  /* 0x0c401f00c00d7f89 */ /* 0x000ea200000e0000 */
[C---:B-1----:R-:W-:Y:S01]  /*1dc20*/  FSETP.NE.AND P0, PT, R193.reuse, -R0, PT ;  /* 0x80000000c100720b */ /* 0x042fe20003f05000 */
[----:B------:R-:W-:Y:S01]  /*1dc30*/  FADD R193, R193, R0 ;  /* 0x00000000c1c17221 */ /* 0x000fe20000000000 */
[----:B------:R-:W-:Y:S01]  /*1dc40*/  MOV R0, 0x3f800000 ;  /* 0x3f80000000007802 */ /* 0x000fe20000000f00 */
[----:B--2---:R-:W-:-:S10]  /*1dc50*/  FADD R6, R192, R13 ;  /* 0x0000000dc0067221 */ /* 0x004fd40000000000 */
[----:B------:R-:W-:Y:S05]  /*1dc60*/  @!P0 BRA `(.L_x_48) ;  /* 0x00000000005c8947 */ /* 0x000fea0003800000 */
[----:B------:R-:W-:Y:S01]  /*1dc70*/  MOV R0, R193 ;  /* 0x000000c100007202 */ /* 0x000fe20000000f00 */
[----:B------:R-:W-:Y:S03]  /*1dc80*/  BSSY B1, `(.L_x_49) ;  /* 0x000000d000017945 */ /* 0x000fe60003800000 */
[----:B------:R-:W-:-:S04]  /*1dc90*/  IADD3 R2, R0, 0x1800000, RZ ;  /* 0x0180000000027810 */ /* 0x000fc80007ffe0ff */
[----:B------:R-:W-:-:S04]  /*1dca0*/  LOP3.LUT R2, R2, 0x7f800000, RZ, 0xc0, !PT ;  /* 0x7f80000002027812 */ /* 0x000fc800078ec0ff */
[----:B------:R-:W-:-:S13]  /*1dcb0*/  ISETP.GT.U32.AND P0, PT, R2, 0x1ffffff, PT ;  /* 0x01ffffff0200780c */ /* 0x000fda0003f04070 */
[----:B------:R-:W-:Y:S05]  /*1dcc0*/  @P0 BRA `(.L_x_50) ;  /* 0x0000000000100947 */ /* 0x000fea0003800000 */
[----:B------:R-:W-:-:S07]  /*1dcd0*/  MOV R9, 0x1dcf0 ;  /* 0x0001dcf000097802 */ /* 0x000fce0000000f00 */
[----:B------:R-:W-:Y:S05]  /*1dce0*/  CALL.REL.NOINC `($__internal_0_$__cuda_sm20_rcp_rn_f32_slowpath) ;  /* 0x00000084004c7944 */ /* 0x000fea0003c00000 */
[----:B------:R-:W-:Y:S01]  /*1dcf0*/  MOV R2, R7 ;  /* 0x0000000700027202 */ /* 0x000fe20000000f00 */
[----:B------:R-:W-:Y:S06]  /*1dd00*/  BRA `(.L_x_51) ;  /* 0x0000000000107947 */ /* 0x000fec0003800000 */
.L_x_50:
[----:B------:R-:W1:Y:S02]  /*1dd10*/  MUFU.RCP R2, R0 ;  /* 0x0000000000027308 */ /* 0x000e640000001000 */
[----:B-1----:R-:W-:-:S04]  /*1dd20*/  FFMA R3, R0, R2, -1 ;  /* 0xbf80000000037423 */ /* 0x002fc80000000002 */
[----:B------:R-:W-:-:S04]  /*1dd30*/  FADD.FTZ R3, -R3, -RZ ;  /* 0x800000ff03037221 */ /* 0x000fc80000010100 */
[----:B------:R-:W-:-:S07]  /*1dd40*/  FFMA R2, R2, R3, R2 ;  /* 0x0000000302027223 */ /* 0x000fce0000000002 */
.L_x_51:
[----:B------:R-:W-:Y:S05]  /*1dd50*/  BSYNC B1 ;  /* 0x0000000000017941 */ /* 0x000fea0003800000 */
.L_x_49:
[----:B------:R-:W-:Y:S01]  /*1dd60*/  FSETP.GEU.AND P0, PT, |R0|, 1.175494350822287508e-38, PT ;  /* 0x008000000000780b */ /* 0x000fe20003f0e200 */
[----:B------:R-:W-:-:S12]  /*1dd70*/  ULDC UR4, c[0x0][0x600] ;  /* 0x0001800000047ab9 */ /* 0x000fd80000000800 */
[----:B------:R-:W-:-:S06]  /*1dd80*/  @!P0 FMUL R0, R0, 16777216 ;  /* 0x4b80000000008820 */ /* 0x000fcc0000400000 */
[----:B------:R-:W1:Y:S02]  /*1dd90*/  MUFU.LG2 R0, R0 ;  /* 0x0000000000007308 */ /* 0x000e640000000c00 */
[----:B-1----:R-:W-:-:S04]  /*1dda0*/  @!P0 FADD R0, R0, -24 ;  /* 0xc1c0000000008421 */ /* 0x002fc80000000000 */
[----:B------:R-:W-:-:S04]  /*1ddb0*/  FMUL R0, R0, 0.69314718246459960938 ;  /* 0x3f31721800007820 */ /* 0x000fc80000400000 */
[----:B------:R-:W-:Y:S01]  /*1ddc0*/  FFMA R10, R5, UR4, R0 ;  /* 0x00000004050a7c23 */ /* 0x000fe20008000000 */
[----:B------:R-:W-:-:S07]  /*1ddd0*/  IMAD.MOV.U32 R0, RZ, RZ, R2 ;  /* 0x000000ffff007224 */ /* 0x000fce00078e0002 */
.L_x_48:
[----:B------:R-:W-:Y:S05]  /*1dde0*/  BSYNC B0 ;  /* 0x0000000000007941 */ /* 0x000fea0003800000 */
.L_x_47:
[----:B------:R-:W2:Y:S01]  /*1ddf0*/  LDL.LU R166, [R1] ;  /* 0x0000000001a67983 */ /* 0x000ea20000300800 */
[----:B------:R-:W-:-:S03]  /*1de00*/  ULDC UR4, c[0x0][0x608] ;  /* 0x0001820000047ab9 */ /* 0x000fc60000000800 */
[----:B------:R-:W3:Y:S04]  /*1de10*/  LDL.LU R162, [R1+0x4] ;  /* 0x0000040001a27983 */ /* 0x000ee80000300800 */
[----:B------:R-:W4:Y:S04]  /*1de20*/  LDL.LU R158, [R1+0x10] ;  /* 0x00001000019e7983 */ /* 0x000f280000300800 */
[----:B------:R-:W5:Y:S04]  /*1de30*/  LDL.LU R154, [R1+0x14] ;  /* 0x00001400019a7983 */ /* 0x000f680000300800 */
        /* <DEDUP_REMOVED lines=59> */
[----:B------:R-:W5:Y:S01]  /*1e1f0*/  LDL.LU R2, [R1+0x1f4] ;  /* 0x0001f40001027983 */ /* 0x000f620000300800 */
[----:B------:R-:W-:Y:S01]  /*1e200*/  FMUL R0, R0, UR4 ;  /* 0x0000000400007c20 */ /* 0x000fe20008400000 */
[----:B------:R-:W-:Y:S01]  /*1e210*/  FSETP.NE.AND P0, PT, R192, -R13, PT ;  /* 0x8000000dc000720b */ /* 0x000fe20003f05000 */
[----:B------:R-:W-:Y:S02]  /*1e220*/  BSSY B0, `(.L_x_52) ;  /* 0x00000ed000007945 */ /* 0x000fe40003800000 */
[-C--:B--2---:R-:W-:Y:S01]  /*1e230*/  FMUL R166, R166, R0.reuse ;  /* 0x00000000a6a67220 */ /* 0x084fe20000400000 */
[-C--:B---3--:R-:W-:Y:S01]  /*1e240*/  FMUL R162, R162, R0.reuse ;  /* 0x00000000a2a27220 */ /* 0x088fe20000400000 */
[-C--:B----4-:R-:W-:Y:S01]  /*1e250*/  FMUL R158, R158, R0.reuse ;  /* 0x000000009e9e7220 */ /* 0x090fe20000400000 */
[-C--:B-----5:R-:W-:Y:S01]  /*1e260*/  FMUL R154, R154, R0.reuse ;  /* 0x000000009a9a7220 */ /* 0x0a0fe20000400000 */
        /* <DEDUP_REMOVED lines=39> */
[----:B------:R-:W-:-:S04]  /*1e4e0*/  FMUL R234, R161, R0 ;  /* 0x00000000a1ea7220 */ /* 0x000fc80000400000 */
[----:B------:R-:W-:Y:S01]  /*1e4f0*/  STL [R1+0x4], R164 ;  /* 0x000004a401007387 */ /* 0x000fe20000100800 */
[-C--:B------:R-:W-:Y:S01]  /*1e500*/  FMUL R160, R160, R0.reuse ;  /* 0x00000000a0a07220 */ /* 0x080fe20000400000 */
[----:B------:R-:W-:-:S04]  /*1e510*/  FMUL R157, R157, R0 ;  /* 0x000000009d9d7220 */ /* 0x000fc80000400000 */
[----:B------:R-:W-:Y:S01]  /*1e520*/  STL [R1+0x14], R160 ;  /* 0x000014a001007387 */ /* 0x000fe20000100800 */
[----:B------:R-:W-:-:S03]  /*1e530*/  FMUL R156, R156, R0 ;  /* 0x000000009c9c7220 */ /* 0x000fc60000400000 */
[----:B------:R-:W-:Y:S01]  /*1e540*/  STL [R1], R157 ;  /* 0x0000009d01007387 */ /* 0x000fe20000100800 */
[----:B------:R-:W-:-:S03]  /*1e550*/  FMUL R153, R153, R0 ;  /* 0x0000000099997220 */ /* 0x000fc60000400000 */
[----:B------:R-:W-:Y:S01]  /*1e560*/  STL [R1+0x40], R156 ;  /* 0x0000409c01007387 */ /* 0x000fe20000100800 */
        /* <DEDUP_REMOVED lines=29> */
[----:B------:R1:W-:Y:S01]  /*1e740*/  STL [R1+0x94], R5 ;  /* 0x0000940501007387 */ /* 0x0003e20000100800 */
[----:B------:R-:W-:-:S03]  /*1e750*/  FMUL R2, R2, R0 ;  /* 0x0000000002027220 */ /* 0x000fc60000400000 */
[----:B------:R2:W-:Y:S04]  /*1e760*/  STL [R1+0xc0], R3 ;  /* 0x0000c00301007387 */ /* 0x0005e80000100800 */
[----:B------:R3:W-:Y:S01]  /*1e770*/  STL [R1+0xa4], R2 ;  /* 0x0000a40201007387 */ /* 0x0007e20000100800 */
[-C--:B-1----:R-:W-:Y:S01]  /*1e780*/  FMUL R5, R24, R0.reuse ;  /* 0x0000000018057220 */ /* 0x082fe20000400000 */
[----:B--2---:R-:W-:-:S04]  /*1e790*/  FMUL R3, R25, R0 ;  /* 0x0000000019037220 */ /* 0x004fc80000400000 */
[----:B------:R1:W-:Y:S01]  /*1e7a0*/  STL [R1+0xd0], R5 ;  /* 0x0000d00501007387 */ /* 0x0003e20000100800 */
[----:B---3--:R-:W-:-:S03]  /*1e7b0*/  FMUL R2, R28, R0 ;  /* 0x000000001c027220 */ /* 0x008fc60000400000 */
        /* <DEDUP_REMOVED lines=119> */
[-C--:B---3--:R-:W-:Y:S01]  /*1ef30*/  FMUL R2, R148, R0.reuse ;  /* 0x0000000094027220 */ /* 0x088fe20000400000 */
[----:B------:R-:W-:Y:S02]  /*1ef40*/  FMUL R0, R149, R0 ;  /* 0x0000000095007220 */ /* 0x000fe40000400000 */
[----:B------:R1:W-:Y:S04]  /*1ef50*/  STL [R1+0x250], R3 ;  /* 0x0002500301007387 */ /* 0x0003e80000100800 */
[----:B------:R1:W-:Y:S04]  /*1ef60*/  STL [R1+0x260], R2 ;  /* 0x0002600201007387 */ /* 0x0003e80000100800 */
[----:B------:R1:W-:Y:S01]  /*1ef70*/  STL [R1+0x258], R0 ;  /* 0x0002580001007387 */ /* 0x0003e20000100800 */
[----:B------:R-:W-:Y:S05]  /*1ef80*/  @!P0 BRA `(.L_x_53) ;  /* 0x0000000000588947 */ /* 0x000fea0003800000 */
[----:B-1----:R-:W-:Y:S01]  /*1ef90*/  IADD3 R0, R6, 0x1800000, RZ ;  /* 0x0180000006007810 */ /* 0x002fe20007ffe0ff */
[----:B------:R-:W-:Y:S03]  /*1efa0*/  BSSY B1, `(.L_x_54) ;  /* 0x000000c000017945 */ /* 0x000fe60003800000 */
[----:B------:R-:W-:-:S04]  /*1efb0*/  LOP3.LUT R0, R0, 0x7f800000, RZ, 0xc0, !PT ;  /* 0x7f80000000007812 */ /* 0x000fc800078ec0ff */
[----:B------:R-:W-:-:S13]  /*1efc0*/  ISETP.GT.U32.AND P0, PT, R0, 0x1ffffff, PT ;  /* 0x01ffffff0000780c */ /* 0x000fda0003f04070 */
[----:B------:R-:W-:Y:S05]  /*1efd0*/  @P0 BRA `(.L_x_55) ;  /* 0x0000000000100947 */ /* 0x000fea0003800000 */
[----:B------:R-:W-:Y:S02]  /*1efe0*/  MOV R0, R6 ;  /* 0x0000000600007202 */ /* 0x000fe40000000f00 */
[----:B------:R-:W-:-:S07]  /*1eff0*/  MOV R9, 0x1f010 ;  /* 0x0001f01000097802 */ /* 0x000fce0000000f00 */
[----:B------:R-:W-:Y:S05]  /*1f000*/  CALL.REL.NOINC `($__internal_0_$__cuda_sm20_rcp_rn_f32_slowpath) ;  /* 0x0000007000847944 */ /* 0x000fea0003c00000 */
[----:B------:R-:W-:Y:S05]  /*1f010*/  BRA `(.L_x_56) ;  /* 0x0000000000107947 */ /* 0x000fea0003800000 */
.L_x_55:
[----:B------:R-:W1:Y:S02]  /*1f020*/  MUFU.RCP R7, R6 ;  /* 0x0000000600077308 */ /* 0x000e640000001000 */
[----:B-1----:R-:W-:-:S04]  /*1f030*/  FFMA R0, R6, R7, -1 ;  /* 0xbf80000006007423 */ /* 0x002fc80000000007 */
[----:B------:R-:W-:-:S04]  /*1f040*/  FADD.FTZ R0, -R0, -RZ ;  /* 0x800000ff00007221 */ /* 0x000fc80000010100 */
[----:B------:R-:W-:-:S07]  /*1f050*/  FFMA R7, R7, R0, R7 ;  /* 0x0000000007077223 */ /* 0x000fce0000000007 */
.L_x_56:
[----:B------:R-:W-:Y:S05]  /*1f060*/  BSYNC B1 ;  /* 0x0000000000017941 */ /* 0x000fea0003800000 */
.L_x_54:
[----:B------:R-:W-:Y:S01]  /*1f070*/  FSETP.GEU.AND P0, PT, |R6|, 1.175494350822287508e-38, PT ;  /* 0x008000000600780b */ /* 0x000fe20003f0e200 */
[----:B------:R-:W-:Y:S01]  /*1f080*/  ULDC UR4, c[0x0][0x600] ;  /* 0x0001800000047ab9 */ /* 0x000fe20000000800 */
[----:B------:R-:W-:-:S11]  /*1f090*/  MOV R11, R7 ;  /* 0x00000007000b7202 */ /* 0x000fd60000000f00 */
[----:B------:R-:W-:-:S06]  /*1f0a0*/  @!P0 FMUL R6, R6, 16777216 ;  /* 0x4b80000006068820 */ /* 0x000fcc0000400000 */
[----:B------:R-:W1:Y:S02]  /*1f0b0*/  MUFU.LG2 R6, R6 ;  /* 0x0000000600067308 */ /* 0x000e640000000c00 */
[----:B-1----:R-:W-:-:S04]  /*1f0c0*/  @!P0 FADD R6, R6, -24 ;  /* 0xc1c0000006068421 */ /* 0x002fc80000000000 */
[----:B------:R-:W-:-:S04]  /*1f0d0*/  FMUL R6, R6, 0.69314718246459960938 ;  /* 0x3f31721806067820 */ /* 0x000fc80000400000 */
[----:B------:R-:W-:-:S07]  /*1f0e0*/  FFMA R12, R4, UR4, R6 ;  /* 0x00000004040c7c23 */ /* 0x000fce0008000006 */
.L_x_53:
[----:B------:R-:W-:Y:S05]  /*1f0f0*/  BSYNC B0 ;  /* 0x0000000000007941 */ /* 0x000fea0003800000 */
.L_x_52:
[----:B-1----:R-:W2:Y:S01]  /*1f100*/  LDL R0, [R1+0x200] ;  /* 0x0002000001007983 */ /* 0x002ea20000100800 */
        /* <DEDUP_REMOVED lines=65> */
[----:B--2---:R-:W-:-:S03]  /*1f520*/  R2UR UR5, R0 ;  /* 0x00000000000572ca */ /* 0x004fc600000e0000 */
[----:B------:R-:W2:Y:S01]  /*1f530*/  LDL R0, [R1+0x264] ;  /* 0x0002640001007983 */ /* 0x000ea20000100800 */
[----:B------:R-:W-:-:S09]  /*1f540*/  FMUL R11, R11, UR4 ;  /* 0x000000040b0b7c20 */ /* 0x000fd20008400000 */
[----:B------:R-:W-:-:S04]  /*1f550*/  UISETP.NE.AND UP0, UPT, UR5, 0x1, UPT ;  /* 0x000000010500788c */ /* 0x000fc8000bf05270 */
[----:B------:R-:W-:Y:S01]  /*1f560*/  USEL UR4, URZ, 0x1, UP0 ;  /* 0x000000013f047887 */ /* 0x000fe20008000000 */
        /* <DEDUP_REMOVED lines=104> */
[----:B------:R-:W-:-:S03]  /*1fbf0*/  FMUL R3, R147, R11 ;  /* 0x0000000b93037220 */ /* 0x000fc60000400000 */
[----:B------:R1:W-:Y:S02]  /*1fc00*/  STL [R1+0x1c], R2 ;  /* 0x00001c0201007387 */ /* 0x0003e40000100800 */
[-C--:B-1----:R-:W-:Y:S01]  /*1fc10*/  FMUL R2, R146, R11.reuse ;  /* 0x0000000b92027220 */ /* 0x082fe20000400000 */
[----:B--2---:R-:W-:Y:S01]  /*1fc20*/  R2UR UR5, R0 ;  /* 0x00000000000572ca */ /* 0x004fe200000e0000 */
[----:B------:R-:W-:-:S05]  /*1fc30*/  FMUL R0, R142, R11 ;  /* 0x0000000b8e007220 */ /* 0x000fca0000400000 */
[----:B------:R1:W-:Y:S04]  /*1fc40*/  STL [R1+0x24], R0 ;  /* 0x0000240001007387 */ /* 0x0003e80000100800 */
[----:B------:R-:W-:Y:S01]  /*1fc50*/  STL [R1+0x2c], R2 ;  /* 0x00002c0201007387 */ /* 0x000fe20000100800 */
[----:B-1----:R-:W-:-:S03]  /*1fc60*/  FMUL R0, R150, R11 ;  /* 0x0000000b96007220 */ /* 0x002fc60000400000 */
[----:B------:R-:W-:Y:S04]  /*1fc70*/  STL [R1+0x20], R3 ;  /* 0x0000200301007387 */ /* 0x000fe80000100800 */
[----:B------:R1:W-:Y:S02]  /*1fc80*/  STL [R1+0x30], R0 ;  /* 0x0000300001007387 */ /* 0x0003e40000100800 */
[----:B-1----:R-:W-:-:S05]  /*1fc90*/  IMAD.U32 R0, RZ, RZ, UR4 ;  /* 0x00000004ff007e24 */ /* 0x002fca000f8e00ff */
[----:B------:R-:W-:-:S04]  /*1fca0*/  SHF.L.U32 R0, R0, 0x1f, RZ ;  /* 0x0000001f00007819 */ /* 0x000fc800000006ff */
[----:B------:R-:W1:Y:S01]  /*1fcb0*/  SYNCS.PHASECHK.TRANS64.TRYWAIT P0, [UR5+0x8], R0 ;  /* 0x00000800ff0075a7 */ /* 0x000e620008000145 */
[----:B------:R-:W-:-:S05]  /*1fcc0*/  FMUL R2, R151, R11 ;  /* 0x0000000b97027220 */ /* 0x000fca0000400000 */
[----:B------:R2:W-:Y:S02]  /*1fcd0*/  STL [R1+0x28], R2 ;  /* 0x0000280201007387 */ /* 0x0005e40000100800 */
[----:B--2---:R-:W2:Y:S01]  /*1fce0*/  S2R R2, SR_TID.X ;  /* 0x0000000000027919 */ /* 0x004ea20000002100 */
        /* <DEDUP_REMOVED lines=19> */
[----:B-1----:R-:W-:Y:S06]  /*1fe20*/  @!P0 BRA `(.L_x_57) ;  /* 0x0000006000648947 */ /* 0x002fec0003800000 */
.L_x_135:
[----:B------:R-:W-:Y:S01]  /*1fe30*/  R2UR UR4, R236 ;  /* 0x00000000ec0472ca */ /* 0x000fe200000e0000 */
[----:B------:R-:W-:Y:S01]  /*1fe40*/  ULDC.64 UR8, c[0x0][0x208] ;  /* 0x0000820000087ab9 */ /* 0x000fe20000000a00 */
[C---:B--2---:R-:W-:Y:S01]  /*1fe50*/  LOP3.LUT P0, RZ, R2.reuse, 0x3, RZ, 0xc0, !PT ;  /* 0x0000000302ff7812 */ /* 0x044fe2000780c0ff */
[----:B------:R-:W-:Y:S01]  /*1fe60*/  BSSY B0, `(.L_x_58) ;  /* 0x000001a000007945 */ /* 0x000fe20003800000 */
[----:B------:R-:W-:-:S04]  /*1fe70*/  LOP3.LUT R58, R2, 0x7f, RZ, 0xc0, !PT ;  /* 0x0000007f023a7812 */ /* 0x000fc800078ec0ff */
[----:B------:R-:W-:-:S05]  /*1fe80*/  SHF.R.U32.HI R56, RZ, 0x5, R58 ;  /* 0x00000005ff387819 */ /* 0x000fca000001163a */
[----:B------:R-:W-:Y:S02]  /*1fe90*/  USHF.L.U32 UR42, UR4, 0x6, URZ ;  /* 0x00000006042a7899 */ /* 0x000fe4000800063f */
[----:B------:R-:W-:Y:S10]  /*1fea0*/  @P0 BRA `(.L_x_59) ;  /* 0x0000000000540947 */ /* 0x000ff40003800000 */
[----:B------:R-:W2:Y:S01]  /*1feb0*/  S2UR UR4, SR_CTAID.Y ;  /* 0x00000000000479c3 */ /* 0x000ea20000002600 */
[----:B------:R-:W-:Y:S01]  /*1fec0*/  SHF.R.U32.HI R2, RZ, 0x2, R2 ;  /* 0x00000002ff027819 */ /* 0x000fe20000011602 */
[----:B------:R-:W-:Y:S01]  /*1fed0*/  ULDC.64 UR6, c[0x0][0x688] ;  /* 0x0001a20000067ab9 */ /* 0x000fe20000000a00 */
[----:B-1----:R-:W-:Y:S01]  /*1fee0*/  SHF.L.U32 R0, R56, 0x4, RZ ;  /* 0x0000000438007819 */ /* 0x002fe200000006ff */
[----:B------:R-:W-:Y:S01]  /*1fef0*/  ULDC UR10, c[0x0][0x288] ;  /* 0x0000a200000a7ab9 */ /* 0x000fe20000000800 */
[----:B------:R-:W-:-:S03]  /*1ff00*/  LOP3.LUT R2, R2, 0x7, RZ, 0xc0, !PT ;  /* 0x0000000702027812 */ /* 0x000fc600078ec0ff */
[----:B------:R-:W1:Y:S01]  /*1ff10*/  S2UR UR5, SR_CTAID.Z ;  /* 0x00000000000579c3 */ /* 0x000e620000002700 */
[----:B------:R-:W-:-:S04]  /*1ff20*/  LOP3.LUT R0, R0, 0xfffffff0, R2, 0xe2, !PT ;  /* 0xfffffff000007812 */ /* 0x000fc800078ee202 */
[----:B------:R-:W-:-:S04]  /*1ff30*/  IADD3 R2, R0, UR42, RZ ;  /* 0x0000002a00027c10 */ /* 0x000fc8000fffe0ff */
[C---:B------:R-:W-:Y:S02]  /*1ff40*/  ISETP.GE.U32.AND P0, PT, R2.reuse, UR10, PT ;  /* 0x0000000a02007c0c */ /* 0x040fe4000bf06070 */
[----:B------:R-:W-:-:S04]  /*1ff50*/  IADD3 R2, R2, 0x8, RZ ;  /* 0x0000000802027810 */ /* 0x000fc80007ffe0ff */
[----:B------:R-:W-:Y:S01]  /*1ff60*/  ISETP.GE.U32.AND P1, PT, R2, UR10, PT ;  /* 0x0000000a02007c0c */ /* 0x000fe2000bf26070 */
[----:B--2---:R-:W-:-:S04]  /*1ff70*/  UIMAD UR4, UR4, UR6, UR42 ;  /* 0x00000006040472a4 */ /* 0x004fc8000f8e022a */
[----:B-1----:R-:W-:-:S06]  /*1ff80*/  UIMAD UR4, UR5, UR7, UR4 ;  /* 0x00000007050472a4 */ /* 0x002fcc000f8e0204 */
[----:B------:R-:W-:Y:S01]  /*1ff90*/  IADD3 R0, P2, R0, UR4, RZ ;  /* 0x0000000400007c10 */ /* 0x000fe2000ff5e0ff */
[----:B------:R-:W-:-:S04]  /*1ffa0*/  ULDC.64 UR4, c[0x0][0x680] ;  /* 0x0001a00000047ab9 */ /* 0x000fc80000000a00 */
[----:B------:R-:W-:Y:S01]  /*1ffb0*/  IMAD.X R3, RZ, RZ, RZ, P2 ;  /* 0x000000ffff037224 */ /* 0x000fe200010e06ff */
[----:B------:R-:W-:-:S04]  /*1ffc0*/  LEA R2, P2, R0, UR4, 0x2 ;  /* 0x0000000400027c11 */ /* 0x000fc8000f8410ff */
[----:B------:R-:W-:-:S05]  /*1ffd0*/  LEA.HI.X R3, R0, UR5, R3, 0x2, P2 ;  /* 0x0000000500037c11 */ /* 0x000fca00090f1403 */
[----:B------:R2:W-:Y:S04]  /*1ffe0*/  @!P0 STG.E desc[UR8][R2.64], R10 ;  /* 0x0000000a02008986 */ /* 0x0005e8000c101908 */
[----:B------:R2:W-:Y:S02]  /*1fff0*/  @!P1 STG.E desc[UR8][R2.64+0x20], R12 ;  /* 0x0000200c02009986 */ /* 0x0005e4000c101908 */
.L_x_59:
[----:B------:R-:W-:Y:S05]  /*20000*/  BSYNC B0 ;  /* 0x0000000000007941 */ /* 0x000fea0003800000 */
.L_x_58:
[----:B------:R-:W-:Y:S02]  /*20010*/  ULDC.64 UR4, c[0x0][0x730] ;  /* 0x0001cc0000047ab9 */ /* 0x000fe40000000a00 */
[----:B------:R-:W-:-:S04]  /*20020*/  ISETP.NE.U32.AND P0, PT, RZ, UR4, PT ;  /* 0x00000004ff007c0c */ /* 0x000fc8000bf05070 */
[----:B------:R-:W-:-:S13]  /*20030*/  ISETP.NE.AND.EX P0, PT, RZ, UR5, PT, P0 ;  /* 0x00000005ff007c0c */ /* 0x000fda000bf05300 */
[----:B------:R-:W-:Y:S05]  /*20040*/  @P0 BRA `(.L_x_60) ;  /* 0x0000000000200947 */ /* 0x000fea0003800000 */
[----:B------:R-:W-:Y:S02]  /*20050*/  ULDC.64 UR4, c[0x0][0x728] ;  /* 0x0001ca0000047ab9 */ /* 0x000fe40000000a00 */
[----:B------:R-:W-:-:S04]  /*20060*/  ISETP.NE.U32.AND P0, PT, RZ, UR4, PT ;  /* 0x00000004ff007c0c */ /* 0x000fc8000bf05070 */
[----:B------:R-:W-:-:S13]  /*20070*/  ISETP.NE.AND.EX P0, PT, RZ, UR5, PT, P0 ;  /* 0x00000005ff007c0c */ /* 0x000fda000bf05300 */
[----:B------:R-:W-:Y:S05]  /*20080*/  @!P0 BRA `(.L_x_61) ;  /* 0x00000000000c8947 */ /* 0x000fea0003800000 */
[----:B------:R-:W3:Y:S02]  /*20090*/  LDC.64 R54, c[0x0][0x728] ;  /* 0x0001ca00ff367b82 */ /* 0x000ee40000000a00 */
[----:B---3--:R3:W5:Y:S01]  /*200a0*/  LDG.E R54, desc[UR8][R54.64] ;  /* 0x0000000836367981 */ /* 0x008762000c1e1900 */
[----:B------:R-:W-:Y:S05]  /*200b0*/  BRA `(.L_x_60) ;  /* 0x0000000000047947 */ /* 0x000fea0003800000 */
.L_x_61:
[----:B------:R-:W4:Y:S02]  /*200c0*/  LDC R54, c[0x0][0x720] ;  /* 0x0001c800ff367b82 */ /* 0x000f240000000800 */
.L_x_60:
[----:B-1----:R-:W-:-:S04]  /*200d0*/  MOV R0, RZ ;  /* 0x000000ff00007202 */ /* 0x002fc80000000f00 */
[----:B------:R-:W-:-:S13]  /*200e0*/  LOP3.LUT P0, RZ, R0, 0x1bf, RZ, 0xc0, !PT ;  /* 0x000001bf00ff7812 */ /* 0x000fda000780c0ff */
[----:B------:R-:W-:Y:S05]  /*200f0*/  @!P0 BRA `(.L_x_62) ;  /* 0x0000000000408947 */ /* 0x000fea0003800000 */
[----:B--2---:R-:W-:Y:S01]  /*20100*/  MOV R2, 0x0 ;  /* 0x0000000000027802 */ /* 0x004fe20000000f00 */
[----:B------:R-:W-:Y:S01]  /*20110*/  ULDC.64 UR4, c[0x4][0x70] ;  /* 0x01001c0000047ab9 */ /* 0x000fe20000000a00 */
[----:B------:R-:W-:Y:S01]  /*20120*/  ULDC.64 UR6, c[0x4][0x78] ;  /* 0x01001e0000067ab9 */ /* 0x000fe20000000a00 */
[----:B------:R-:W-:Y:S01]  /*20130*/  ULDC.64 UR8, c[0x4][0x8] ;  /* 0x0100020000087ab9 */ /* 0x000fe20000000a00 */
[----:B------:R-:W-:Y:S01]  /*20140*/  MOV R4, UR4 ;  /* 0x0000000400047c02 */ /* 0x000fe20008000f00 */
[----:B------:R-:W-:Y:S01]  /*20150*/  IMAD.U32 R7, RZ, RZ, UR7 ;  /* 0x00000007ff077e24 */ /* 0x000fe2000f8e00ff */
[----:B------:R-:W1:Y:S01]  /*20160*/  LDC.64 R2, c[0x4][R2] ;  /* 0x0100000002027b82 */ /* 0x000e620000000a00 */
[----:B------:R-:W-:Y:S01]  /*20170*/  MOV R5, UR5 ;  /* 0x0000000500057c02 */ /* 0x000fe20008000f00 */
[----:B------:R-:W-:Y:S01]  /*20180*/  IMAD.MOV.U32 R12, RZ, RZ, 0x1 ;  /* 0x00000001ff0c7424 */ /* 0x000fe200078e00ff */
[----:B------:R-:W-:Y:S02]  /*20190*/  MOV R6, UR6 ;  /* 0x0000000600067c02 */ /* 0x000fe40008000f00 */
[----:B------:R-:W-:-:S02]  /*201a0*/  MOV R10, UR8 ;  /* 0x00000008000a7c02 */ /* 0x000fc40008000f00 */
[----:B------:R-:W-:Y:S02]  /*201b0*/  MOV R11, UR9 ;  /* 0x00000009000b7c02 */ /* 0x000fe40008000f00 */
[----:B------:R-:W-:Y:S02]  /*201c0*/  MOV R8, 0x70 ;  /* 0x0000007000087802 */ /* 0x000fe40000000f00 */
[----:B------:R-:W-:-:S07]  /*201d0*/  MOV R13, RZ ;  /* 0x000000ff000d7202 */ /* 0x000fce0000000f00 */
[----:B------:R-:W-:-:S07]  /*201e0*/  LEPC R20, `(.L_x_62) ;  /* 0x000000001014794e */ /* 0x000fce0000000000 */
[----:B-1-345:R-:W-:Y:S05]  /*201f0*/  CALL.ABS.NOINC R2 ;  /* 0x0000000002007343 */ /* 0x03afea0003c00000 */
.L_x_62:
[----:B--2---:R-:W2:Y:S02]  /*20200*/  LDL R2, [R1+0x200] ;  /* 0x0002000001027983 */ /* 0x004ea40000100800 */
[----:B--2---:R-:W-:Y:S02]  /*20210*/  R2UR UR4, R2 ;  /* 0x00000000020472ca */ /* 0x004fe400000e0000 */
[----:B------:R-:W-:-:S11]  /*20220*/  MOV R2, UR61 ;  /* 0x0000003d00027c02 */ /* 0x000fd60008000f00 */
[----:B------:R-:W-:-:S05]  /*20230*/  MOV R0, UR4 ;  /* 0x0000000400007c02 */ /* 0x000fca0008000f00 */
[----:B------:R-:W-:-:S04]  /*20240*/  IMAD R2, R0, 0x2200, R2 ;  /* 0x0000220000027824 */ /* 0x000fc800078e0202 */
[----:B---3--:R-:W-:-:S05]  /*20250*/  VIADD R55, R2, 0xffffde00 ;  /* 0xffffde0002377836 */ /* 0x008fca0000000000 */
[----:B------:R-:W-:-:S13]  /*20260*/  LOP3.LUT P0, RZ, R55, 0x1b0, RZ, 0xc0, !PT ;  /* 0x000001b037ff7812 */ /* 0x000fda000780c0ff */
[----:B------:R-:W-:Y:S05]  /*20270*/  @!P0 BRA `(.L_x_63) ;  /* 0x0000000000408947 */ /* 0x000fea0003800000 */
[----:B------:R-:W-:Y:S01]  /*20280*/  MOV R14, 0x0 ;  /* 0x00000000000e7802 */ /* 0x000fe20000000f00 */
        /* <DEDUP_REMOVED lines=14> */
[----:B-1--45:R-:W-:Y:S05]  /*20370*/  CALL.ABS.NOINC R14 ;  /* 0x000000000e007343 */ /* 0x032fea0003c00000 */
.L_x_63:
[----:B------:R-:W1:Y:S01]  /*20380*/  S2R R8, SR_TID.X ;  /* 0x0000000000087919 */ /* 0x000e620000002100 */
[----:B------:R-:W-:Y:S01]  /*20390*/  ULDC.64 UR4, c[0x0][0x730] ;  /* 0x0001cc0000047ab9 */ /* 0x000fe20000000a00 */
[----:B------:R-:W-:Y:S02]  /*203a0*/  IADD3 R58, R58, 0x1f, RZ ;  /* 0x0000001f3a3a7810 */ /* 0x000fe40007ffe0ff */
[----:B------:R-:W-:Y:S02]  /*203b0*/  ISETP.NE.U32.AND P0, PT, RZ, UR4, PT ;  /* 0x00000004ff007c0c */ /* 0x000fe4000bf05070 */
[----:B------:R-:W-:Y:S02]  /*203c0*/  ISETP.GT.U32.AND P1, PT, R58, 0x3e, PT ;  /* 0x0000003e3a00780c */ /* 0x000fe40003f24070 */
[----:B------:R-:W-:-:S13]  /*203d0*/  ISETP.NE.AND.EX P0, PT, RZ, UR5, PT, P0 ;  /* 0x00000005ff007c0c */ /* 0x000fda000bf05300 */
[----:B----45:R-:W2:Y:S01]  /*203e0*/  @P0 LDC R54, c[0x0][0x720] ;  /* 0x0001c800ff360b82 */ /* 0x030ea20000000800 */
[----:B-1----:R-:W-:Y:S02]  /*203f0*/  SHF.L.U32 R7, R8, 0x5, RZ ;  /* 0x0000000508077819 */ /* 0x002fe400000006ff */
[----:B------:R-:W-:Y:S02]  /*20400*/  SHF.R.U32.HI R0, RZ, 0x1, R8 ;  /* 0x00000001ff007819 */ /* 0x000fe40000011608 */
[----:B------:R-:W-:-:S04]  /*20410*/  LOP3.LUT R3, R7, 0xc0, RZ, 0xc0, !PT ;  /* 0x000000c007037812 */ /* 0x000fc800078ec0ff */
[----:B------:R-:W-:Y:S01]  /*20420*/  LOP3.LUT R3, R3, 0x8, R0, 0xf8, !PT ;  /* 0x0000000803037812 */ /* 0x000fe200078ef800 */
[----:B------:R-:W-:Y:S02]  /*20430*/  IMAD.SHL.U32 R0, R8, 0x4, RZ ;  /* 0x0000000408007824 */ /* 0x000fe400078e00ff */
[----:B--2---:R-:W-:-:S03]  /*20440*/  FMUL R4, R166, R54 ;  /* 0x00000036a6047220 */ /* 0x004fc60000400000 */
[----:B------:R-:W-:Y:S01]  /*20450*/  LOP3.LUT R3, R3, 0x18, R0, 0x78, !PT ;  /* 0x0000001803037812 */ /* 0x000fe200078e7800 */
[-C--:B------:R-:W-:Y:S01]  /*20460*/  FMUL R162, R162, R54.reuse ;  /* 0x00000036a2a27220 */ /* 0x080fe20000400000 */
[C---:B------:R-:W-:Y:S01]  /*20470*/  LOP3.LUT R0, R7.reuse, 0x20, RZ, 0xc0, !PT ;  /* 0x0000002007007812 */ /* 0x040fe200078ec0ff */
[-C--:B------:R-:W-:Y:S01]  /*20480*/  FMUL R5, R28, R54.reuse ;  /* 0x000000361c057220 */ /* 0x080fe20000400000 */
[----:B------:R-:W-:Y:S01]  /*20490*/  LOP3.LUT R7, R7, 0x100, RZ, 0xc0, !PT ;  /* 0x0000010007077812 */ /* 0x000fe200078ec0ff */
[----:B------:R-:W-:Y:S01]  /*204a0*/  FMUL R33, R33, R54 ;  /* 0x0000003621217220 */ /* 0x000fe20000400000 */
[----:B------:R-:W-:Y:S01]  /*204b0*/  LEA R0, R56, R0, 0x9 ;  /* 0x0000000038007211 */ /* 0x000fe200078e48ff */
[-C--:B------:R-:W-:Y:S01]  /*204c0*/  FMUL R6, R158, R54.reuse ;  /* 0x000000369e067220 */ /* 0x080fe20000400000 */
[-C--:B------:R-:W-:Y:S01]  /*204d0*/  FMUL R154, R154, R54.reuse ;  /* 0x000000369a9a7220 */ /* 0x080fe20000400000 */
[----:B------:R-:W-:Y:S01]  /*204e0*/  FMUL R29, R29, R54 ;  /* 0x000000361d1d7220 */ /* 0x000fe20000400000 */
[----:B------:R-:W-:Y:S01]  /*204f0*/  IADD3 R3, R3, R0, R7 ;  /* 0x0000000003037210 */ /* 0x000fe20007ffe007 */
[----:B------:R-:W-:Y:S01]  /*20500*/  FMUL R7, R24, R54 ;  /* 0x0000003618077220 */ /* 0x000fe20000400000 */
[----:B------:R-:W-:-:S02]  /*20510*/  F2FP.BF16.F32.PACK_AB R4, R162, R4 ;  /* 0x00000004a204723e */ /* 0x000fc400000010ff */
[----:B------:R-:W-:Y:S02]  /*20520*/  F2FP.BF16.F32.PACK_AB R5, R33, R5 ;  /* 0x000000052105723e */ /* 0x000fe400000010ff */
[----:B------:R-:W-:Y:S02]  /*20530*/  F2FP.BF16.F32.PACK_AB R6, R154, R6 ;  /* 0x000000069a06723e */ /* 0x000fe400000010ff */
[----:B------:R-:W-:Y:S01]  /*20540*/  F2FP.BF16.F32.PACK_AB R7, R29, R7 ;  /* 0x000000071d07723e */ /* 0x000fe200000010ff */
[----:B------:R-:W-:Y:S06]  /*20550*/  @P1 BRA `(.L_x_64) ;  /* 0x0000000000041947 */ /* 0x000fec0003800000 */
[----:B------:R-:W-:-:S04]  /*20560*/  DEPBAR.LE SB0, 0x1 ;  /* 0x000080400000791a */ /* 0x000fc80000000000 */
.L_x_64:
[----:B------:R-:W2:Y:S04]  /*20570*/  LDL.LU R28, [R1+0x4] ;  /* 0x00000400011c7983 */ /* 0x000ea80000300800 */
[----:B------:R-:W3:Y:S04]  /*20580*/  LDL.LU R12, [R1] ;  /* 0x00000000010c7983 */ /* 0x000ee80000300800 */
[----:B------:R-:W4:Y:S04]  /*20590*/  LDL.LU R10, [R1+0x14] ;  /* 0x00001400010a7983 */ /* 0x000f280000300800 */
[----:B------:R-:W2:Y:S01]  /*205a0*/  LDL.LU R9, [R1+0x10] ;  /* 0x0000100001097983 */ /* 0x000ea20000300800 */
[----:B------:R-:W-:Y:S05]  /*205b0*/  WARPSYNC.ALL ;  /* 0x0000000000007948 */ /* 0x000fea0003800000 */
[C---:B------:R-:W-:Y:S01]  /*205c0*/  LEA R0, R3.reuse, R2, 0x1 ;  /* 0x0000000203007211 */ /* 0x040fe200078e08ff */
[----:B------:R-:W-:Y:S01]  /*205d0*/  BAR.SYNC.DEFER_BLOCKING 0x1, 0x80 ;  /* 0x0042000000007b1d */ /* 0x000fe20000010000 */
[----:B------:R-:W-:Y:S01]  /*205e0*/  LEA R3, R3, R55, 0x1 ;  /* 0x0000003703037211 */ /* 0x000fe200078e08ff */
[----:B------:R-:W-:Y:S01]  /*205f0*/  IMAD.MOV.U32 R55, RZ, RZ, 0x10 ;  /* 0x00000010ff377424 */ /* 0x000fe200078e00ff */
[----:B------:R-:W-:Y:S01]  /*20600*/  LOP3.LUT P0, RZ, R8, 0x4, RZ, 0xc0, !PT ;  /* 0x0000000408ff7812 */ /* 0x000fe2000780c0ff */
[-C--:B------:R-:W-:Y:S01]  /*20610*/  FMUL R163, R163, R54.reuse ;  /* 0x00000036a3a37220 */ /* 0x080fe20000400000 */
[-C--:B------:R-:W-:Y:S01]  /*20620*/  FMUL R32, R32, R54.reuse ;  /* 0x0000003620207220 */ /* 0x080fe20000400000 */
[-C--:B------:R-:W-:Y:S01]  /*20630*/  FMUL R155, R155, R54.reuse ;  /* 0x000000369b9b7220 */ /* 0x080fe20000400000 */
[-C--:B------:R-:W-:Y:S01]  /*20640*/  FMUL R25, R25, R54.reuse ;  /* 0x0000003619197220 */ /* 0x080fe20000400000 */
[----:B------:R-:W-:Y:S01]  /*20650*/  SEL R55, R55, 0xfffffff0, !P0 ;  /* 0xfffffff037377807 */ /* 0x000fe20004000000 */
[----:B------:R-:W2:Y:S04]  /*20660*/  LDL.LU R24, [R1+0x40] ;  /* 0x0000400001187983 */ /* 0x000ea80000300800 */
[----:B------:R-:W2:Y:S04]  /*20670*/  LDL.LU R21, [R1+0x34] ;  /* 0x0000340001157983 */ /* 0x000ea80000300800 */
[----:B------:R-:W2:Y:S04]  /*20680*/  LDL.LU R20, [R1+0x50] ;  /* 0x0000500001147983 */ /* 0x000ea80000300800 */
[----:B------:R-:W2:Y:S04]  /*20690*/  LDL.LU R13, [R1+0x44] ;  /* 0x00004400010d7983 */ /* 0x000ea80000300800 */
[----:B------:R1:W-:Y:S04]  /*206a0*/  STSM.16.M88.4 [R0+-0x2200], R4 ;  /* 0xffde000400007844 */ /* 0x0003e80000000200 */
[----:B------:R-:W2:Y:S04]  /*206b0*/  LDL.LU R15, [R1+0x60] ;  /* 0x00006000010f7983 */ /* 0x000ea80000300800 */
[----:B------:R-:W2:Y:S04]  /*206c0*/  LDL.LU R14, [R1+0x54] ;  /* 0x00005400010e7983 */ /* 0x000ea80000300800 */
[----:B------:R-:W2:Y:S01]  /*206d0*/  LDL.LU R11, [R1+0x70] ;  /* 0x00007000010b7983 */ /* 0x000ea20000300800 */
[-C--:B------:R-:W-:Y:S01]  /*206e0*/  FMUL R60, R174, R54.reuse ;  /* 0x00000036ae3c7220 */ /* 0x080fe20000400000 */
[-C--:B------:R-:W-:Y:S01]  /*206f0*/  FMUL R62, R175, R54.reuse ;  /* 0x00000036af3e7220 */ /* 0x080fe20000400000 */
[-C--:B------:R-:W-:Y:S01]  /*20700*/  FMUL R56, R170, R54.reuse ;  /* 0x00000036aa387220 */ /* 0x080fe20000400000 */
[-C--:B-1----:R-:W-:Y:S01]  /*20710*/  FMUL R4, R167, R54.reuse ;  /* 0x00000036a7047220 */ /* 0x082fe20000400000 */
[-C--:B------:R-:W-:Y:S01]  /*20720*/  FMUL R5, R23, R54.reuse ;  /* 0x0000003617057220 */ /* 0x080fe20000400000 */
[-C--:B------:R-:W-:Y:S01]  /*20730*/  FMUL R6, R159, R54.reuse ;  /* 0x000000369f067220 */ /* 0x080fe20000400000 */
[----:B------:R-:W-:Y:S01]  /*20740*/  FMUL R7, R22, R54 ;  /* 0x0000003616077220 */ /* 0x000fe20000400000 */
[----:B------:R-:W-:Y:S01]  /*20750*/  LEA R0, R55, R3, 0x1 ;  /* 0x0000000337007211 */ /* 0x000fe200078e08ff */
[----:B------:R-:W-:Y:S01]  /*20760*/  STL [R1+0x268], R2 ;  /* 0x0002680201007387 */ /* 0x000fe20000100800 */
[----:B------:R-:W-:Y:S01]  /*20770*/  F2FP.BF16.F32.PACK_AB R4, R163, R4 ;  /* 0x00000004a304723e */ /* 0x000fe200000010ff */
[-C--:B------:R-:W-:Y:S01]  /*20780*/  FMUL R71, R16, R54.reuse ;  /* 0x0000003610477220 */ /* 0x080fe20000400000 */
[----:B------:R-:W-:Y:S01]  /*20790*/  F2FP.BF16.F32.PACK_AB R5, R32, R5 ;  /* 0x000000052005723e */ /* 0x000fe200000010ff */
[----:B------:R-:W-:Y:S01]  /*207a0*/  FMUL R67, R17, R54 ;  /* 0x0000003611437220 */ /* 0x000fe20000400000 */
[----:B------:R-:W-:Y:S01]  /*207b0*/  F2FP.BF16.F32.PACK_AB R6, R155, R6 ;  /* 0x000000069b06723e */ /* 0x000fe200000010ff */
[-C--:B------:R-:W-:Y:S01]  /*207c0*/  FMUL R59, R19, R54.reuse ;  /* 0x00000036133b7220 */ /* 0x080fe20000400000 */
[----:B------:R-:W-:Y:S01]  /*207d0*/  F2FP.BF16.F32.PACK_AB R7, R25, R7 ;  /* 0x000000071907723e */ /* 0x000fe200000010ff */
[-C--:B------:R-:W-:Y:S01]  /*207e0*/  FMUL R70, R183, R54.reuse ;  /* 0x00000036b7467220 */ /* 0x080fe20000400000 */
[-C--:B------:R-:W-:Y:S01]  /*207f0*/  FMUL R68, R182, R54.reuse ;  /* 0x00000036b6447220 */ /* 0x080fe20000400000 */
[-C--:B------:R-:W-:Y:S01]  /*20800*/  FMUL R66, R179, R54.reuse ;  /* 0x00000036b3427220 */ /* 0x080fe20000400000 */
[-C--:B------:R-:W-:Y:S01]  /*20810*/  FMUL R58, R171, R54.reuse ;  /* 0x00000036ab3a7220 */ /* 0x080fe20000400000 */
[----:B------:R1:W-:Y:S01]  /*20820*/  STSM.16.M88.4 [R0], R4 ;  /* 0x0000000400007844 */ /* 0x0003e20000000200 */
        /* <DEDUP_REMOVED lines=15> */
[----:B-1----:R-:W2:Y:S01]  /*20920*/  LDL.LU R5, [R1+0x64] ;  /* 0x0000640001057983 */ /* 0x002ea20000300800 */
        /* <DEDUP_REMOVED lines=43> */
[----:B------:R-:W3:Y:S01]  /*20be0*/  LDL.LU R12, [R1+0x80] ;  /* 0x00008000010c7983 */ /* 0x000ee20000300800 */
[----:B--2---:R-:W-:-:S03]  /*20bf0*/  FMUL R170, R9, R54 ;  /* 0x0000003609aa7220 */ /* 0x004fc60000400000 */
[----:B------:R-:W2:Y:S01]  /*20c00*/  LDL.LU R10, [R1+0x74] ;  /* 0x00007400010a7983 */ /* 0x000ea20000300800 */
[----:B------:R-:W-:-:S03]  /*20c10*/  FMUL R162, R13, R54 ;  /* 0x000000360da27220 */ /* 0x000fc60000400000 */
[----:B------:R-:W4:Y:S01]  /*20c20*/  LDL.LU R9, [R1+0x90] ;  /* 0x0000900001097983 */ /* 0x000f220000300800 */
[----:B------:R-:W-:-:S03]  /*20c30*/  FMUL R159, R11, R54 ;  /* 0x000000360b9f7220 */ /* 0x000fc60000400000 */
[----:B------:R-:W4:Y:S01]  /*20c40*/  LDL.LU R8, [R1+0x84] ;  /* 0x0000840001087983 */ /* 0x000f220000300800 */
[-C--:B------:R-:W-:Y:S01]  /*20c50*/  FMUL R158, R14, R54.reuse ;  /* 0x000000360e9e7220 */ /* 0x080fe20000400000 */
[-C--:B------:R-:W-:Y:S01]  /*20c60*/  FMUL R163, R15, R54.reuse ;  /* 0x000000360fa37220 */ /* 0x080fe20000400000 */
[-C--:B------:R-:W-:Y:S01]  /*20c70*/  FMUL R17, R30, R54.reuse ;  /* 0x000000361e117220 */ /* 0x080fe20000400000 */
        /* <DEDUP_REMOVED lines=8> */
[----:B------:R-:W4:Y:S04]  /*20d00*/  LDL.LU R13, [R1+0xb0] ;  /* 0x0000b000010d7983 */ /* 0x000f280000300800 */
[----:B------:R-:W4:Y:S04]  /*20d10*/  LDL.LU R6, [R1+0xa4] ;  /* 0x0000a40001067983 */ /* 0x000f280000300800 */
[----:B------:R-:W4:Y:S04]  /*20d20*/  LDL.LU R4, [R1+0xc0] ;  /* 0x0000c00001047983 */ /* 0x000f280000300800 */
[----:B------:R-:W4:Y:S01]  /*20d30*/  LDL.LU R11, [R1+0xb4] ;  /* 0x0000b400010b7983 */ /* 0x000f220000300800 */
        /* <DEDUP_REMOVED lines=63> */
[----:B------:R-:W-:Y:S01]  /*21130*/  @!PT LDS RZ, [RZ] ;  /* 0x00000000fffff984 */ /* 0x000fe20000000800 */
[----:B------:R-:W-:Y:S01]  /*21140*/  @!PT LDS RZ, [RZ] ;  /* 0x00000000fffff984 */ /* 0x000fe20000000800 */
[----:B------:R-:W-:Y:S01]  /*21150*/  @!PT LDS RZ, [RZ] ;  /* 0x00000000fffff984 */ /* 0x000fe20000000800 */
[----:B------:R-:W-:Y:S01]  /*21160*/  @!PT LDS RZ, [RZ] ;  /* 0x00000000fffff984 */ /* 0x000fe20000000800 */
[----:B------:R1:W-:Y:S06]  /*21170*/  MEMBAR.ALL.CTA ;  /* 0x0000000000007992 */ /* 0x0003ec0000008000 */
[----:B-1----:R-:W1:Y:S01]  /*21180*/  FENCE.VIEW.ASYNC.S ;  /* 0x00000000000073c6 */ /* 0x002e620000000000 */
[----:B---3--:R-:W-:-:S03]  /*21190*/  FMUL R155, R12, R54 ;  /* 0x000000360c9b7220 */ /* 0x008fc60000400000 */
[----:B------:R-:W3:Y:S01]  /*211a0*/  LDL.LU R12, [R1+0xc4] ;  /* 0x0000c400010c7983 */ /* 0x000ee20000300800 */
[----:B--2---:R-:W-:-:S03]  /*211b0*/  FMUL R150, R10, R54 ;  /* 0x000000360a967220 */ /* 0x004fc60000400000 */
[----:B------:R-:W2:Y:S01]  /*211c0*/  LDL.LU R10, [R1+0xe0] ;  /* 0x0000e000010a7983 */ /* 0x000ea20000300800 */
[----:B----4-:R-:W-:-:S03]  /*211d0*/  FMUL R151, R9, R54 ;  /* 0x0000003609977220 */ /* 0x010fc60000400000 */
[----:B------:R-:W4:Y:S01]  /*211e0*/  LDL.LU R9, [R1+0xd4] ;  /* 0x0000d40001097983 */ /* 0x000f220000300800 */
[----:B------:R-:W-:-:S03]  /*211f0*/  FMUL R146, R8, R54 ;  /* 0x0000003608927220 */ /* 0x000fc60000400000 */
        /* <DEDUP_REMOVED lines=10> */
[----:B------:R-:W4:Y:S04]  /*212a0*/  LDL.LU R4, [R1+0x104] ;  /* 0x0001040001047983 */ /* 0x000f280000300800 */
[----:B------:R-:W4:Y:S01]  /*212b0*/  LDL.LU R13, [R1+0x120] ;  /* 0x00012000010d7983 */ /* 0x000f220000300800 */
[-C--:B------:R-:W-:Y:S01]  /*212c0*/  FMUL R134, R11, R54.reuse ;  /* 0x000000360b867220 */ /* 0x080fe20000400000 */
[-C--:B------:R-:W-:Y:S02]  /*212d0*/  FMUL R135, R5, R54.reuse ;  /* 0x0000003605877220 */ /* 0x080fe40000400000 */
[----:B------:R-:W4:Y:S04]  /*212e0*/  LDL.LU R5, [R1+0x114] ;  /* 0x0001140001057983 */ /* 0x000f280000300800 */
[----:B------:R-:W4:Y:S01]  /*212f0*/  LDL.LU R11, [R1+0x130] ;  /* 0x00013000010b7983 */ /* 0x000f220000300800 */
[-C--:B------:R-:W-:Y:S01]  /*21300*/  FMUL R18, R42, R54.reuse ;  /* 0x000000362a127220 */ /* 0x080fe20000400000 */
[-C--:B------:R-:W-:Y:S01]  /*21310*/  FMUL R30, R48, R54.reuse ;  /* 0x00000036301e7220 */ /* 0x080fe20000400000 */
[-C--:B------:R-:W-:Y:S01]  /*21320*/  FMUL R21, R41, R54.reuse ;  /* 0x0000003629157220 */ /* 0x080fe20000400000 */
[----:B------:R-:W-:Y:S01]  /*21330*/  FMUL R45, R53, R54 ;  /* 0x00000036352d7220 */ /* 0x000fe20000400000 */
[----:B------:R-:W-:Y:S01]  /*21340*/  F2FP.BF16.F32.PACK_AB R58, R58, R229 ;  /* 0x000000e53a3a723e */ /* 0x000fe200000010ff */
[----:B------:R-:W-:Y:S01]  /*21350*/  BSSY B0, `(.L_x_65) ;  /* 0x00000aa000007945 */ /* 0x000fe20003800000 */
[----:B------:R-:W-:-:S02]  /*21360*/  F2FP.BF16.F32.PACK_AB R56, R56, R231 ;  /* 0x000000e73838723e */ /* 0x000fc400000010ff */
[----:B------:R-:W-:Y:S01]  /*21370*/  F2FP.BF16.F32.PACK_AB R57, R57, R230 ;  /* 0x000000e63939723e */ /* 0x000fe200000010ff */
[-C--:B---3--:R-:W-:Y:S02]  /*21380*/  FMUL R130, R12, R54.reuse ;  /* 0x000000360c827220 */ /* 0x088fe40000400000 */
[----:B------:R-:W3:Y:S01]  /*21390*/  LDL.LU R12, [R1+0x124] ;  /* 0x00012400010c7983 */ /* 0x000ee20000300800 */
[----:B--2---:R-:W-:-:S03]  /*213a0*/  FMUL R131, R10, R54 ;  /* 0x000000360a837220 */ /* 0x004fc60000400000 */
[----:B------:R-:W2:Y:S01]  /*213b0*/  LDL.LU R10, [R1+0x140] ;  /* 0x00014000010a7983 */ /* 0x000ea20000300800 */
[----:B----4-:R-:W-:-:S03]  /*213c0*/  FMUL R126, R9, R54 ;  /* 0x00000036097e7220 */ /* 0x010fc60000400000 */
[----:B------:R-:W4:Y:S01]  /*213d0*/  LDL.LU R9, [R1+0x134] ;  /* 0x0001340001097983 */ /* 0x000f220000300800 */
[----:B------:R-:W-:-:S03]  /*213e0*/  FMUL R127, R8, R54 ;  /* 0x00000036087f7220 */ /* 0x000fc60000400000 */
[----:B------:R-:W3:Y:S01]  /*213f0*/  LDL.LU R8, [R1+0x150] ;  /* 0x0001500001087983 */ /* 0x000ee20000300800 */
        /* <DEDUP_REMOVED lines=8> */
[-C--:B------:R-:W-:Y:S01]  /*21480*/  FMUL R115, R13, R54.reuse ;  /* 0x000000360d737220 */ /* 0x080fe20000400000 */
[-C--:B------:R-:W-:Y:S02]  /*21490*/  FMUL R110, R5, R54.reuse ;  /* 0x00000036056e7220 */ /* 0x080fe40000400000 */
[----:B------:R-:W3:Y:S01]  /*214a0*/  LDL.LU R5, [R1+0x164] ;  /* 0x0001640001057983 */ /* 0x000ee20000300800 */
[----:B------:R-:W-:-:S03]  /*214b0*/  FMUL R111, R11, R54 ;  /* 0x000000360b6f7220 */ /* 0x000fc60000400000 */
[----:B------:R-:W3:Y:S04]  /*214c0*/  LDL.LU R11, [R1+0x180] ;  /* 0x00018000010b7983 */ /* 0x000ee80000300800 */
[----:B------:R-:W3:Y:S04]  /*214d0*/  LDL.LU R16, [R1+0x174] ;  /* 0x0001740001107983 */ /* 0x000ee80000300800 */
[----:B------:R-:W3:Y:S04]  /*214e0*/  LDL.LU R15, [R1+0x190] ;  /* 0x00019000010f7983 */ /* 0x000ee80000300800 */
[----:B------:R-:W3:Y:S01]  /*214f0*/  LDL.LU R13, [R1+0x184] ;  /* 0x00018400010d7983 */ /* 0x000ee20000300800 */
[-C--:B--2---:R-:W-:Y:S01]  /*21500*/  FMUL R107, R10, R54.reuse ;  /* 0x000000360a6b7220 */ /* 0x084fe20000400000 */
[----:B----4-:R-:W-:-:S02]  /*21510*/  FMUL R102, R9, R54 ;  /* 0x0000003609667220 */ /* 0x010fc40000400000 */
[----:B------:R-:W2:Y:S04]  /*21520*/  LDL.LU R9, [R1+0x1a0] ;  /* 0x0001a00001097983 */ /* 0x000ea80000300800 */
[----:B------:R-:W4:Y:S01]  /*21530*/  LDL.LU R10, [R1+0x194] ;  /* 0x00019400010a7983 */ /* 0x000f220000300800 */
[----:B---3--:R-:W-:-:S03]  /*21540*/  FMUL R99, R2, R54 ;  /* 0x0000003602637220 */ /* 0x008fc60000400000 */
[----:B------:R-:W3:Y:S01]  /*21550*/  LDL.LU R2, [R1+0x1b0] ;  /* 0x0001b00001027983 */ /* 0x000ee20000300800 */
[-C--:B------:R-:W-:Y:S01]  /*21560*/  FMUL R118, R14, R54.reuse ;  /* 0x000000360e767220 */ /* 0x080fe20000400000 */
[-C--:B------:R-:W-:Y:S01]  /*21570*/  FMUL R103, R8, R54.reuse ;  /* 0x0000003608677220 */ /* 0x080fe20000400000 */
[-C--:B------:R-:W-:Y:S01]  /*21580*/  FMUL R98, R7, R54.reuse ;  /* 0x0000003607627220 */ /* 0x080fe20000400000 */
[----:B------:R-:W3:Y:S04]  /*21590*/  LDL.LU R14, [R1+0x1a4] ;  /* 0x0001a400010e7983 */ /* 0x000ee80000300800 */
[----:B------:R-:W3:Y:S01]  /*215a0*/  LDL.LU R8, [R1+0x1c0] ;  /* 0x0001c00001087983 */ /* 0x000ee20000300800 */
[----:B------:R-:W-:-:S03]  /*215b0*/  FMUL R95, R4, R54 ;  /* 0x00000036045f7220 */ /* 0x000fc60000400000 */
[----:B------:R-:W3:Y:S01]  /*215c0*/  LDL.LU R7, [R1+0x1b4] ;  /* 0x0001b40001077983 */ /* 0x000ee20000300800 */
[-C--:B------:R-:W-:Y:S01]  /*215d0*/  FMUL R94, R6, R54.reuse ;  /* 0x00000036065e7220 */ /* 0x080fe20000400000 */
[-C--:B------:R-:W-:Y:S02]  /*215e0*/  FMUL R106, R12, R54.reuse ;  /* 0x000000360c6a7220 */ /* 0x080fe40000400000 */
[----:B------:R-:W3:Y:S01]  /*215f0*/  LDL.LU R4, [R1+0x1d0] ;  /* 0x0001d00001047983 */ /* 0x000ee20000300800 */
[----:B------:R-:W-:-:S03]  /*21600*/  FMUL R90, R5, R54 ;  /* 0x00000036055a7220 */ /* 0x000fc60000400000 */
[----:B------:R-:W3:Y:S01]  /*21610*/  LDL.LU R5, [R1+0x1c4] ;  /* 0x0001c40001057983 */ /* 0x000ee20000300800 */
[----:B------:R-:W-:-:S03]  /*21620*/  FMUL R91, R11, R54 ;  /* 0x000000360b5b7220 */ /* 0x000fc60000400000 */
[----:B------:R-:W3:Y:S04]  /*21630*/  LDL.LU R6, [R1+0x1e0] ;  /* 0x0001e00001067983 */ /* 0x000ee80000300800 */
[----:B------:R-:W3:Y:S04]  /*21640*/  LDL.LU R12, [R1+0x1d4] ;  /* 0x0001d400010c7983 */ /* 0x000ee80000300800 */
[----:B------:R-:W3:Y:S01]  /*21650*/  LDL.LU R11, [R1+0x1f0] ;  /* 0x0001f000010b7983 */ /* 0x000ee20000300800 */
[----:B------:R-:W-:-:S03]  /*21660*/  FMUL R82, R13, R54 ;  /* 0x000000360d527220 */ /* 0x000fc60000400000 */
[----:B------:R-:W3:Y:S01]  /*21670*/  LDL.LU R13, [R1+0x1e4] ;  /* 0x0001e400010d7983 */ /* 0x000ee20000300800 */
[----:B------:R-:W-:Y:S02]  /*21680*/  F2FP.BF16.F32.PACK_AB R59, R59, R228 ;  /* 0x000000e43b3b723e */ /* 0x000fe400000010ff */
[----:B------:R-:W-:Y:S02]  /*21690*/  F2FP.BF16.F32.PACK_AB R60, R60, R227 ;  /* 0x000000e33c3c723e */ /* 0x000fe400000010ff */
[----:B------:R-:W-:Y:S02]  /*216a0*/  F2FP.BF16.F32.PACK_AB R61, R61, R226 ;  /* 0x000000e23d3d723e */ /* 0x000fe400000010ff */
[----:B------:R-:W-:Y:S02]  /*216b0*/  F2FP.BF16.F32.PACK_AB R62, R62, R225 ;  /* 0x000000e13e3e723e */ /* 0x000fe400000010ff */
[----:B------:R-:W-:Y:S01]  /*216c0*/  F2FP.BF16.F32.PACK_AB R63, R63, R224 ;  /* 0x000000e03f3f723e */ /* 0x000fe200000010ff */
[----:B-1----:R-:W-:Y:S01]  /*216d0*/  BAR.SYNC.DEFER_BLOCKING 0x1, 0x80 ;  /* 0x0042000000007b1d */ /* 0x002fe20000010000 */
[----:B--2---:R-:W-:-:S05]  /*216e0*/  FMUL R83, R9, R54 ;  /* 0x0000003609537220 */ /* 0x004fca0000400000 */
[----:B------:R-:W2:Y:S01]  /*216f0*/  LDL.LU R9, [R1+0x204] ;  /* 0x0002040001097983 */ /* 0x000ea20000300800 */
[----:B----4-:R-:W-:-:S03]  /*21700*/  FMUL R78, R10, R54 ;  /* 0x000000360a4e7220 */ /* 0x010fc60000400000 */
[----:B------:R-:W4:Y:S01]  /*21710*/  LDL.LU R10, [R1+0x1f4] ;  /* 0x0001f400010a7983 */ /* 0x000f220000300800 */
[----:B---3--:R-:W-:-:S03]  /*21720*/  FMUL R79, R2, R54 ;  /* 0x00000036024f7220 */ /* 0x008fc60000400000 */
[----:B------:R-:W3:Y:S01]  /*21730*/  LDL.LU R2, [R1+0x20c] ;  /* 0x00020c0001027983 */ /* 0x000ee20000300800 */
[-C--:B------:R-:W-:Y:S01]  /*21740*/  FMUL R74, R14, R54.reuse ;  /* 0x000000360e4a7220 */ /* 0x080fe20000400000 */
[-C--:B------:R-:W-:Y:S01]  /*21750*/  FMUL R87, R15, R54.reuse ;  /* 0x000000360f577220 */ /* 0x080fe20000400000 */
[-C--:B------:R-:W-:Y:S01]  /*21760*/  FMUL R86, R16, R54.reuse ;  /* 0x0000003610567220 */ /* 0x080fe20000400000 */
[-C--:B------:R-:W-:Y:S01]  /*21770*/  FMUL R12, R12, R54.reuse ;  /* 0x000000360c0c7220 */ /* 0x080fe20000400000 */
[-C--:B------:R-:W-:Y:S02]  /*21780*/  FMUL R14, R11, R54.reuse ;  /* 0x000000360b0e7220 */ /* 0x080fe40000400000 */
[----:B------:R-:W2:Y:S04]  /*21790*/  LDL.LU R11, [R1+0x208] ;  /* 0x00020800010b7983 */ /* 0x000ea80000300800 */
[----:B------:R1:W-:Y:S04]  /*217a0*/  STL [R1+0xc], R12 ;  /* 0x00000c0c01007387 */ /* 0x0003e80000100800 */
[----:B-1----:R-:W2:Y:S04]  /*217b0*/  LDL.LU R12, [R1+0x214] ;  /* 0x00021400010c7983 */ /* 0x002ea80000300800 */
[----:B------:R1:W-:Y:S04]  /*217c0*/  STL [R1+0x8], R14 ;  /* 0x0000080e01007387 */ /* 0x0003e80000100800 */
[----:B------:R-:W2:Y:S04]  /*217d0*/  LDL.LU R15, [R1+0x210] ;  /* 0x00021000010f7983 */ /* 0x000ea80000300800 */
[----:B------:R-:W2:Y:S01]  /*217e0*/  LDL.LU R16, [R1+0x21c] ;  /* 0x00021c0001107983 */ /* 0x000ea20000300800 */
[----:B-1----:R-:W-:-:S03]  /*217f0*/  FMUL R14, R34, R54 ;  /* 0x00000036220e7220 */ /* 0x002fc60000400000 */
[----:B------:R-:W-:Y:S04]  /*21800*/  STL [R1+0x4], R17 ;  /* 0x0000041101007387 */ /* 0x000fe80000100800 */
[----:B------:R-:W-:Y:S04]  /*21810*/  STL [R1], R14 ;  /* 0x0000000e01007387 */ /* 0x000fe80000100800 */
[----:B------:R-:W2:Y:S01]  /*21820*/  LDL.LU R19, [R1+0x218] ;  /* 0x0002180001137983 */ /* 0x000ea20000300800 */
[----:B----4-:R-:W-:-:S05]  /*21830*/  FMUL R10, R10, R54 ;  /* 0x000000360a0a7220 */ /* 0x010fca0000400000 */
[----:B------:R-:W-:Y:S04]  /*21840*/  STL [R1+0x18], R10 ;  /* 0x0000180a01007387 */ /* 0x000fe80000100800 */
[----:B------:R-:W4:Y:S01]  /*21850*/  LDL.LU R20, [R1+0x224] ;  /* 0x0002240001147983 */ /* 0x000f220000300800 */
[----:B---3--:R-:W-:-:S05]  /*21860*/  FMUL R2, R2, R54 ;  /* 0x0000003602027220 */ /* 0x008fca0000400000 */
[----:B------:R1:W-:Y:S04]  /*21870*/  STL [R1+0x14], R2 ;  /* 0x0000140201007387 */ /* 0x0003e80000100800 */
[----:B------:R-:W3:Y:S04]  /*21880*/  LDL.LU R23, [R1+0x220] ;  /* 0x0002200001177983 */ /* 0x000ee80000300800 */
[----:B-1----:R-:W2:Y:S01]  /*21890*/  LDL.LU R2, [R1+0x22c] ;  /* 0x00022c0001027983 */ /* 0x002ea20000300800 */
[-C--:B------:R-:W-:Y:S01]  /*218a0*/  FMUL R237, R13, R54.reuse ;  /* 0x000000360ded7220 */ /* 0x080fe20000400000 */
[-C--:B------:R-:W-:Y:S01]  /*218b0*/  FMUL R13, R35, R54.reuse ;  /* 0x00000036230d7220 */ /* 0x080fe20000400000 */
[-C--:B------:R-:W-:Y:S01]  /*218c0*/  FMUL R233, R4, R54.reuse ;  /* 0x0000003604e97220 */ /* 0x080fe20000400000 */
[-C--:B------:R-:W-:Y:S01]  /*218d0*/  FMUL R4, R27, R54.reuse ;  /* 0x000000361b047220 */ /* 0x080fe20000400000 */
[----:B------:R-:W-:-:S02]  /*218e0*/  FMUL R75, R8, R54 ;  /* 0x00000036084b7220 */ /* 0x000fc40000400000 */
[----:B------:R1:W-:Y:S01]  /*218f0*/  STL [R1+0x10], R13 ;  /* 0x0000100d01007387 */ /* 0x0003e20000100800 */
[----:B------:R-:W-:-:S03]  /*21900*/  FMUL R8, R31, R54 ;  /* 0x000000361f087220 */ /* 0x000fc60000400000 */
[----:B------:R-:W3:Y:S04]  /*21910*/  LDL.LU R27, [R1+0x228] ;  /* 0x00022800011b7983 */ /* 0x000ee80000300800 */
[----:B------:R-:W3:Y:S04]  /*21920*/  LDL.LU R28, [R1+0x234] ;  /* 0x00023400011c7983 */ /* 0x000ee80000300800 */
[----:B------:R-:W3:Y:S04]  /*21930*/  LDL.LU R31, [R1+0x230] ;  /* 0x00023000011f7983 */ /* 0x000ee80000300800 */
[----:B------:R-:W3:Y:S04]  /*21940*/  LDL.LU R32, [R1+0x23c] ;  /* 0x00023c0001207983 */ /* 0x000ee80000300800 */
[----:B------:R-:W3:Y:S01]  /*21950*/  LDL.LU R35, [R1+0x238] ;  /* 0x0002380001237983 */ /* 0x000ee20000300800 */
[----:B--2---:R-:W-:-:S03]  /*21960*/  FMUL R24, R2, R54 ;  /* 0x0000003602187220 */ /* 0x004fc60000400000 */
[----:B------:R-:W2:Y:S01]  /*21970*/  LDL.LU R2, [R1+0x244] ;  /* 0x0002440001027983 */ /* 0x000ea20000300800 */
[-C--:B------:R-:W-:Y:S01]  /*21980*/  FMUL R17, R39, R54.reuse ;  /* 0x0000003627117220 */ /* 0x080fe20000400000 */
[-C--:B------:R-:W-:Y:S02]  /*21990*/  FMUL R14, R40, R54.reuse ;  /* 0x00000036280e7220 */ /* 0x080fe40000400000 */
[----:B------:R-:W3:Y:S01]  /*219a0*/  LDL.LU R39, [R1+0x240] ;  /* 0x0002400001277983 */ /* 0x000ee20000300800 */
[-C--:B------:R-:W-:Y:S01]  /*219b0*/  FMUL R234, R7, R54.reuse ;  /* 0x0000003607ea7220 */ /* 0x080fe20000400000 */
[-C--:B------:R-:W-:Y:S02]  /*219c0*/  FMUL R7, R26, R54.reuse ;  /* 0x000000361a077220 */ /* 0x080fe40000400000 */
        /* <DEDUP_REMOVED lines=9> */
[----:B-1----:R-:W-:-:S03]  /*21a60*/  FMUL R13, R37, R54 ;  /* 0x00000036250d7220 */ /* 0x002fc60000400000 */
[----:B------:R-:W3:Y:S01]  /*21a70*/  LDL.LU R47, [R1+0x250] ;  /* 0x00025000012f7983 */ /* 0x000ee20000300800 */
[-C--:B------:R-:W-:Y:S01]  /*21a80*/  FMUL R10, R38, R54.reuse ;  /* 0x00000036260a7220 */ /* 0x080fe20000400000 */
[-C--:B------:R-:W-:Y:S02]  /*21a90*/  FMUL R37, R49, R54.reuse ;  /* 0x0000003631257220 */ /* 0x080fe40000400000 */
[----:B------:R-:W3:Y:S01]  /*21aa0*/  LDL.LU R48, [R1+0x25c] ;  /* 0x00025c0001307983 */ /* 0x000ee20000300800 */
[----:B------:R-:W-:-:S03]  /*21ab0*/  FMUL R38, R52, R54 ;  /* 0x0000003634267220 */ /* 0x000fc60000400000 */
[----:B------:R-:W3:Y:S01]  /*21ac0*/  LDL.LU R50, [R1+0x2c] ;  /* 0x00002c0001327983 */ /* 0x000ee20000300800 */
[-C--:B------:R-:W-:Y:S01]  /*21ad0*/  FMUL R41, R51, R54.reuse ;  /* 0x0000003633297220 */ /* 0x080fe20000400000 */
[-C--:B--2---:R-:W-:Y:S02]  /*21ae0*/  FMUL R36, R2, R54.reuse ;  /* 0x0000003602247220 */ /* 0x084fe40000400000 */
[----:B------:R-:W2:Y:S04]  /*21af0*/  LDL.LU R2, [R1+0x30] ;  /* 0x0000300001027983 */ /* 0x000ea80000300800 */
[----:B------:R-:W2:Y:S04]  /*21b00*/  LDL.LU R49, [R1+0x20] ;  /* 0x0000200001317983 */ /* 0x000ea80000300800 */
[----:B------:R-:W2:Y:S04]  /*21b10*/  LDL.LU R52, [R1+0x260] ;  /* 0x0002600001347983 */ /* 0x000ea80000300800 */
[----:B------:R-:W2:Y:S04]  /*21b20*/  LDL.LU R51, [R1+0x258] ;  /* 0x0002580001337983 */ /* 0x000ea80000300800 */
[----:B------:R-:W2:Y:S01]  /*21b30*/  LDL.LU R53, [R1+0x28] ;  /* 0x0000280001357983 */ /* 0x000ea20000300800 */
[-C--:B------:R-:W-:Y:S01]  /*21b40*/  FMUL R5, R5, R54.reuse ;  /* 0x0000003605057220 */ /* 0x080fe20000400000 */
[-C--:B------:R-:W-:Y:S01]  /*21b50*/  FMUL R6, R6, R54.reuse ;  /* 0x0000003606067220 */ /* 0x080fe20000400000 */
[-C--:B------:R-:W-:Y:S01]  /*21b60*/  FMUL R11, R11, R54.reuse ;  /* 0x000000360b0b7220 */ /* 0x080fe20000400000 */
[-C--:B------:R-:W-:Y:S01]  /*21b70*/  FMUL R12, R12, R54.reuse ;  /* 0x000000360c0c7220 */ /* 0x080fe20000400000 */
[-C--:B------:R-:W-:Y:S01]  /*21b80*/  FMUL R15, R15, R54.reuse ;  /* 0x000000360f0f7220 */ /* 0x080fe20000400000 */
[-C--:B------:R-:W-:Y:S01]  /*21b90*/  FMUL R16, R16, R54.reuse ;  /* 0x0000003610107220 */ /* 0x080fe20000400000 */
[-C--:B------:R-:W-:Y:S01]  /*21ba0*/  FMUL R19, R19, R54.reuse ;  /* 0x0000003613137220 */ /* 0x080fe20000400000 */
[-C--:B----4-:R-:W-:Y:S01]  /*21bb0*/  FMUL R20, R20, R54.reuse ;  /* 0x0000003614147220 */ /* 0x090fe20000400000 */
[-C--:B---3--:R-:W-:Y:S01]  /*21bc0*/  FMUL R23, R23, R54.reuse ;  /* 0x0000003617177220 */ /* 0x088fe20000400000 */
        /* <DEDUP_REMOVED lines=18> */
[----:B------:R-:W-:-:S02]  /*21cf0*/  FMUL R54, R2, R54 ;  /* 0x0000003602367220 */ /* 0x000fc40000400000 */
[----:B------:R1:W5:Y:S01]  /*21d00*/  LDL.LU R2, [R1+0x268] ;  /* 0x0002680001027983 */ /* 0x0003620000300800 */
[----:B------:R-:W-:-:S04]  /*21d10*/  IADD3 R229, R3, 0x1000, RZ ;  /* 0x0000100003e57810 */ /* 0x000fc80007ffe0ff */
[----:B------:R-:W-:Y:S01]  /*21d20*/  LEA R55, R55, R229, 0x1 ;  /* 0x000000e537377211 */ /* 0x000fe200078e08ff */
[----:B------:R-:W-:Y:S06]  /*21d30*/  @P1 BRA `(.L_x_66) ;  /* 0x00000000002c1947 */ /* 0x000fec0003800000 */
[----:B------:R-:W-:Y:S01]  /*21d40*/  S2UR UR44, SR_CTAID.Z ;  /* 0x00000000002c79c3 */ /* 0x000fe20000002700 */
[----:B-----5:R-:W-:Y:S01]  /*21d50*/  R2UR UR40, R2 ;  /* 0x00000000022872ca */ /* 0x020fe200000e0000 */
[----:B------:R-:W-:Y:S01]  /*21d60*/  ULDC.64 UR4, c[0x0][0x198] ;  /* 0x0000660000047ab9 */ /* 0x000fe20000000a00 */
[----:B------:R-:W-:Y:S01]  /*21d70*/  UMOV UR41, URZ ;  /* 0x0000003f00297c82 */ /* 0x000fe20008000000 */
[----:B------:R-:W-:-:S04]  /*21d80*/  UIADD3 UR4, UP0, UR4, 0x670, URZ ;  /* 0x0000067004047890 */ /* 0x000fc8000ff1e03f */
[----:B------:R-:W2:Y:S01]  /*21d90*/  S2UR UR43, SR_CTAID.Y ;  /* 0x00000000002b79c3 */ /* 0x000ea20000002600 */
[----:B------:R-:W-:-:S05]  /*21da0*/  UIADD3.X UR5, URZ, UR5, URZ, UP0, !UPT ;  /* 0x000000053f057290 */ /* 0x000fca00087fe43f */
[----:B------:R-:W-:-:S09]  /*21db0*/  UIADD3 UR40, UR40, -0x2200, URZ ;  /* 0xffffde0028287890 */ /* 0x000fd2000fffe03f */
[----:B--2---:R2:W-:Y:S01]  /*21dc0*/  UTMASTG.4D [UR40], [UR4] ;  /* 0x00000028040073b5 */ /* 0x0045e20008018000 */
[----:B------:R0:W-:Y:S01]  /*21dd0*/  UTMACMDFLUSH ;  /* 0x00000000000079b7 */ /* 0x0001e20000000000 */
[----:B--2---:R-:W-:-:S04]  /*21de0*/  DEPBAR.LE SB0, 0x1 ;  /* 0x000080400000791a */ /* 0x004fc80000000000 */
.L_x_66:
[----:B------:R-:W-:Y:S05]  /*21df0*/  BSYNC B0 ;  /* 0x0000000000007941 */ /* 0x000fea0003800000 */
.L_x_65:
[----:B------:R-:W-:Y:S01]  /*21e00*/  BAR.SYNC.DEFER_BLOCKING 0x1, 0x80 ;  /* 0x0042000000007b1d */ /* 0x000fe20000010000 */
[----:B------:R-:W-:Y:S02]  /*21e10*/  F2FP.BF16.F32.PACK_AB R64, R223, R64 ;  /* 0x00000040df40723e */ /* 0x000fe400000010ff */
[----:B------:R-:W-:Y:S02]  /*21e20*/  F2FP.BF16.F32.PACK_AB R65, R222, R65 ;  /* 0x00000041de41723e */ /* 0x000fe400000010ff */
[----:B------:R-:W-:Y:S01]  /*21e30*/  F2FP.BF16.F32.PACK_AB R66, R221, R66 ;  /* 0x00000042dd42723e */ /* 0x000fe200000010ff */
[----:B------:R-:W-:Y:S01]  /*21e40*/  BSSY B0, `(.L_x_67) ;  /* 0x000001c000007945 */ /* 0x000fe20003800000 */
[----:B------:R-:W-:Y:S02]  /*21e50*/  F2FP.BF16.F32.PACK_AB R67, R220, R67 ;  /* 0x00000043dc43723e */ /* 0x000fe400000010ff */
[----:B------:R-:W-:Y:S02]  /*21e60*/  F2FP.BF16.F32.PACK_AB R68, R219, R68 ;  /* 0x00000044db44723e */ /* 0x000fe400000010ff */
[----:B------:R-:W-:-:S02]  /*21e70*/  F2FP.BF16.F32.PACK_AB R69, R218, R69 ;  /* 0x00000045da45723e */ /* 0x000fc400000010ff */
[----:B------:R-:W-:Y:S02]  /*21e80*/  F2FP.BF16.F32.PACK_AB R70, R217, R70 ;  /* 0x00000046d946723e */ /* 0x000fe400000010ff */
[----:B------:R-:W-:Y:S01]  /*21e90*/  F2FP.BF16.F32.PACK_AB R71, R216, R71 ;  /* 0x00000047d847723e */ /* 0x000fe200000010ff */
[----:B------:R2:W-:Y:S04]  /*21ea0*/  STSM.16.M88.4 [R3+0x1000], R56 ;  /* 0x0010003803007844 */ /* 0x0005e80000000200 */
[----:B------:R2:W-:Y:S01]  /*21eb0*/  STSM.16.M88.4 [R0+0x1000], R60 ;  /* 0x0010003c00007844 */ /* 0x0005e20000000200 */
[----:B------:R-:W-:Y:S01]  /*21ec0*/  @!PT LDS RZ, [RZ] ;  /* 0x00000000fffff984 */ /* 0x000fe20000000800 */
[----:B------:R-:W-:Y:S01]  /*21ed0*/  @!PT LDS RZ, [RZ] ;  /* 0x00000000fffff984 */ /* 0x000fe20000000800 */
[----:B------:R-:W-:Y:S01]  /*21ee0*/  @!PT LDS RZ, [RZ] ;  /* 0x00000000fffff984 */ /* 0x000fe20000000800 */
[----:B------:R-:W-:Y:S01]  /*21ef0*/  @!PT LDS RZ, [RZ] ;  /* 0x00000000fffff984 */ /* 0x000fe20000000800 */
[----:B------:R3:W-:Y:S06]  /*21f00*/  MEMBAR.ALL.CTA ;  /* 0x0000000000007992 */ /* 0x0007ec0000008000 */
[----:B---3--:R-:W3:Y:S02]  /*21f10*/  FENCE.VIEW.ASYNC.S ;  /* 0x00000000000073c6 */ /* 0x008ee40000000000 */
[----:B---3--:R-:W-:Y:S06]  /*21f20*/  BAR.SYNC.DEFER_BLOCKING 0x1, 0x80 ;  /* 0x0042000000007b1d */ /* 0x008fec0000010000 */
[----:B------:R-:W-:Y:S05]  /*21f30*/  @P1 BRA `(.L_x_68) ;  /* 0x0000000000301947 */ /* 0x000fea0003800000 */
[----:B------:R-:W-:Y:S01]  /*21f40*/  S2UR UR12, SR_CTAID.Z ;  /* 0x00000000000c79c3 */ /* 0x000fe20000002700 */
[----:B-----5:R-:W-:Y:S01]  /*21f50*/  R2UR UR8, R2 ;  /* 0x00000000020872ca */ /* 0x020fe200000e0000 */
[----:B------:R-:W-:Y:S01]  /*21f60*/  ULDC.64 UR4, c[0x0][0x198] ;  /* 0x0000660000047ab9 */ /* 0x000fe20000000a00 */
[----:B------:R-:W-:Y:S01]  /*21f70*/  UMOV UR9, 0x20 ;  /* 0x0000002000097882 */ /* 0x000fe20000000000 */
[----:B------:R-:W-:Y:S01]  /*21f80*/  UIADD3 UR4, UP0, UR4, 0x670, URZ ;  /* 0x0000067004047890 */ /* 0x000fe2000ff1e03f */
[----:B------:R-:W-:-:S03]  /*21f90*/  UMOV UR10, UR42 ;  /* 0x0000002a000a7c82 */ /* 0x000fc60008000000 */
[----:B------:R-:W3:Y:S01]  /*21fa0*/  S2UR UR11, SR_CTAID.Y ;  /* 0x00000000000b79c3 */ /* 0x000ee20000002600 */
[----:B------:R-:W-:-:S05]  /*21fb0*/  UIADD3.X UR5, URZ, UR5, URZ, UP0, !UPT ;  /* 0x000000053f057290 */ /* 0x000fca00087fe43f */
[----:B------:R-:W-:-:S09]  /*21fc0*/  UIADD3 UR8, UR8, -0x1200, URZ ;  /* 0xffffee0008087890 */ /* 0x000fd2000fffe03f */
[----:B---3--:R3:W-:Y:S01]  /*21fd0*/  UTMASTG.4D [UR8], [UR4] ;  /* 0x00000008040073b5 */ /* 0x0087e20008018000 */
[----:B------:R0:W-:Y:S01]  /*21fe0*/  UTMACMDFLUSH ;  /* 0x00000000000079b7 */ /* 0x0001e20000000000 */
[----:B---3--:R-:W-:-:S04]  /*21ff0*/  DEPBAR.LE SB0, 0x1 ;  /* 0x000080400000791a */ /* 0x008fc80000000000 */
.L_x_68:
[----:B------:R-:W-:Y:S05]  /*22000*/  BSYNC B0 ;  /* 0x0000000000007941 */ /* 0x000fea0003800000 */
.L_x_67:
[----:B------:R-:W-:Y:S01]  /*22010*/  BAR.SYNC.DEFER_BLOCKING 0x1, 0x80 ;  /* 0x0042000000007b1d */ /* 0x000fe20000010000 */
[----:B--2---:R-:W-:Y:S02]  /*22020*/  F2FP.BF16.F32.PACK_AB R56, R215, R214 ;  /* 0x000000d6d738723e */ /* 0x004fe400000010ff */
        /* <DEDUP_REMOVED lines=8> */
[----:B------:R2:W-:Y:S04]  /*220b0*/  STSM.16.M88.4 [R3], R64 ;  /* 0x0000004003007844 */ /* 0x0005e80000000200 */
[----:B------:R2:W-:Y:S01]  /*220c0*/  STSM.16.M88.4 [R0], R68 ;  /* 0x0000004400007844 */ /* 0x0005e20000000200 */
        /* <DEDUP_REMOVED lines=20> */
.L_x_70:
[----:B------:R-:W-:Y:S05]  /*22210*/  BSYNC B0 ;  /* 0x0000000000007941 */ /* 0x000fea0003800000 */
.L_x_69:
        /* <DEDUP_REMOVED lines=32> */
.L_x_72:
[----:B------:R-:W-:Y:S05]  /*22420*/  BSYNC B0 ;  /* 0x0000000000007941 */ /* 0x000fea0003800000 */
.L_x_71:
        /* <DEDUP_REMOVED lines=32> */
.L_x_74:
[----:B------:R-:W-:Y:S05]  /*22630*/  BSYNC B0 ;  /* 0x0000000000007941 */ /* 0x000fea0003800000 */
.L_x_73:
        /* <DEDUP_REMOVED lines=32> */
.L_x_76:
[----:B------:R-:W-:Y:S05]  /*22840*/  BSYNC B0 ;  /* 0x0000000000007941 */ /* 0x000fea0003800000 */
.L_x_75:
        /* <DEDUP_REMOVED lines=32> */
.L_x_78:
[----:B------:R-:W-:Y:S05]  /*22a50*/  BSYNC B0 ;  /* 0x0000000000007941 */ /* 0x000fea0003800000 */
.L_x_77:
        /* <DEDUP_REMOVED lines=32> */
.L_x_80:
[----:B------:R-:W-:Y:S05]  /*22c60*/  BSYNC B0 ;  /* 0x0000000000007941 */ /* 0x000fea0003800000 */
.L_x_79:
        /* <DEDUP_REMOVED lines=32> */
.L_x_82:
[----:B------:R-:W-:Y:S05]  /*22e70*/  BSYNC B0 ;  /* 0x0000000000007941 */ /* 0x000fea0003800000 */
.L_x_81:
        /* <DEDUP_REMOVED lines=32> */
.L_x_84:
[----:B------:R-:W-:Y:S05]  /*23080*/  BSYNC B0 ;  /* 0x0000000000007941 */ /* 0x000fea0003800000 */
.L_x_83:
        /* <DEDUP_REMOVED lines=32> */
.L_x_86:
[----:B------:R-:W-:Y:S05]  /*23290*/  BSYNC B0 ;  /* 0x0000000000007941 */ /* 0x000fea0003800000 */
.L_x_85:
[----:B--2---:R-:W2:Y:S04]  /*232a0*/  LDL.LU R71, [R1+0xc] ;  /* 0x00000c0001477983 */ /* 0x004ea80000300800 */
[----:B------:R-:W2:Y:S04]  /*232b0*/  LDL.LU R70, [R1+0x8] ;  /* 0x0000080001467983 */ /* 0x000ea80000300800 */
[----:B------:R-:W3:Y:S04]  /*232c0*/  LDL.LU R69, [R1+0x4] ;  /* 0x0000040001457983 */ /* 0x000ee80000300800 */
[----:B------:R-:W3:Y:S01]  /*232d0*/  LDL.LU R68, [R1] ;  /* 0x0000000001447983 */ /* 0x000ee20000300800 */
[----:B------:R-:W-:Y:S01]  /*232e0*/  BSSY B0, `(.L_x_87) ;  /* 0x0000020000007945 */ /* 0x000fe20003800000 */
[----:B------:R-:W-:Y:S01]  /*232f0*/  F2FP.BF16.F32.PACK_AB R64, R234, R233 ;  /* 0x000000e9ea40723e */ /* 0x000fe200000010ff */
[----:B------:R-:W-:Y:S01]  /*23300*/  BAR.SYNC.DEFER_BLOCKING 0x1, 0x80 ;  /* 0x0042000000007b1d */ /* 0x000fe20000010000 */
[----:B------:R-:W-:-:S02]  /*23310*/  F2FP.BF16.F32.PACK_AB R65, R232, R4 ;  /* 0x00000004e841723e */ /* 0x000fc400000010ff */
[----:B------:R-:W-:Y:S02]  /*23320*/  F2FP.BF16.F32.PACK_AB R66, R5, R6 ;  /* 0x000000060542723e */ /* 0x000fe400000010ff */
[----:B------:R-:W-:Y:S02]  /*23330*/  F2FP.BF16.F32.PACK_AB R67, R7, R8 ;  /* 0x000000080743723e */ /* 0x000fe400000010ff */
        /* <DEDUP_REMOVED lines=9> */
[----:B-1----:R-:W1:Y:S02]  /*233d0*/  FENCE.VIEW.ASYNC.S ;  /* 0x00000000000073c6 */ /* 0x002e640000000000 */
[----:B-1----:R-:W-:Y:S01]  /*233e0*/  BAR.SYNC.DEFER_BLOCKING 0x1, 0x80 ;  /* 0x0042000000007b1d */ /* 0x002fe20000010000 */
[----:B--2---:R-:W-:-:S02]  /*233f0*/  F2FP.BF16.F32.PACK_AB R232, R71, R70 ;  /* 0x0000004647e8723e */ /* 0x004fc400000010ff */
[----:B---3--:R-:W-:-:S03]  /*23400*/  F2FP.BF16.F32.PACK_AB R233, R69, R68 ;  /* 0x0000004445e9723e */ /* 0x008fc600000010ff */
[----:B----4-:R-:W-:Y:S05]  /*23410*/  @P1 BRA `(.L_x_88) ;  /* 0x0000000000301947 */ /* 0x010fea0003800000 */
[----:B------:R-:W-:Y:S01]  /*23420*/  S2UR UR12, SR_CTAID.Z ;  /* 0x00000000000c79c3 */ /* 0x000fe20000002700 */
[----:B-----5:R-:W-:Y:S01]  /*23430*/  R2UR UR8, R2 ;  /* 0x00000000020872ca */ /* 0x020fe200000e0000 */
[----:B------:R-:W-:Y:S01]  /*23440*/  ULDC.64 UR4, c[0x0][0x198] ;  /* 0x0000660000047ab9 */ /* 0x000fe20000000a00 */
[----:B------:R-:W-:Y:S01]  /*23450*/  UMOV UR9, 0x160 ;  /* 0x0000016000097882 */ /* 0x000fe20000000000 */
[----:B------:R-:W-:Y:S01]  /*23460*/  UIADD3 UR4, UP0, UR4, 0x670, URZ ;  /* 0x0000067004047890 */ /* 0x000fe2000ff1e03f */
[----:B------:R-:W-:-:S03]  /*23470*/  UMOV UR10, UR42 ;  /* 0x0000002a000a7c82 */ /* 0x000fc60008000000 */
[----:B------:R-:W1:Y:S01]  /*23480*/  S2UR UR11, SR_CTAID.Y ;  /* 0x00000000000b79c3 */ /* 0x000e620000002600 */
[----:B------:R-:W-:-:S05]  /*23490*/  UIADD3.X UR5, URZ, UR5, URZ, UP0, !UPT ;  /* 0x000000053f057290 */ /* 0x000fca00087fe43f */
[----:B------:R-:W-:-:S09]  /*234a0*/  UIADD3 UR8, UR8, -0x1200, URZ ;  /* 0xffffee0008087890 */ /* 0x000fd2000fffe03f */
[----:B-1----:R1:W-:Y:S01]  /*234b0*/  UTMASTG.4D [UR8], [UR4] ;  /* 0x00000008040073b5 */ /* 0x0023e20008018000 */
[----:B------:R0:W-:Y:S01]  /*234c0*/  UTMACMDFLUSH ;  /* 0x00000000000079b7 */ /* 0x0001e20000000000 */
[----:B-1----:R-:W-:-:S04]  /*234d0*/  DEPBAR.LE SB0, 0x1 ;  /* 0x000080400000791a */ /* 0x002fc80000000000 */
.L_x_88:
[----:B------:R-:W-:Y:S05]  /*234e0*/  BSYNC B0 ;  /* 0x0000000000007941 */ /* 0x000fea0003800000 */
.L_x_87:
[----:B------:R-:W2:Y:S04]  /*234f0*/  LDL.LU R6, [R1+0x18] ;  /* 0x0000180001067983 */ /* 0x000ea80000300800 */
[----:B------:R-:W2:Y:S04]  /*23500*/  LDL.LU R4, [R1+0x14] ;  /* 0x0000140001047983 */ /* 0x000ea80000300800 */
[----:B------:R-:W3:Y:S01]  /*23510*/  LDL.LU R5, [R1+0x10] ;  /* 0x0000100001057983 */ /* 0x000ee20000300800 */
[----:B------:R-:W-:Y:S01]  /*23520*/  BSSY B0, `(.L_x_89) ;  /* 0x0000020000007945 */ /* 0x000fe20003800000 */
[----:B------:R-:W-:Y:S01]  /*23530*/  F2FP.BF16.F32.PACK_AB R17, R17, R18 ;  /* 0x000000121111723e */ /* 0x000fe200000010ff */
[----:B------:R-:W-:Y:S01]  /*23540*/  BAR.SYNC.DEFER_BLOCKING 0x1, 0x80 ;  /* 0x0042000000007b1d */ /* 0x000fe20000010000 */
[----:B------:R-:W-:-:S02]  /*23550*/  F2FP.BF16.F32.PACK_AB R18, R19, R20 ;  /* 0x000000141312723e */ /* 0x000fc400000010ff */
[----:B------:R-:W-:Y:S02]  /*23560*/  F2FP.BF16.F32.PACK_AB R7, R13, R14 ;  /* 0x0000000e0d07723e */ /* 0x000fe400000010ff */
        /* <DEDUP_REMOVED lines=9> */
[----:B----4-:R-:W4:Y:S02]  /*23600*/  FENCE.VIEW.ASYNC.S ;  /* 0x00000000000073c6 */ /* 0x010f240000000000 */
[----:B----4-:R-:W-:Y:S01]  /*23610*/  BAR.SYNC.DEFER_BLOCKING 0x1, 0x80 ;  /* 0x0042000000007b1d */ /* 0x010fe20000010000 */
[----:B--2---:R-:W-:-:S02]  /*23620*/  F2FP.BF16.F32.PACK_AB R4, R6, R4 ;  /* 0x000000040604723e */ /* 0x004fc400000010ff */
[----:B------:R-:W-:Y:S02]  /*23630*/  F2FP.BF16.F32.PACK_AB R6, R11, R12 ;  /* 0x0000000c0b06723e */ /* 0x000fe400000010ff */
[----:B---3--:R-:W-:Y:S01]  /*23640*/  F2FP.BF16.F32.PACK_AB R5, R5, R10 ;  /* 0x0000000a0505723e */ /* 0x008fe200000010ff */
[----:B-1----:R-:W-:Y:S06]  /*23650*/  @P1 BRA `(.L_x_90) ;  /* 0x0000000000301947 */ /* 0x002fec0003800000 */
        /* <DEDUP_REMOVED lines=12> */
.L_x_90:
[----:B------:R-:W-:Y:S05]  /*23720*/  BSYNC B0 ;  /* 0x0000000000007941 */ /* 0x000fea0003800000 */
.L_x_89:
        /* <DEDUP_REMOVED lines=17> */
[----:B--2---:R-:W2:Y:S02]  /*23840*/  FENCE.VIEW.ASYNC.S ;  /* 0x00000000000073c6 */ /* 0x004ea40000000000 */
[----:B--2---:R-:W-:Y:S06]  /*23850*/  BAR.SYNC.DEFER_BLOCKING 0x1, 0x80 ;  /* 0x0042000000007b1d */ /* 0x004fec0000010000 */
[----:B------:R-:W-:Y:S05]  /*23860*/  @P1 BRA `(.L_x_92) ;  /* 0x0000000000301947 */ /* 0x000fea0003800000 */
[----:B------:R-:W-:Y:S01]  /*23870*/  S2UR UR12, SR_CTAID.Z ;  /* 0x00000000000c79c3 */ /* 0x000fe20000002700 */
[----:B-----5:R-:W-:Y:S01]  /*23880*/  R2UR UR8, R2 ;  /* 0x00000000020872ca */ /* 0x020fe200000e0000 */
[----:B------:R-:W-:Y:S01]  /*23890*/  ULDC.64 UR4, c[0x0][0x198] ;  /* 0x0000660000047ab9 */ /* 0x000fe20000000a00 */
[----:B------:R-:W-:Y:S01]  /*238a0*/  UMOV UR9, 0x1a0 ;  /* 0x000001a000097882 */ /* 0x000fe20000000000 */
[----:B------:R-:W-:Y:S01]  /*238b0*/  UIADD3 UR4, UP0, UR4, 0x670, URZ ;  /* 0x0000067004047890 */ /* 0x000fe2000ff1e03f */
[----:B------:R-:W-:-:S03]  /*238c0*/  UMOV UR10, UR42 ;  /* 0x0000002a000a7c82 */ /* 0x000fc60008000000 */
[----:B------:R-:W2:Y:S01]  /*238d0*/  S2UR UR11, SR_CTAID.Y ;  /* 0x00000000000b79c3 */ /* 0x000ea20000002600 */
[----:B------:R-:W-:-:S05]  /*238e0*/  UIADD3.X UR5, URZ, UR5, URZ, UP0, !UPT ;  /* 0x000000053f057290 */ /* 0x000fca00087fe43f */
[----:B------:R-:W-:-:S09]  /*238f0*/  UIADD3 UR8, UR8, -0x1200, URZ ;  /* 0xffffee0008087890 */ /* 0x000fd2000fffe03f */
[----:B--2---:R2:W-:Y:S01]  /*23900*/  UTMASTG.4D [UR8], [UR4] ;  /* 0x00000008040073b5 */ /* 0x0045e20008018000 */
[----:B------:R0:W-:Y:S01]  /*23910*/  UTMACMDFLUSH ;  /* 0x00000000000079b7 */ /* 0x0001e20000000000 */
[----:B--2---:R-:W-:-:S04]  /*23920*/  DEPBAR.LE SB0, 0x1 ;  /* 0x000080400000791a */ /* 0x004fc80000000000 */
.L_x_92:
[----:B------:R-:W-:Y:S05]  /*23930*/  BSYNC B0 ;  /* 0x0000000000007941 */ /* 0x000fea0003800000 */
.L_x_91:
        /* <DEDUP_REMOVED lines=32> */
.L_x_94:
[----:B------:R-:W-:Y:S05]  /*23b40*/  BSYNC B0 ;  /* 0x0000000000007941 */ /* 0x000fea0003800000 */
.L_x_93:
[----:B------:R-:W-:Y:S06]  /*23b50*/  BAR.SYNC.DEFER_BLOCKING 0x1, 0x80 ;  /* 0x0042000000007b1d */ /* 0x000fec0000010000 */
[----:B------:R-:W-:Y:S01]  /*23b60*/  BSSY B0, `(.L_x_95) ;  /* 0x0000016000007945 */ /* 0x000fe20003800000 */
[----:B------:R3:W-:Y:S04]  /*23b70*/  STSM.16.M88.4 [R3+0x1000], R40 ;  /* 0x0010002803007844 */ /* 0x0007e80000000200 */
[----:B------:R3:W-:Y:S01]  /*23b80*/  STSM.16.M88.4 [R55], R48 ;  /* 0x0000003037007844 */ /* 0x0007e20000000200 */
[----:B------:R-:W-:Y:S01]  /*23b90*/  @!PT LDS RZ, [RZ] ;  /* 0x00000000fffff984 */ /* 0x000fe20000000800 */
[----:B------:R-:W-:Y:S01]  /*23ba0*/  @!PT LDS RZ, [RZ] ;  /* 0x00000000fffff984 */ /* 0x000fe20000000800 */
[----:B------:R-:W-:Y:S01]  /*23bb0*/  @!PT LDS RZ, [RZ] ;  /* 0x00000000fffff984 */ /* 0x000fe20000000800 */
[----:B------:R-:W-:Y:S01]  /*23bc0*/  @!PT LDS RZ, [RZ] ;  /* 0x00000000fffff984 */ /* 0x000fe20000000800 */
[----:B------:R4:W-:Y:S06]  /*23bd0*/  MEMBAR.ALL.CTA ;  /* 0x0000000000007992 */ /* 0x0009ec0000008000 */
[----:B----4-:R-:W4:Y:S02]  /*23be0*/  FENCE.VIEW.ASYNC.S ;  /* 0x00000000000073c6 */ /* 0x010f240000000000 */
[----:B----4-:R-:W-:Y:S06]  /*23bf0*/  BAR.SYNC.DEFER_BLOCKING 0x1, 0x80 ;  /* 0x0042000000007b1d */ /* 0x010fec0000010000 */
[----:B------:R-:W-:Y:S05]  /*23c00*/  @P1 BRA `(.L_x_96) ;  /* 0x00000000002c1947 */ /* 0x000fea0003800000 */
[----:B------:R-:W-:Y:S01]  /*23c10*/  S2UR UR12, SR_CTAID.Z ;  /* 0x00000000000c79c3 */ /* 0x000fe20000002700 */
[----:B-----5:R-:W-:Y:S01]  /*23c20*/  R2UR UR8, R2 ;  /* 0x00000000020872ca */ /* 0x020fe200000e0000 */
[----:B------:R-:W-:Y:S01]  /*23c30*/  ULDC.64 UR4, c[0x0][0x198] ;  /* 0x0000660000047ab9 */ /* 0x000fe20000000a00 */
[----:B------:R-:W-:Y:S01]  /*23c40*/  UMOV UR9, 0x1e0 ;  /* 0x000001e000097882 */ /* 0x000fe20000000000 */
[----:B------:R-:W-:Y:S01]  /*23c50*/  UIADD3 UR4, UP0, UR4, 0x670, URZ ;  /* 0x0000067004047890 */ /* 0x000fe2000ff1e03f */
[----:B------:R-:W-:-:S03]  /*23c60*/  UMOV UR10, UR42 ;  /* 0x0000002a000a7c82 */ /* 0x000fc60008000000 */
[----:B------:R-:W4:Y:S01]  /*23c70*/  S2UR UR11, SR_CTAID.Y ;  /* 0x00000000000b79c3 */ /* 0x000f220000002600 */
[----:B------:R-:W-:-:S05]  /*23c80*/  UIADD3.X UR5, URZ, UR5, URZ, UP0, !UPT ;  /* 0x000000053f057290 */ /* 0x000fca00087fe43f */
[----:B------:R-:W-:-:S09]  /*23c90*/  UIADD3 UR8, UR8, -0x1200, URZ ;  /* 0xffffee0008087890 */ /* 0x000fd2000fffe03f */
[----:B----4-:R4:W-:Y:S02]  /*23ca0*/  UTMASTG.4D [UR8], [UR4] ;  /* 0x00000008040073b5 */ /* 0x0109e40008018000 */
[----:B----4-:R0:W-:Y:S02]  /*23cb0*/  UTMACMDFLUSH ;  /* 0x00000000000079b7 */ /* 0x0101e40000000000 */
.L_x_96:
[----:B------:R-:W-:Y:S05]  /*23cc0*/  BSYNC B0 ;  /* 0x0000000000007941 */ /* 0x000fea0003800000 */
.L_x_95:
[----:B--2---:R-:W2:Y:S01]  /*23cd0*/  LDL.LU R0, [R1+0x200] ;  /* 0x0002000001007983 */ /* 0x004ea20000300800 */
[----:B------:R-:W-:-:S04]  /*23ce0*/  DEPBAR.LE SB0, 0x0 ;  /* 0x000080000000791a */ /* 0x000fc80000000000 */
[----:B--2---:R-:W-:-:S13]  /*23cf0*/  R2UR UR4, R0 ;  /* 0x00000000000472ca */ /* 0x004fda00000e0000 */
[----:B------:R-:W-:-:S04]  /*23d00*/  UIADD3 UR4, UR4, -0x1, URZ ;  /* 0xffffffff04047890 */ /* 0x000fc8000fffe03f */
[----:B------:R-:W-:-:S04]  /*23d10*/  USHF.L.U32 UR4, UR4, 0x3, URZ ;  /* 0x0000000304047899 */ /* 0x000fc8000800063f */
[----:B------:R-:W-:-:S04]  /*23d20*/  ULOP3.LUT UR4, UR4, 0x8, URZ, 0xe2, !UPT ;  /* 0x0000000804047892 */ /* 0x000fc8000f8ee23f */
[----:B------:R-:W-:-:S06]  /*23d30*/  ULOP3.LUT UR4, UR4, 0x18, URZ, 0x3c, !UPT ;  /* 0x0000001804047892 */ /* 0x000fcc000f8e3c3f */
[----:B------:R-:W-:-:S04]  /*23d40*/  IMAD.U32 R0, RZ, RZ, UR4 ;  /* 0x00000004ff007e24 */ /* 0x000fc8000f8e00ff */
[----:B------:R-:W-:Y:S01]  /*23d50*/  SYNCS.ARRIVE.TRANS64.A1T0 RZ, [R0+UR61+0x70090], RZ ;  /* 0x070090ff00ff79a7 */ /* 0x000fe2000810003d */
[----:B------:R-:W-:Y:S05]  /*23d60*/  EXIT ;  /* 0x000000000000794d */ /* 0x000fea0003800000 */
.L_x_6:
[----:B------:R-:W-:-:S08]  /*23d70*/  UISETP.NE.AND UP0, UPT, UR8, 0x1, UPT ;  /* 0x000000010800788c */ /* 0x000fd0000bf05270 */
[----:B------:R-:W1:-:S00]  /*23d80*/  USETMAXREG.DEALLOC.CTAPOOL 0x18 ;  /* 0x00000018000079c8 */ /* 0x000e4000080e0500 */
[----:B------:R-:W-:-:S13]  /*23d90*/  PLOP3.LUT P0, PT, PT, PT, UP0, 0x80, 0x0 ;  /* 0x000000000000781c */ /* 0x000fda0003f0f008 */
[----:B------:R-:W-:Y:S05]  /*23da0*/  @P0 EXIT ;  /* 0x000000000000094d */ /* 0x000fea0003800000 */
[----:B------:R-:W2:Y:S01]  /*23db0*/  S2UR UR11, SR_CTAID.X ;  /* 0x00000000000b79c3 */ /* 0x000ea20000002500 */
[----:B------:R-:W-:Y:S01]  /*23dc0*/  ELECT P3, URZ, PT ;  /* 0x00000000003f782f */ /* 0x000fe20003860000 */
[----:B------:R-:W-:Y:S01]  /*23dd0*/  BSSY B0, `(.L_x_97) ;  /* 0x000004c000007945 */ /* 0x000fe20003800000 */
[----:B-1----:R-:W-:Y:S02]  /*23de0*/  MOV R2, RZ ;  /* 0x000000ff00027202 */ /* 0x002fe40000000f00 */
[----:B------:R-:W-:Y:S02]  /*23df0*/  MOV R8, RZ ;  /* 0x000000ff00087202 */ /* 0x000fe40000000f00 */
[----:B------:R-:W-:Y:S01]  /*23e00*/  MOV R4, RZ ;  /* 0x000000ff00047202 */ /* 0x000fe20000000f00 */
[----:B------:R-:W1:Y:S08]  /*23e10*/  S2UR UR60, SR_CTAID.Y ;  /* 0x00000000003c79c3 */ /* 0x000e700000002600 */
[----:B------:R-:W3:Y:S01]  /*23e20*/  S2UR UR61, SR_CTAID.Z ;  /* 0x00000000003d79c3 */ /* 0x000ee20000002700 */
[----:B--2---:R-:W-:Y:S01]  /*23e30*/  USHF.L.U32 UR11, UR11, 0x7, URZ ;  /* 0x000000070b0b7899 */ /* 0x004fe2000800063f */
[----:B------:R-:W-:Y:S11]  /*23e40*/  @!P3 BRA `(.L_x_98) ;  /* 0x000000040010b947 */ /* 0x000ff60003800000 */
[----:B------:R-:W2:Y:S01]  /*23e50*/  S2R R4, SR_CgaCtaId ;  /* 0x0000000000047919 */ /* 0x000ea20000008800 */
[----:B------:R-:W-:Y:S01]  /*23e60*/  MOV R3, 0x400 ;  /* 0x0000040000037802 */ /* 0x000fe20000000f00 */
[----:B------:R-:W-:-:S03]  /*23e70*/  IMAD.MOV.U32 R5, RZ, RZ, 0x1 ;  /* 0x00000001ff057424 */ /* 0x000fc600078e00ff */
[----:B--2---:R-:W-:Y:S02]  /*23e80*/  LEA R4, R4, R3, 0x18 ;  /* 0x0000000304047211 */ /* 0x004fe400078ec0ff */
[----:B------:R-:W-:-:S04]  /*23e90*/  SHF.L.U32 R3, R5, 0x1f, RZ ;  /* 0x0000001f05037819 */ /* 0x000fc800000006ff */
[----:B------:R-:W2:Y:S02]  /*23ea0*/  SYNCS.PHASECHK.TRANS64.TRYWAIT P0, [R4+URZ+0x70060], R3 ;  /* 0x07006003040075a7 */ /* 0x000ea4000800017f */
[----:B--2---:R-:W-:Y:S05]  /*23eb0*/  @!P0 BRA `(.L_x_99) ;  /* 0x0000002000608947 */ /* 0x004fea0003800000 */
.L_x_136:
[----:B------:R-:W-:Y:S01]  /*23ec0*/  ULOP3.LUT UR4, UR54, 0x2, URZ, 0xfc, !UPT ;  /* 0x0000000236047892 */ /* 0x000fe2000f8efc3f */
[----:B--2---:R-:W-:-:S03]  /*23ed0*/  @P2 MOV R3, 0x10000 ;  /* 0x0001000000032802 */ /* 0x004fc60000000f00 */
[----:B------:R-:W-:Y:S01]  /*23ee0*/  UPRMT UR4, UR4, 0x9910, URZ ;  /* 0x0000991004047896 */ /* 0x000fe2000800003f */
[----:B------:R2:W-:Y:S03]  /*23ef0*/  @P2 SYNCS.ARRIVE.TRANS64 RZ, [R4+URZ+0x70050], R3 ;  /* 0x0700500304ff29a7 */ /* 0x0005e6000800003f */
[----:B------:R-:W-:-:S06]  /*23f00*/  UISETP.NE.AND UP0, UPT, UR4, 0x2, UPT ;  /* 0x000000020400788c */ /* 0x000fcc000bf05270 */
[----:B------:R-:W-:-:S13]  /*23f10*/  PLOP3.LUT P0, PT, PT, PT, UP0, 0x80, 0x0 ;  /* 0x000000000000781c */ /* 0x000fda0003f0f008 */
[----:B--2---:R-:W-:Y:S05]  /*23f20*/  @P0 BRA `(.L_x_100) ;  /* 0x0000000000040947 */ /* 0x004fea0003800000 */
[----:B-1-3--:R-:W-:Y:S01]  /*23f30*/  BPT.TRAP 0x1 ;  /* 0x000000040000795c */ /* 0x00afe20000300000 */
.L_x_100:
[----:B------:R-:W-:-:S04]  /*23f40*/  LOP3.LUT P0, RZ, R0, 0x1f, RZ, 0xc0, !PT ;  /* 0x0000001f00ff7812 */ /* 0x000fc8000780c0ff */
[----:B------:R-:W-:-:S13]  /*23f50*/  PLOP3.LUT P0, PT, P0, P2, PT, 0x2a, 0x0 ;  /* 0x000000000000781c */ /* 0x000fda0000704572 */
[----:B------:R-:W-:Y:S05]  /*23f60*/  @P0 BRA `(.L_x_101) ;  /* 0x0000000000040947 */ /* 0x000fea0003800000 */
[----:B-1-3--:R-:W-:Y:S01]  /*23f70*/  BPT.TRAP 0x1 ;  /* 0x000000040000795c */ /* 0x00afe20000300000 */
.L_x_101:
[----:B------:R-:W-:Y:S01]  /*23f80*/  R2UR UR8, R4 ;  /* 0x00000000040872ca */ /* 0x000fe200000e0000 */
[----:B------:R-:W-:Y:S01]  /*23f90*/  ULDC.64 UR4, c[0x0][0x198] ;  /* 0x0000660000047ab9 */ /* 0x000fe20000000a00 */
[----:B------:R-:W-:Y:S01]  /*23fa0*/  UMOV UR6, 0x0 ;  /* 0x0000000000067882 */ /* 0x000fe20000000000 */
[----:B------:R-:W-:Y:S01]  /*23fb0*/  UIADD3 UR4, UP0, UR4, 0xf0, URZ ;  /* 0x000000f004047890 */ /* 0x000fe2000ff1e03f */
[----:B------:R-:W-:Y:S01]  /*23fc0*/  MOV R8, 0x40 ;  /* 0x0000004000087802 */ /* 0x000fe20000000f00 */
[----:B------:R-:W-:Y:S01]  /*23fd0*/  UMOV UR7, 0x10000000 ;  /* 0x1000000000077882 */ /* 0x000fe20000000000 */
[----:B------:R-:W-:Y:S01]  /*23fe0*/  UMOV UR10, URZ ;  /* 0x0000003f000a7c82 */ /* 0x000fe20008000000 */
[----:B------:R-:W-:Y:S01]  /*23ff0*/  UIADD3.X UR5, URZ, UR5, URZ, UP0, !UPT ;  /* 0x000000053f057290 */ /* 0x000fe200087fe43f */
[----:B------:R-:W-:Y:S01]  /*24000*/  MOV R4, 0x1 ;  /* 0x0000000100047802 */ /* 0x000fe20000000f00 */
[----:B-1----:R-:W-:Y:S01]  /*24010*/  UMOV UR12, UR60 ;  /* 0x0000003c000c7c82 */ /* 0x002fe20008000000 */
[----:B---3--:R-:W-:Y:S01]  /*24020*/  UMOV UR13, UR61 ;  /* 0x0000003d000d7c82 */ /* 0x008fe20008000000 */
[----:B------:R-:W-:Y:S01]  /*24030*/  UMOV UR26, 0x40 ;  /* 0x00000040001a7882 */ /* 0x000fe20000000000 */
[----:B------:R-:W-:Y:S01]  /*24040*/  UMOV UR27, UR11 ;  /* 0x0000000b001b7c82 */ /* 0x000fe20008000000 */
[----:B------:R-:W-:-:S02]  /*24050*/  UIADD3 UR9, UR8, 0x70050, URZ ;  /* 0x0007005008097890 */ /* 0x000fc4000fffe03f */
[----:B------:R-:W-:Y:S02]  /*24060*/  UIADD3 UR24, UR8, 0x2000, URZ ;  /* 0x0000200008187890 */ /* 0x000fe4000fffe03f */
[----:B------:R-:W-:Y:S01]  /*24070*/  UIADD3 UR16, UR8, 0x4000, URZ ;  /* 0x0000400008107890 */ /* 0x000fe2000fffe03f */
[----:B------:R-:W-:Y:S01]  /*24080*/  UMOV UR28, UR60 ;  /* 0x0000003c001c7c82 */ /* 0x000fe20008000000 */
[----:B------:R-:W-:Y:S01]  /*24090*/  UMOV UR29, UR61 ;  /* 0x0000003d001d7c82 */ /* 0x000fe20008000000 */
[----:B------:R-:W-:Y:S01]  /*240a0*/  UMOV UR25, UR9 ;  /* 0x0000000900197c82 */ /* 0x000fe20008000000 */
[----:B------:R-:W-:Y:S01]  /*240b0*/  UMOV UR18, 0x80 ;  /* 0x0000008000127882 */ /* 0x000fe20000000000 */
[----:B------:R-:W-:Y:S01]  /*240c0*/  UMOV UR19, UR11 ;  /* 0x0000000b00137c82 */ /* 0x000fe20008000000 */
[----:B------:R-:W-:Y:S01]  /*240d0*/  UMOV UR20, UR60 ;  /* 0x0000003c00147c82 */ /* 0x000fe20008000000 */
[----:B------:R-:W-:Y:S01]  /*240e0*/  UMOV UR21, UR61 ;  /* 0x0000003d00157c82 */ /* 0x000fe20008000000 */
[----:B------:R1:W-:Y:S01]  /*240f0*/  UTMALDG.4D [UR8], [UR4], desc[UR6] ;  /* 0x00000608040075b4 */ /* 0x0003e20008019000 */
[----:B------:R-:W-:Y:S01]  /*24100*/  UIADD3 UR56, UR8, 0x6000, URZ ;  /* 0x0000600008387890 */ /* 0x000fe2000fffe03f */
[----:B------:R-:W-:Y:S01]  /*24110*/  UMOV UR17, UR9 ;  /* 0x0000000900117c82 */ /* 0x000fe20008000000 */
[----:B------:R-:W-:Y:S01]  /*24120*/  UIADD3 UR32, UR8, 0x8000, URZ ;  /* 0x0000800008207890 */ /* 0x000fe2000fffe03f */
[----:B------:R-:W-:Y:S01]  /*24130*/  UMOV UR58, 0xc0 ;  /* 0x000000c0003a7882 */ /* 0x000fe20000000000 */
[----:B------:R-:W-:Y:S01]  /*24140*/  UMOV UR59, UR11 ;  /* 0x0000000b003b7c82 */ /* 0x000fe20008000000 */
[----:B------:R2:W-:Y:S01]  /*24150*/  UTMALDG.4D [UR24], [UR4], desc[UR6] ;  /* 0x00000618040075b4 */ /* 0x0005e20008019000 */
[----:B------:R-:W-:Y:S01]  /*24160*/  UMOV UR57, UR9 ;  /* 0x0000000900397c82 */ /* 0x000fe20008000000 */
[----:B------:R-:W-:Y:S01]  /*24170*/  UMOV UR34, 0x100 ;  /* 0x0000010000227882 */ /* 0x000fe20000000000 */
[----:B------:R-:W-:Y:S01]  /*24180*/  UMOV UR35, UR11 ;  /* 0x0000000b00237c82 */ /* 0x000fe20008000000 */
[----:B------:R-:W-:Y:S01]  /*24190*/  UMOV UR36, UR60 ;  /* 0x0000003c00247c82 */ /* 0x000fe20008000000 */
[----:B------:R-:W-:Y:S01]  /*241a0*/  UMOV UR37, UR61 ;  /* 0x0000003d00257c82 */ /* 0x000fe20008000000 */
[----:B------:R-:W-:Y:S01]  /*241b0*/  UMOV UR33, UR9 ;  /* 0x0000000900217c82 */ /* 0x000fe20008000000 */
[----:B------:R3:W-:Y:S01]  /*241c0*/  UTMALDG.4D [UR16], [UR4], desc[UR6] ;  /* 0x00000610040075b4 */ /* 0x0007e20008019000 */
[----:B------:R4:W-:Y:S01]  /*241d0*/  UTMALDG.4D [UR56], [UR4], desc[UR6] ;  /* 0x00000638040075b4 */ /* 0x0009e20008019000 */
[----:B-1----:R-:W-:Y:S01]  /*241e0*/  UMOV UR10, 0x1c0 ;  /* 0x000001c0000a7882 */ /* 0x002fe20000000000 */
[----:B------:R4:W-:Y:S01]  /*241f0*/  UTMALDG.4D [UR32], [UR4], desc[UR6] ;  /* 0x00000620040075b4 */ /* 0x0009e20008019000 */
[----:B--2---:R-:W-:Y:S01]  /*24200*/  UIADD3 UR24, UR8, 0xa000, URZ ;  /* 0x0000a00008187890 */ /* 0x004fe2000fffe03f */
[----:B------:R-:W-:Y:S01]  /*24210*/  UMOV UR26, 0x140 ;  /* 0x00000140001a7882 */ /* 0x000fe20000000000 */
[----:B---3--:R-:W-:-:S07]  /*24220*/  UIADD3 UR16, UR8, 0xc000, URZ ;  /* 0x0000c00008107890 */ /* 0x008fce000fffe03f */
[----:B------:R4:W-:Y:S01]  /*24230*/  UTMALDG.4D [UR24], [UR4], desc[UR6] ;  /* 0x00000618040075b4 */ /* 0x0009e20008019000 */
[----:B------:R-:W-:Y:S01]  /*24240*/  UIADD3 UR8, UR8, 0xe000, URZ ;  /* 0x0000e00008087890 */ /* 0x000fe2000fffe03f */
[----:B------:R-:W-:Y:S02]  /*24250*/  UMOV UR18, 0x180 ;  /* 0x0000018000127882 */ /* 0x000fe40000000000 */
[----:B------:R4:W-:Y:S06]  /*24260*/  UTMALDG.4D [UR16], [UR4], desc[UR6] ;  /* 0x00000610040075b4 */ /* 0x0009ec0008019000 */
[----:B------:R4:W-:Y:S02]  /*24270*/  UTMALDG.4D [UR8], [UR4], desc[UR6] ;  /* 0x00000608040075b4 */ /* 0x0009e40008019000 */
[----:B----4-:R-:W-:Y:S01]  /*24280*/  NOP ;  /* 0x0000000000007918 */ /* 0x010fe20000000000 */
.L_x_98:
[----:B-1-3--:R-:W-:Y:S05]  /*24290*/  BSYNC B0 ;  /* 0x0000000000007941 */ /* 0x00afea0003800000 */
.L_x_97:
[----:B------:R-:W1:Y:S01]  /*242a0*/  LDC R3, c[0x0][0x28c] ;  /* 0x0000a300ff037b82 */ /* 0x000e620000000800 */
[----:B------:R-:W-:Y:S01]  /*242b0*/  BSSY B0, `(.L_x_102) ;  /* 0x000004c000007945 */ /* 0x000fe20003800000 */
[----:B-1----:R-:W-:-:S13]  /*242c0*/  ISETP.GT.AND P4, PT, R3, RZ, P3 ;  /* 0x000000ff0300720c */ /* 0x002fda0001f84270 */
[----:B------:R-:W-:Y:S05]  /*242d0*/  @!P4 BRA `(.L_x_103) ;  /* 0x000000040024c947 */ /* 0x000fea0003800000 */
[----:B------:R-:W1:Y:S01]  /*242e0*/  S2R R5, SR_CgaCtaId ;  /* 0x0000000000057919 */ /* 0x000e620000008800 */
[----:B------:R-:W-:-:S04]  /*242f0*/  MOV R2, 0x400 ;  /* 0x0000040000027802 */ /* 0x000fc80000000f00 */
[----:B-1----:R-:W-:Y:S01]  /*24300*/  LEA R2, R5, R2, 0x18 ;  /* 0x0000000205027211 */ /* 0x002fe200078ec0ff */
[----:B------:R-:W-:-:S05]  /*24310*/  IMAD.MOV.U32 R5, RZ, RZ, 0x1 ;  /* 0x00000001ff057424 */ /* 0x000fca00078e00ff */
[----:B------:R-:W-:-:S04]  /*24320*/  SHF.L.U32 R5, R5, 0x1f, RZ ;  /* 0x0000001f05057819 */ /* 0x000fc800000006ff */
[----:B------:R-:W1:Y:S02]  /*24330*/  SYNCS.PHASECHK.TRANS64.TRYWAIT P0, [R2+URZ+0x70028], R5 ;  /* 0x07002805020075a7 */ /* 0x000e64000800017f */
[----:B-1----:R-:W-:Y:S05]  /*24340*/  @!P0 BRA `(.L_x_104) ;  /* 0x0000001c00508947 */ /* 0x002fea0003800000 */
.L_x_137:
[----:B------:R-:W-:Y:S01]  /*24350*/  ULOP3.LUT UR4, UR54, 0x2, URZ, 0xfc, !UPT ;  /* 0x0000000236047892 */ /* 0x000fe2000f8efc3f */
[----:B-1----:R-:W-:-:S03]  /*24360*/  @P2 MOV R5, 0x10000 ;  /* 0x0001000000052802 */ /* 0x002fc60000000f00 */
[----:B------:R-:W-:Y:S01]  /*24370*/  UPRMT UR4, UR4, 0x9910, URZ ;  /* 0x0000991004047896 */ /* 0x000fe2000800003f */
[----:B------:R1:W-:Y:S03]  /*24380*/  @P2 SYNCS.ARRIVE.TRANS64 RZ, [R2+URZ+0x70000], R5 ;  /* 0x0700000502ff29a7 */ /* 0x0003e6000800003f */
[----:B------:R-:W-:-:S06]  /*24390*/  UISETP.NE.AND UP0, UPT, UR4, 0x2, UPT ;  /* 0x000000020400788c */ /* 0x000fcc000bf05270 */
[----:B------:R-:W-:-:S13]  /*243a0*/  PLOP3.LUT P0, PT, PT, PT, UP0, 0x80, 0x0 ;  /* 0x000000000000781c */ /* 0x000fda0003f0f008 */
[----:B-1----:R-:W-:Y:S05]  /*243b0*/  @P0 BRA `(.L_x_105) ;  /* 0x0000000000040947 */ /* 0x002fea0003800000 */
[----:B------:R-:W-:Y:S01]  /*243c0*/  BPT.TRAP 0x1 ;  /* 0x000000040000795c */ /* 0x000fe20000300000 */
.L_x_105:
[----:B------:R-:W-:-:S04]  /*243d0*/  LOP3.LUT P0, RZ, R0, 0x1f, RZ, 0xc0, !PT ;  /* 0x0000001f00ff7812 */ /* 0x000fc8000780c0ff */
[----:B------:R-:W-:-:S13]  /*243e0*/  PLOP3.LUT P0, PT, P0, P2, PT, 0x2a, 0x0 ;  /* 0x000000000000781c */ /* 0x000fda0000704572 */
[----:B------:R-:W-:Y:S05]  /*243f0*/  @P0 BRA `(.L_x_106) ;  /* 0x0000000000040947 */ /* 0x000fea0003800000 */
[----:B------:R-:W-:Y:S01]  /*24400*/  BPT.TRAP 0x1 ;  /* 0x000000040000795c */ /* 0x000fe20000300000 */
.L_x_106:
[----:B------:R-:W-:Y:S01]  /*24410*/  R2UR UR8, R2 ;  /* 0x00000000020872ca */ /* 0x000fe200000e0000 */
[----:B------:R-:W-:Y:S01]  /*24420*/  ULDC.64 UR6, c[0x0][0x198] ;  /* 0x0000660000067ab9 */ /* 0x000fe20000000a00 */
[----:B------:R-:W-:Y:S01]  /*24430*/  UMOV UR19, URZ ;  /* 0x0000003f00137c82 */ /* 0x000fe20008000000 */
[----:B------:R-:W-:Y:S01]  /*24440*/  UIADD3 UR6, UP0, UR6, 0x1f0, URZ ;  /* 0x000001f006067890 */ /* 0x000fe2000ff1e03f */
[----:B------:R-:W-:Y:S01]  /*24450*/  MOV R2, 0x1 ;  /* 0x0000000100027802 */ /* 0x000fe20000000f00 */
[----:B------:R-:W-:Y:S01]  /*24460*/  UMOV UR4, 0x0 ;  /* 0x0000000000047882 */ /* 0x000fe20000000000 */
[----:B------:R-:W-:Y:S01]  /*24470*/  UMOV UR5, 0x10000000 ;  /* 0x1000000000057882 */ /* 0x000fe20000000000 */
[----:B------:R-:W-:Y:S01]  /*24480*/  UIADD3.X UR7, URZ, UR7, URZ, UP0, !UPT ;  /* 0x000000073f077290 */ /* 0x000fe200087fe43f */
[----:B------:R-:W-:Y:S01]  /*24490*/  UMOV UR18, URZ ;  /* 0x0000003f00127c82 */ /* 0x000fe20008000000 */
[----:B------:R-:W-:Y:S01]  /*244a0*/  UMOV UR20, UR60 ;  /* 0x0000003c00147c82 */ /* 0x000fe20008000000 */
[----:B------:R-:W-:Y:S01]  /*244b0*/  UMOV UR21, UR61 ;  /* 0x0000003d00157c82 */ /* 0x000fe20008000000 */
[----:B------:R-:W-:-:S02]  /*244c0*/  UMOV UR26, 0x40 ;  /* 0x00000040001a7882 */ /* 0x000fc40000000000 */
[----:B------:R-:W-:Y:S02]  /*244d0*/  UIADD3 UR16, UR8, 0x20000, URZ ;  /* 0x0002000008107890 */ /* 0x000fe4000fffe03f */
[----:B------:R-:W-:Y:S02]  /*244e0*/  UIADD3 UR17, UR8, 0x70000, URZ ;  /* 0x0007000008117890 */ /* 0x000fe4000fffe03f */
[----:B------:R-:W-:Y:S02]  /*244f0*/  UIADD3 UR24, UR8, 0x22000, URZ ;  /* 0x0002200008187890 */ /* 0x000fe4000fffe03f */
[----:B------:R-:W-:Y:S01]  /*24500*/  UIADD3 UR56, UR8, 0x24000, URZ ;  /* 0x0002400008387890 */ /* 0x000fe2000fffe03f */
[----:B------:R-:W-:Y:S01]  /*24510*/  UMOV UR28, UR60 ;  /* 0x0000003c001c7c82 */ /* 0x000fe20008000000 */
[----:B------:R-:W-:Y:S01]  /*24520*/  UMOV UR29, UR61 ;  /* 0x0000003d001d7c82 */ /* 0x000fe20008000000 */
[----:B------:R-:W-:Y:S01]  /*24530*/  UMOV UR27, UR19 ;  /* 0x00000013001b7c82 */ /* 0x000fe20008000000 */
[----:B------:R-:W-:Y:S01]  /*24540*/  UMOV UR25, UR17 ;  /* 0x0000001100197c82 */ /* 0x000fe20008000000 */
[----:B------:R-:W-:Y:S01]  /*24550*/  UIADD3 UR48, UR8, 0x26000, URZ ;  /* 0x0002600008307890 */ /* 0x000fe2000fffe03f */
[----:B------:R1:W-:Y:S01]  /*24560*/  UTMALDG.4D [UR16], [UR6], desc[UR4] ;  /* 0x00000410060075b4 */ /* 0x0003e20008019000 */
[----:B------:R-:W-:-:S02]  /*24570*/  UIADD3 UR40, UR8, 0x28000, URZ ;  /* 0x0002800008287890 */ /* 0x000fc4000fffe03f */
[----:B------:R-:W-:Y:S01]  /*24580*/  UIADD3 UR32, UR8, 0x2a000, URZ ;  /* 0x0002a00008207890 */ /* 0x000fe2000fffe03f */
[----:B------:R-:W-:Y:S01]  /*24590*/  UMOV UR58, 0x80 ;  /* 0x00000080003a7882 */ /* 0x000fe20000000000 */
[----:B------:R-:W-:Y:S01]  /*245a0*/  UMOV UR59, UR19 ;  /* 0x00000013003b7c82 */ /* 0x000fe20008000000 */
[----:B------:R-:W-:Y:S01]  /*245b0*/  UMOV UR57, UR17 ;  /* 0x0000001100397c82 */ /* 0x000fe20008000000 */
[----:B------:R2:W-:Y:S01]  /*245c0*/  UTMALDG.4D [UR24], [UR6], desc[UR4] ;  /* 0x00000418060075b4 */ /* 0x0005e20008019000 */
[----:B------:R-:W-:Y:S01]  /*245d0*/  UMOV UR50, 0xc0 ;  /* 0x000000c000327882 */ /* 0x000fe20000000000 */
[----:B------:R-:W-:Y:S01]  /*245e0*/  UMOV UR52, UR60 ;  /* 0x0000003c00347c82 */ /* 0x000fe20008000000 */
[----:B------:R-:W-:Y:S01]  /*245f0*/  UMOV UR53, UR61 ;  /* 0x0000003d00357c82 */ /* 0x000fe20008000000 */
[----:B------:R-:W-:Y:S01]  /*24600*/  UMOV UR51, UR19 ;  /* 0x0000001300337c82 */ /* 0x000fe20008000000 */
[----:B------:R-:W-:Y:S01]  /*24610*/  UMOV UR49, UR17 ;  /* 0x0000001100317c82 */ /* 0x000fe20008000000 */
[----:B------:R-:W-:Y:S01]  /*24620*/  UMOV UR42, 0x100 ;  /* 0x00000100002a7882 */ /* 0x000fe20000000000 */
[----:B------:R-:W-:Y:S01]  /*24630*/  UMOV UR44, UR60 ;  /* 0x0000003c002c7c82 */ /* 0x000fe20008000000 */
[----:B------:R-:W-:Y:S01]  /*24640*/  UMOV UR45, UR61 ;  /* 0x0000003d002d7c82 */ /* 0x000fe20008000000 */
[----:B------:R3:W-:Y:S01]  /*24650*/  UTMALDG.4D [UR56], [UR6], desc[UR4] ;  /* 0x00000438060075b4 */ /* 0x0007e20008019000 */
[----:B------:R-:W-:Y:S01]  /*24660*/  UMOV UR43, UR19 ;  /* 0x00000013002b7c82 */ /* 0x000fe20008000000 */
[----:B------:R-:W-:Y:S01]  /*24670*/  UMOV UR41, UR17 ;  /* 0x0000001100297c82 */ /* 0x000fe20008000000 */
[----:B------:R-:W-:Y:S01]  /*24680*/  UMOV UR34, 0x140 ;  /* 0x0000014000227882 */ /* 0x000fe20000000000 */
[----:B------:R-:W-:Y:S01]  /*24690*/  UMOV UR36, UR60 ;  /* 0x0000003c00247c82 */ /* 0x000fe20008000000 */
[----:B------:R-:W-:Y:S01]  /*246a0*/  UMOV UR37, UR61 ;  /* 0x0000003d00257c82 */ /* 0x000fe20008000000 */
[----:B------:R-:W-:Y:S01]  /*246b0*/  UMOV UR35, UR19 ;  /* 0x0000001300237c82 */ /* 0x000fe20008000000 */
[----:B------:R-:W-:Y:S01]  /*246c0*/  UMOV UR33, UR17 ;  /* 0x0000001100217c82 */ /* 0x000fe20008000000 */
[----:B------:R3:W-:Y:S01]  /*246d0*/  UTMALDG.4D [UR48], [UR6], desc[UR4] ;  /* 0x00000430060075b4 */ /* 0x0007e20008019000 */
[----:B-1----:R-:W-:Y:S01]  /*246e0*/  UIADD3 UR16, UR8, 0x2e000, URZ ;  /* 0x0002e00008107890 */ /* 0x002fe2000fffe03f */
[----:B------:R-:W-:Y:S01]  /*246f0*/  UMOV UR18, 0x1c0 ;  /* 0x000001c000127882 */ /* 0x000fe20000000000 */
[----:B------:R3:W-:Y:S01]  /*24700*/  UTMALDG.4D [UR40], [UR6], desc[UR4] ;  /* 0x00000428060075b4 */ /* 0x0007e20008019000 */
[----:B--2---:R-:W-:Y:S01]  /*24710*/  UIADD3 UR24, UR8, 0x2c000, URZ ;  /* 0x0002c00008187890 */ /* 0x004fe2000fffe03f */
[----:B------:R-:W-:Y:S01]  /*24720*/  UMOV UR26, 0x180 ;  /* 0x00000180001a7882 */ /* 0x000fe20000000000 */
[----:B------:R3:W-:Y:S07]  /*24730*/  UTMALDG.4D [UR32], [UR6], desc[UR4] ;  /* 0x00000420060075b4 */ /* 0x0007ee0008019000 */
[----:B------:R3:W-:Y:S01]  /*24740*/  UTMALDG.4D [UR24], [UR6], desc[UR4] ;  /* 0x00000418060075b4 */ /* 0x0007e20008019000 */
[----:B------:R3:W-:Y:S02]  /*24750*/  UTMALDG.4D [UR16], [UR6], desc[UR4] ;  /* 0x00000410060075b4 */ /* 0x0007e40008019000 */
[----:B---3--:R-:W-:Y:S01]  /*24760*/  NOP ;  /* 0x0000000000007918 */ /* 0x008fe20000000000 */
.L_x_103:
[----:B------:R-:W-:Y:S05]  /*24770*/  BSYNC B0 ;  /* 0x0000000000007941 */ /* 0x000fea0003800000 */
.L_x_102:
[----:B------:R-:W-:Y:S04]  /*24780*/  BSSY B0, `(.L_x_107) ;  /* 0x000004e000007945 */ /* 0x000fe80003800000 */
[----:B------:R-:W-:Y:S05]  /*24790*/  @!P3 BRA `(.L_x_108) ;  /* 0x000000040030b947 */ /* 0x000fea0003800000 */
[----:B------:R-:W1:Y:S01]  /*247a0*/  S2R R6, SR_CgaCtaId ;  /* 0x0000000000067919 */ /* 0x000e620000008800 */
[----:B------:R-:W-:-:S04]  /*247b0*/  MOV R5, 0x400 ;  /* 0x0000040000057802 */ /* 0x000fc80000000f00 */
[----:B-1----:R-:W-:Y:S02]  /*247c0*/  LEA R7, R6, R5, 0x18 ;  /* 0x0000000506077211 */ /* 0x002fe400078ec0ff */
[----:B------:R-:W-:-:S03]  /*247d0*/  MOV R6, 0x1 ;  /* 0x0000000100067802 */ /* 0x000fc60000000f00 */
[----:B------:R-:W-:Y:S01]  /*247e0*/  IMAD R5, R4, 0x8, R7 ;  /* 0x0000000804057824 */ /* 0x000fe200078e0207 */
[----:B------:R-:W-:-:S04]  /*247f0*/  SHF.L.U32 R6, R6, 0x1f, RZ ;  /* 0x0000001f06067819 */ /* 0x000fc800000006ff */
[----:B------:R-:W1:Y:S02]  /*24800*/  SYNCS.PHASECHK.TRANS64.TRYWAIT P0, [R5+URZ+0x70060], R6 ;  /* 0x07006006050075a7 */ /* 0x000e64000800017f */
[----:B-1----:R-:W-:Y:S05]  /*24810*/  @!P0 BRA `(.L_x_109) ;  /* 0x0000001800308947 */ /* 0x002fea0003800000 */
.L_x_138:
        /* <DEDUP_REMOVED lines=8> */
.L_x_110:
[----:B------:R-:W-:-:S04]  /*248a0*/  LOP3.LUT P0, RZ, R0, 0x1f, RZ, 0xc0, !PT ;  /* 0x0000001f00ff7812 */ /* 0x000fc8000780c0ff */
[----:B------:R-:W-:-:S13]  /*248b0*/  PLOP3.LUT P0, PT, P0, P2, PT, 0x2a, 0x0 ;  /* 0x000000000000781c */ /* 0x000fda0000704572 */
[----:B------:R-:W-:Y:S05]  /*248c0*/  @P0 BRA `(.L_x_111) ;  /* 0x0000000000040947 */ /* 0x000fea0003800000 */
[----:B------:R-:W-:Y:S01]  /*248d0*/  BPT.TRAP 0x1 ;  /* 0x000000040000795c */ /* 0x000fe20000300000 */
.L_x_111:
[----:B------:R-:W-:Y:S01]  /*248e0*/  R2UR UR48, R4 ;  /* 0x00000000043072ca */ /* 0x000fe200000e0000 */
[----:B------:R-:W-:Y:S01]  /*248f0*/  ULDC.64 UR8, c[0x0][0x198] ;  /* 0x0000660000087ab9 */ /* 0x000fe20000000a00 */
[----:B------:R-:W-:Y:S01]  /*24900*/  R2UR UR7, R7 ;  /* 0x00000000070772ca */ /* 0x000fe200000e0000 */
[----:B------:R-:W-:Y:S01]  /*24910*/  UIADD3 UR6, UP0, UR8, 0xf0, URZ ;  /* 0x000000f008067890 */ /* 0x000fe2000ff1e03f */
[----:B------:R-:W-:Y:S01]  /*24920*/  R2UR UR51, R8 ;  /* 0x00000000083372ca */ /* 0x000fe200000e0000 */
[----:B------:R-:W-:Y:S01]  /*24930*/  UMOV UR4, 0x0 ;  /* 0x0000000000047882 */ /* 0x000fe20000000000 */
[----:B------:R-:W-:Y:S01]  /*24940*/  R2UR UR49, R5 ;  /* 0x00000000053172ca */ /* 0x000fe200000e0000 */
[----:B------:R-:W-:Y:S01]  /*24950*/  UMOV UR5, 0x10000000 ;  /* 0x1000000000057882 */ /* 0x000fe20000000000 */
[----:B------:R-:W-:Y:S01]  /*24960*/  UMOV UR50, URZ ;  /* 0x0000003f00327c82 */ /* 0x000fe20008000000 */
[----:B------:R-:W-:Y:S01]  /*24970*/  UMOV UR52, UR60 ;  /* 0x0000003c00347c82 */ /* 0x000fe20008000000 */
[----:B------:R-:W-:Y:S01]  /*24980*/  UMOV UR53, UR61 ;  /* 0x0000003d00357c82 */ /* 0x000fe20008000000 */
[----:B------:R-:W-:Y:S01]  /*24990*/  UMOV UR26, 0x40 ;  /* 0x00000040001a7882 */ /* 0x000fe20000000000 */
[----:B------:R-:W-:Y:S01]  /*249a0*/  UMOV UR28, UR60 ;  /* 0x0000003c001c7c82 */ /* 0x000fe20008000000 */
[----:B------:R-:W-:Y:S01]  /*249b0*/  UMOV UR29, UR61 ;  /* 0x0000003d001d7c82 */ /* 0x000fe20008000000 */
[----:B------:R-:W-:Y:S01]  /*249c0*/  UMOV UR42, 0x80 ;  /* 0x00000080002a7882 */ /* 0x000fe20000000000 */
[----:B------:R-:W-:-:S02]  /*249d0*/  ULEA UR48, UR48, UR7, 0x10 ;  /* 0x0000000730307291 */ /* 0x000fc4000f8e803f */
[----:B------:R-:W-:Y:S02]  /*249e0*/  UIADD3 UR51, UR11, UR51, URZ ;  /* 0x000000330b337290 */ /* 0x000fe4000fffe03f */
[----:B------:R-:W-:Y:S02]  /*249f0*/  UIADD3 UR49, UR49, 0x70050, URZ ;  /* 0x0007005031317890 */ /* 0x000fe4000fffe03f */
[----:B------:R-:W-:Y:S02]  /*24a00*/  UIADD3.X UR7, URZ, UR9, URZ, UP0, !UPT ;  /* 0x000000093f077290 */ /* 0x000fe400087fe43f */
[----:B------:R-:W-:Y:S02]  /*24a10*/  UIADD3 UR24, UR48, 0x2000, URZ ;  /* 0x0000200030187890 */ /* 0x000fe4000fffe03f */
[----:B------:R-:W-:Y:S02]  /*24a20*/  UIADD3 UR40, UR48, 0x4000, URZ ;  /* 0x0000400030287890 */ /* 0x000fe4000fffe03f */
[----:B------:R-:W-:Y:S01]  /*24a30*/  UIADD3 UR16, UR48, 0x6000, URZ ;  /* 0x0000600030107890 */ /* 0x000fe2000fffe03f */
[----:B------:R-:W-:Y:S01]  /*24a40*/  UMOV UR25, UR49 ;  /* 0x0000003100197c82 */ /* 0x000fe20008000000 */
[----:B------:R-:W-:Y:S01]  /*24a50*/  UMOV UR27, UR51 ;  /* 0x00000033001b7c82 */ /* 0x000fe20008000000 */
[----:B------:R-:W-:Y:S01]  /*24a60*/  UMOV UR44, UR60 ;  /* 0x0000003c002c7c82 */ /* 0x000fe20008000000 */
[----:B------:R-:W-:Y:S01]  /*24a70*/  UMOV UR45, UR61 ;  /* 0x0000003d002d7c82 */ /* 0x000fe20008000000 */
[----:B------:R-:W-:Y:S01]  /*24a80*/  UTMALDG.4D [UR48], [UR6], desc[UR4] ;  /* 0x00000430060075b4 */ /* 0x000fe20008019000 */
        /* <DEDUP_REMOVED lines=8> */
[----:B------:R-:W-:-:S02]  /*24b10*/  UIADD3 UR32, UR48, 0x8000, URZ ;  /* 0x0000800030207890 */ /* 0x000fc4000fffe03f */
[----:B------:R-:W-:Y:S01]  /*24b20*/  UIADD3 UR56, UR48, 0xa000, URZ ;  /* 0x0000a00030387890 */ /* 0x000fe2000fffe03f */
[----:B------:R-:W-:Y:S01]  /*24b30*/  UMOV UR34, 0x100 ;  /* 0x0000010000227882 */ /* 0x000fe20000000000 */
        /* <DEDUP_REMOVED lines=8> */
[----:B------:R2:W-:Y:S01]  /*24bc0*/  UTMALDG.4D [UR16], [UR6], desc[UR4] ;  /* 0x00000410060075b4 */ /* 0x0005e20008019000 */
[----:B------:R3:W-:Y:S01]  /*24bd0*/  UTMALDG.4D [UR32], [UR6], desc[UR4] ;  /* 0x00000420060075b4 */ /* 0x0007e20008019000 */
[----:B-1----:R-:W-:Y:S01]  /*24be0*/  UIADD3 UR24, UR48, 0xc000, URZ ;  /* 0x0000c00030187890 */ /* 0x002fe2000fffe03f */
[----:B------:R-:W-:Y:S01]  /*24bf0*/  UMOV UR26, 0x180 ;  /* 0x00000180001a7882 */ /* 0x000fe20000000000 */
[----:B------:R3:W-:Y:S07]  /*24c00*/  UTMALDG.4D [UR56], [UR6], desc[UR4] ;  /* 0x00000438060075b4 */ /* 0x0007ee0008019000 */
[----:B------:R3:W-:Y:S01]  /*24c10*/  UTMALDG.4D [UR24], [UR6], desc[UR4] ;  /* 0x00000418060075b4 */ /* 0x0007e20008019000 */
[----:B--2---:R-:W-:Y:S01]  /*24c20*/  UIADD3 UR16, UR48, 0xe000, URZ ;  /* 0x0000e00030107890 */ /* 0x004fe2000fffe03f */
[----:B------:R-:W-:-:S08]  /*24c30*/  UMOV UR18, 0x1c0 ;  /* 0x000001c000127882 */ /* 0x000fd00000000000 */
[----:B------:R3:W-:Y:S02]  /*24c40*/  UTMALDG.4D [UR16], [UR6], desc[UR4] ;  /* 0x00000410060075b4 */ /* 0x0007e40008019000 */
[----:B---3--:R-:W-:Y:S01]  /*24c50*/  NOP ;  /* 0x0000000000007918 */ /* 0x008fe20000000000 */
.L_x_108:
[----:B------:R-:W-:Y:S05]  /*24c60*/  BSYNC B0 ;  /* 0x0000000000007941 */ /* 0x000fea0003800000 */
.L_x_107:
[----:B------:R-:W-:Y:S01]  /*24c70*/  BSSY B0, `(.L_x_112) ;  /* 0x0000050000007945 */ /* 0x000fe20003800000 */
[----:B------:R-:W-:-:S03]  /*24c80*/  MOV R8, RZ ;  /* 0x000000ff00087202 */ /* 0x000fc60000000f00 */
[----:B------:R-:W-:Y:S05]  /*24c90*/  @!P4 BRA `(.L_x_113) ;  /* 0x000000040034c947 */ /* 0x000fea0003800000 */
[----:B------:R-:W1:Y:S01]  /*24ca0*/  S2R R5, SR_CgaCtaId ;  /* 0x0000000000057919 */ /* 0x000e620000008800 */
[----:B------:R-:W-:Y:S02]  /*24cb0*/  MOV R4, 0x400 ;  /* 0x0000040000047802 */ /* 0x000fe40000000f00 */
[----:B------:R-:W-:-:S04]  /*24cc0*/  MOV R7, 0x1 ;  /* 0x0000000100077802 */ /* 0x000fc80000000f00 */
[----:B------:R-:W-:Y:S02]  /*24cd0*/  SHF.L.U32 R7, R7, 0x1f, RZ ;  /* 0x0000001f07077819 */ /* 0x000fe400000006ff */
[----:B-1----:R-:W-:-:S05]  /*24ce0*/  LEA R5, R5, R4, 0x18 ;  /* 0x0000000405057211 */ /* 0x002fca00078ec0ff */
[----:B------:R-:W-:-:S04]  /*24cf0*/  IMAD R4, R2, 0x8, R5 ;  /* 0x0000000802047824 */ /* 0x000fc800078e0205 */
[----:B------:R-:W1:Y:S02]  /*24d00*/  SYNCS.PHASECHK.TRANS64.TRYWAIT P0, [R4+URZ+0x70028], R7 ;  /* 0x07002807040075a7 */ /* 0x000e64000800017f */
[----:B-1----:R-:W-:Y:S05]  /*24d10*/  @!P0 BRA `(.L_x_114) ;  /* 0x0000001400048947 */ /* 0x002fea0003800000 */
.L_x_139:
        /* <DEDUP_REMOVED lines=8> */
.L_x_115:
[----:B------:R-:W-:-:S04]  /*24da0*/  LOP3.LUT P0, RZ, R0, 0x1f, RZ, 0xc0, !PT ;  /* 0x0000001f00ff7812 */ /* 0x000fc8000780c0ff */
[----:B------:R-:W-:-:S13]  /*24db0*/  PLOP3.LUT P0, PT, P0, P2, PT, 0x2a, 0x0 ;  /* 0x000000000000781c */ /* 0x000fda0000704572 */
[----:B------:R-:W-:Y:S05]  /*24dc0*/  @P0 BRA `(.L_x_116) ;  /* 0x0000000000040947 */ /* 0x000fea0003800000 */
[----:B------:R-:W-:Y:S01]  /*24dd0*/  BPT.TRAP 0x1 ;  /* 0x000000040000795c */ /* 0x000fe20000300000 */
.L_x_116:
[----:B------:R-:W-:Y:S01]  /*24de0*/  LEA R5, R2, R5, 0x10 ;  /* 0x0000000502057211 */ /* 0x000fe200078e80ff */
[----:B------:R-:W-:Y:S01]  /*24df0*/  ULDC.64 UR6, c[0x0][0x198] ;  /* 0x0000660000067ab9 */ /* 0x000fe20000000a00 */
[----:B------:R-:W-:Y:S01]  /*24e00*/  R2UR UR49, R4 ;  /* 0x00000000043172ca */ /* 0x000fe200000e0000 */
[----:B------:R-:W-:Y:S01]  /*24e10*/  UIADD3 UR6, UP0, UR6, 0x2f0, URZ ;  /* 0x000002f006067890 */ /* 0x000fe2000ff1e03f */
[----:B------:R-:W-:Y:S01]  /*24e20*/  R2UR UR8, R5 ;  /* 0x00000000050872ca */ /* 0x000fe200000e0000 */
[----:B------:R-:W-:Y:S01]  /*24e30*/  UMOV UR51, URZ ;  /* 0x0000003f00337c82 */ /* 0x000fe20008000000 */
[----:B------:R-:W-:Y:S01]  /*24e40*/  UMOV UR4, 0x0 ;  /* 0x0000000000047882 */ /* 0x000fe20000000000 */
[----:B------:R-:W-:Y:S01]  /*24e50*/  UIADD3.X UR7, URZ, UR7, URZ, UP0, !UPT ;  /* 0x000000073f077290 */ /* 0x000fe200087fe43f */
[----:B------:R-:W-:Y:S01]  /*24e60*/  IADD3 R2, R2, 0x1, RZ ;  /* 0x0000000102027810 */ /* 0x000fe20007ffe0ff */
[----:B------:R-:W-:Y:S01]  /*24e70*/  UMOV UR5, 0x10000000 ;  /* 0x1000000000057882 */ /* 0x000fe20000000000 */
[----:B------:R-:W-:Y:S01]  /*24e80*/  UMOV UR50, URZ ;  /* 0x0000003f00327c82 */ /* 0x000fe20008000000 */
[----:B------:R-:W-:Y:S01]  /*24e90*/  UMOV UR52, UR60 ;  /* 0x0000003c00347c82 */ /* 0x000fe20008000000 */
[----:B------:R-:W-:Y:S01]  /*24ea0*/  UMOV UR53, UR61 ;  /* 0x0000003d00357c82 */ /* 0x000fe20008000000 */
[----:B------:R-:W-:Y:S01]  /*24eb0*/  UMOV UR26, 0x40 ;  /* 0x00000040001a7882 */ /* 0x000fe20000000000 */
[----:B------:R-:W-:Y:S01]  /*24ec0*/  UMOV UR28, UR60 ;  /* 0x0000003c001c7c82 */ /* 0x000fe20008000000 */
[----:B------:R-:W-:Y:S01]  /*24ed0*/  UIADD3 UR49, UR49, 0x70000, URZ ;  /* 0x0007000031317890 */ /* 0x000fe2000fffe03f */
[----:B------:R-:W-:Y:S01]  /*24ee0*/  IMAD.MOV.U32 R8, RZ, RZ, 0x1 ;  /* 0x00000001ff087424 */ /* 0x000fe200078e00ff */
[----:B------:R-:W-:-:S02]  /*24ef0*/  UIADD3 UR48, UR8, 0x20000, URZ ;  /* 0x0002000008307890 */ /* 0x000fc4000fffe03f */
[----:B------:R-:W-:Y:S02]  /*24f00*/  UIADD3 UR24, UR8, 0x22000, URZ ;  /* 0x0002200008187890 */ /* 0x000fe4000fffe03f */
        /* <DEDUP_REMOVED lines=38> */
.L_x_113:
[----:B------:R-:W-:Y:S05]  /*25170*/  BSYNC B0 ;  /* 0x0000000000007941 */ /* 0x000fea0003800000 */
.L_x_112:
[----:B------:R-:W-:-:S13]  /*25180*/  ISETP.GE.AND P0, PT, R3, 0x41, PT ;  /* 0x000000410300780c */ /* 0x000fda0003f06270 */
[----:B------:R-:W-:Y:S05]  /*25190*/  @!P0 EXIT ;  /* 0x000000000000894d */ /* 0x000fea0003800000 */
[----:B------:R-:W-:Y:S01]  /*251a0*/  IADD3 R3, R3, 0x3f, RZ ;  /* 0x0000003f03037810 */ /* 0x000fe20007ffe0ff */
[----:B------:R-:W-:Y:S01]  /*251b0*/  BSSY B0, `(.L_x_117) ;  /* 0x00000ad000007945 */ /* 0x000fe20003800000 */
[----:B------:R-:W-:Y:S02]  /*251c0*/  LOP3.LUT P0, RZ, R0, 0x1f, RZ, 0xc0, !PT ;  /* 0x0000001f00ff7812 */ /* 0x000fe4000780c0ff */
[----:B------:R-:W-:Y:S02]  /*251d0*/  SHF.R.S32.HI R0, RZ, 0x1f, R3 ;  /* 0x0000001fff007819 */ /* 0x000fe40000011403 */
[----:B------:R-:W-:Y:S02]  /*251e0*/  PLOP3.LUT P0, PT, P0, P2, PT, 0x2a, 0x0 ;  /* 0x000000000000781c */ /* 0x000fe40000704572 */
[----:B------:R-:W-:Y:S02]  /*251f0*/  LEA.HI R0, R0, R3, RZ, 0x6 ;  /* 0x0000000300007211 */ /* 0x000fe400078f30ff */
[----:B------:R-:W-:-:S02]  /*25200*/  MOV R3, UR54 ;  /* 0x0000003600037c02 */ /* 0x000fc40008000f00 */
[----:B------:R-:W-:Y:S02]  /*25210*/  SHF.R.S32.HI R4, RZ, 0x6, R0 ;  /* 0x00000006ff047819 */ /* 0x000fe40000011400 */
[----:B------:R-:W-:Y:S01]  /*25220*/  LOP3.LUT R0, R3, 0x2, RZ, 0xfc, !PT ;  /* 0x0000000203007812 */ /* 0x000fe200078efcff */
[----:B------:R-:W-:Y:S01]  /*25230*/  IMAD.MOV.U32 R3, RZ, RZ, 0x1 ;  /* 0x00000001ff037424 */ /* 0x000fe200078e00ff */
[----:B------:R-:W-:-:S07]  /*25240*/  SHF.L.U32 R4, R4, 0x1, RZ ;  /* 0x0000000104047819 */ /* 0x000fce00000006ff */
.L_x_128:
[----:B------:R-:W-:Y:S04]  /*25250*/  BSSY B1, `(.L_x_118) ;  /* 0x000004e000017945 */ /* 0x000fe80003800000 */
[----:B------:R-:W-:Y:S05]  /*25260*/  @!P3 BRA `(.L_x_119) ;  /* 0x000000040030b947 */ /* 0x000fea0003800000 */
[----:B------:R-:W1:Y:S01]  /*25270*/  S2R R6, SR_CgaCtaId ;  /* 0x0000000000067919 */ /* 0x000e620000008800 */
[----:B------:R-:W-:-:S04]  /*25280*/  MOV R5, 0x400 ;  /* 0x0000040000057802 */ /* 0x000fc80000000f00 */
[----:B-1----:R-:W-:Y:S02]  /*25290*/  LEA R7, R6, R5, 0x18 ;  /* 0x0000000506077211 */ /* 0x002fe400078ec0ff */
[----:B------:R-:W-:Y:S02]  /*252a0*/  SHF.L.U32 R5, R3, 0x1f, RZ ;  /* 0x0000001f03057819 */ /* 0x000fe400000006ff */
[----:B------:R-:W-:-:S04]  /*252b0*/  LEA R6, R2, R7, 0x3 ;  /* 0x0000000702067211 */ /* 0x000fc800078e18ff */
[----:B------:R-:W1:Y:S02]  /*252c0*/  SYNCS.PHASECHK.TRANS64.TRYWAIT P4, [R6+URZ+0x70028], R5 ;  /* 0x07002805060075a7 */ /* 0x000e64000808017f */
[----:B-1----:R-:W-:Y:S05]  /*252d0*/  @!P4 BRA `(.L_x_120) ;  /* 0x0000000c00a8c947 */ /* 0x002fea0003800000 */
.L_x_140:
[----:B-1----:R-:W-:-:S04]  /*252e0*/  @P2 MOV R5, 0x10000 ;  /* 0x0001000000052802 */ /* 0x002fc80000000f00 */
[----:B------:R1:W-:Y:S02]  /*252f0*/  @P2 SYNCS.ARRIVE.TRANS64 RZ, [R6+URZ+0x70000], R5 ;  /* 0x0700000506ff29a7 */ /* 0x0003e4000800003f */
[----:B-1----:R-:W-:-:S04]  /*25300*/  PRMT R5, R0, 0x9910, RZ ;  /* 0x0000991000057816 */ /* 0x002fc800000000ff */
[----:B------:R-:W-:-:S13]  /*25310*/  ISETP.NE.AND P4, PT, R5, 0x2, PT ;  /* 0x000000020500780c */ /* 0x000fda0003f85270 */
[----:B------:R-:W-:Y:S05]  /*25320*/  @P4 BRA `(.L_x_121) ;  /* 0x0000000000044947 */ /* 0x000fea0003800000 */
[----:B------:R-:W-:Y:S01]  /*25330*/  BPT.TRAP 0x1 ;  /* 0x000000040000795c */ /* 0x000fe20000300000 */
.L_x_121:
[----:B------:R-:W-:Y:S05]  /*25340*/  @P0 BRA `(.L_x_122) ;  /* 0x0000000000040947 */ /* 0x000fea0003800000 */
[----:B------:R-:W-:Y:S01]  /*25350*/  BPT.TRAP 0x1 ;  /* 0x000000040000795c */ /* 0x000fe20000300000 */
.L_x_122:
[----:B------:R-:W-:Y:S01]  /*25360*/  LEA R7, R2, R7, 0x10 ;  /* 0x0000000702077211 */ /* 0x000fe200078e80ff */
[----:B------:R-:W-:Y:S01]  /*25370*/  ULDC.64 UR6, c[0x0][0x198] ;  /* 0x0000660000067ab9 */ /* 0x000fe20000000a00 */
[----:B------:R-:W-:Y:S01]  /*25380*/  R2UR UR57, R6 ;  /* 0x00000000063972ca */ /* 0x000fe200000e0000 */
[----:B------:R-:W-:Y:S01]  /*25390*/  UIADD3 UR6, UP0, UR6, 0x1f0, URZ ;  /* 0x000001f006067890 */ /* 0x000fe2000ff1e03f */
[----:B------:R-:W-:Y:S01]  /*253a0*/  R2UR UR8, R7 ;  /* 0x00000000070872ca */ /* 0x000fe200000e0000 */
[----:B------:R-:W-:Y:S01]  /*253b0*/  UMOV UR4, 0x0 ;  /* 0x0000000000047882 */ /* 0x000fe20000000000 */
[----:B------:R-:W-:Y:S01]  /*253c0*/  R2UR UR59, R8 ;  /* 0x00000000083b72ca */ /* 0x000fe200000e0000 */
[----:B------:R-:W-:Y:S01]  /*253d0*/  UIADD3.X UR7, URZ, UR7, URZ, UP0, !UPT ;  /* 0x000000073f077290 */ /* 0x000fe200087fe43f */
[----:B------:R-:W-:Y:S01]  /*253e0*/  VIADD R5, R2, 0x1 ;  /* 0x0000000102057836 */ /* 0x000fe20000000000 */
[----:B------:R-:W-:Y:S01]  /*253f0*/  UMOV UR5, 0x10000000 ;  /* 0x1000000000057882 */ /* 0x000fe20000000000 */
[----:B------:R-:W-:Y:S01]  /*25400*/  UMOV UR58, URZ ;  /* 0x0000003f003a7c82 */ /* 0x000fe20008000000 */
[----:B------:R-:W-:Y:S01]  /*25410*/  UMOV UR26, 0x40 ;  /* 0x00000040001a7882 */ /* 0x000fe20000000000 */
[----:B------:R-:W-:Y:S01]  /*25420*/  UMOV UR28, UR60 ;  /* 0x0000003c001c7c82 */ /* 0x000fe20008000000 */
[----:B------:R-:W-:Y:S01]  /*25430*/  UMOV UR29, UR61 ;  /* 0x0000003d001d7c82 */ /* 0x000fe20008000000 */
[----:B------:R-:W-:Y:S01]  /*25440*/  UMOV UR50, 0x80 ;  /* 0x0000008000327882 */ /* 0x000fe20000000000 */
[----:B------:R-:W-:Y:S01]  /*25450*/  UIADD3 UR57, UR57, 0x70000, URZ ;  /* 0x0007000039397890 */ /* 0x000fe2000fffe03f */
[----:B------:R-:W-:Y:S01]  /*25460*/  ISETP.NE.AND P4, PT, R5, 0x5, PT ;  /* 0x000000050500780c */ /* 0x000fe20003f85270 */
[----:B------:R-:W-:-:S02]  /*25470*/  UIADD3 UR56, UR8, 0x20000, URZ ;  /* 0x0002000008387890 */ /* 0x000fc4000fffe03f */
[----:B------:R-:W-:Y:S01]  /*25480*/  USHF.L.U32 UR59, UR59, 0x6, URZ ;  /* 0x000000063b3b7899 */ /* 0x000fe2000800063f */
[----:B------:R-:W-:Y:S01]  /*25490*/  SEL R2, RZ, 0x1, P4 ;  /* 0x00000001ff027807 */ /* 0x000fe20002000000 */
[----:B------:R-:W-:Y:S02]  /*254a0*/  UIADD3 UR24, UR8, 0x22000, URZ ;  /* 0x0002200008187890 */ /* 0x000fe4000fffe03f */
[----:B------:R-:W-:Y:S01]  /*254b0*/  UIADD3 UR48, UR8, 0x24000, URZ ;  /* 0x0002400008307890 */ /* 0x000fe2000fffe03f */
[----:B------:R-:W-:Y:S01]  /*254c0*/  LOP3.LUT R3, R3, R2, RZ, 0x3c, !PT ;  /* 0x0000000203037212 */ /* 0x000fe200078e3cff */
[----:B------:R-:W-:Y:S01]  /*254d0*/  UIADD3 UR16, UR8, 0x26000, URZ ;  /* 0x0002600008107890 */ /* 0x000fe2000fffe03f */
[----:B------:R-:W-:Y:S01]  /*254e0*/  SEL R2, R5, RZ, P4 ;  /* 0x000000ff05027207 */ /* 0x000fe20002000000 */
        /* <DEDUP_REMOVED lines=36> */
.L_x_119:
[----:B------:R-:W-:Y:S05]  /*25730*/  BSYNC B1 ;  /* 0x0000000000017941 */ /* 0x000fea0003800000 */
.L_x_118:
[----:B------:R-:W-:Y:S01]  /*25740*/  ISETP.LT.OR P4, PT, R4, 0x4, !P3 ;  /* 0x000000040400780c */ /* 0x000fe20005f81670 */
[----:B------:R-:W-:-:S12]  /*25750*/  BSSY B1, `(.L_x_123) ;  /* 0x000004f000017945 */ /* 0x000fd80003800000 */
[----:B------:R-:W-:Y:S05]  /*25760*/  @P4 BRA `(.L_x_124) ;  /* 0x0000000400344947 */ /* 0x000fea0003800000 */
[----:B------:R-:W1:Y:S01]  /*25770*/  S2R R6, SR_CgaCtaId ;  /* 0x0000000000067919 */ /* 0x000e620000008800 */
[----:B------:R-:W-:Y:S02]  /*25780*/  MOV R5, 0x400 ;  /* 0x0000040000057802 */ /* 0x000fe40000000f00 */
[----:B------:R-:W-:Y:S02]  /*25790*/  SHF.L.U32 R7, R3, 0x1f, RZ ;  /* 0x0000001f03077819 */ /* 0x000fe400000006ff */
[----:B-1----:R-:W-:-:S04]  /*257a0*/  LEA R5, R6, R5, 0x18 ;  /* 0x0000000506057211 */ /* 0x002fc800078ec0ff */
[----:B------:R-:W-:-:S04]  /*257b0*/  LEA R6, R2, R5, 0x3 ;  /* 0x0000000502067211 */ /* 0x000fc800078e18ff */
[----:B------:R-:W1:Y:S02]  /*257c0*/  SYNCS.PHASECHK.TRANS64.TRYWAIT P4, [R6+URZ+0x70028], R7 ;  /* 0x07002807060075a7 */ /* 0x000e64000808017f */
[----:B-1----:R-:W-:Y:S05]  /*257d0*/  @!P4 BRA `(.L_x_125) ;  /* 0x00000008007cc947 */ /* 0x002fea0003800000 */
.L_x_141:
[----:B-1----:R-:W-:-:S04]  /*257e0*/  @P1 MOV R7, 0x10000 ;  /* 0x0001000000071802 */ /* 0x002fc80000000f00 */
[----:B------:R1:W-:Y:S02]  /*257f0*/  @P1 SYNCS.ARRIVE.TRANS64 RZ, [R6+URZ+0x70000], R7 ;  /* 0x0700000706ff19a7 */ /* 0x0003e4000800003f */
[----:B-1----:R-:W-:-:S04]  /*25800*/  PRMT R7, R0, 0x9910, RZ ;  /* 0x0000991000077816 */ /* 0x002fc800000000ff */
[----:B------:R-:W-:-:S13]  /*25810*/  ISETP.NE.AND P4, PT, R7, 0x2, PT ;  /* 0x000000020700780c */ /* 0x000fda0003f85270 */
[----:B------:R-:W-:Y:S05]  /*25820*/  @P4 BRA `(.L_x_126) ;  /* 0x0000000000044947 */ /* 0x000fea0003800000 */
[----:B------:R-:W-:Y:S01]  /*25830*/  BPT.TRAP 0x1 ;  /* 0x000000040000795c */ /* 0x000fe20000300000 */
.L_x_126:
[----:B------:R-:W-:Y:S05]  /*25840*/  @P0 BRA `(.L_x_127) ;  /* 0x0000000000040947 */ /* 0x000fea0003800000 */
[----:B------:R-:W-:Y:S01]  /*25850*/  BPT.TRAP 0x1 ;  /* 0x000000040000795c */ /* 0x000fe20000300000 */
.L_x_127:
        /* <DEDUP_REMOVED lines=17> */
[----:B------:R-:W-:Y:S01]  /*25970*/  UIADD3 UR56, UR8, 0x20000, URZ ;  /* 0x0002000008387890 */ /* 0x000fe2000fffe03f */
[----:B------:R-:W-:Y:S01]  /*25980*/  IADD3 R8, R8, 0x1, RZ ;  /* 0x0000000108087810 */ /* 0x000fe20007ffe0ff */
[----:B------:R-:W-:Y:S01]  /*25990*/  USHF.L.U32 UR59, UR59, 0x6, URZ ;  /* 0x000000063b3b7899 */ /* 0x000fe2000800063f */
[----:B------:R-:W-:Y:S01]  /*259a0*/  SEL R6, RZ, 0x1, P4 ;  /* 0x00000001ff067807 */ /* 0x000fe20002000000 */
[----:B------:R-:W-:Y:S01]  /*259b0*/  UIADD3 UR24, UR8, 0x22000, URZ ;  /* 0x0002200008187890 */ /* 0x000fe2000fffe03f */
[----:B------:R-:W-:Y:S01]  /*259c0*/  SEL R2, R2, RZ, P4 ;  /* 0x000000ff02027207 */ /* 0x000fe20002000000 */
[----:B------:R-:W-:Y:S01]  /*259d0*/  UIADD3 UR48, UR8, 0x24000, URZ ;  /* 0x0002400008307890 */ /* 0x000fe2000fffe03f */
[----:B------:R-:W-:Y:S01]  /*259e0*/  LOP3.LUT R3, R3, R6, RZ, 0x3c, !PT ;  /* 0x0000000603037212 */ /* 0x000fe200078e3cff */
        /* <DEDUP_REMOVED lines=37> */
.L_x_124:
[----:B------:R-:W-:Y:S05]  /*25c40*/  BSYNC B1 ;  /* 0x0000000000017941 */ /* 0x000fea0003800000 */
.L_x_123:
[C---:B------:R-:W-:Y:S02]  /*25c50*/  ISETP.GT.AND P4, PT, R4.reuse, 0x4, PT ;  /* 0x000000040400780c */ /* 0x040fe40003f84270 */
[----:B------:R-:W-:-:S11]  /*25c60*/  IADD3 R4, R4, -0x2, RZ ;  /* 0xfffffffe04047810 */ /* 0x000fd60007ffe0ff */
[----:B------:R-:W-:Y:S05]  /*25c70*/  @P4 BRA `(.L_x_128) ;  /* 0xfffffff400744947 */ /* 0x000fea000383ffff */
[----:B------:R-:W-:Y:S05]  /*25c80*/  BSYNC B0 ;  /* 0x0000000000007941 */ /* 0x000fea0003800000 */
.L_x_117:
[----:B------:R-:W-:Y:S05]  /*25c90*/  EXIT ;  /* 0x000000000000794d */ /* 0x000fea0003800000 */
.L_x_15:
[----:B-1----:R-:W-:-:S04]  /*25ca0*/  MOV R5, UR6 ;  /* 0x0000000600057c02 */ /* 0x002fc80008000f00 */
[----:B------:R1:W2:Y:S03]  /*25cb0*/  SYNCS.PHASECHK.TRANS64.TRYWAIT P1, [R5+URZ+0x70050], R2 ;  /* 0x07005002050075a7 */ /* 0x0002a6000802017f */
[----:B--2---:R-:W-:Y:S05]  /*25cc0*/  @!P1 NANOSLEEP.SYNCS 0x989680 ;  /* 0x009896800000995d */ /* 0x004fea0003900000 */
[----:B------:R-:W2:Y:S02]  /*25cd0*/  @!P1 SYNCS.PHASECHK.TRANS64 P1, [R5+URZ+0x70050], R2 ;  /* 0x07005002050095a7 */ /* 0x000ea4000802007f */
[----:B--2---:R-:W-:Y:S05]  /*25ce0*/  @!P1 BRA `(.L_x_15) ;  /* 0xfffffffc00ec9947 */ /* 0x004fea000383ffff */
[----:B------:R-:W-:Y:S05]  /*25cf0*/  BRA `(.L_x_129) ;  /* 0xfffffdb000907947 */ /* 0x000fea000383ffff */
.L_x_17:
[----:B-1----:R-:W-:-:S04]  /*25d00*/  IMAD.U32 R5, RZ, RZ, UR61 ;  /* 0x0000003dff057e24 */ /* 0x002fc8000f8e00ff */
[----:B------:R1:W2:Y:S03]  /*25d10*/  SYNCS.PHASECHK.TRANS64.TRYWAIT P1, [R5+URZ+0x70000], R6 ;  /* 0x07000006050075a7 */ /* 0x0002a6000802017f */
[----:B--2---:R-:W-:Y:S05]  /*25d20*/  @!P1 NANOSLEEP.SYNCS 0x989680 ;  /* 0x009896800000995d */ /* 0x004fea0003900000 */
[----:B------:R-:W2:Y:S02]  /*25d30*/  @!P1 SYNCS.PHASECHK.TRANS64 P1, [R5+URZ+0x70000], R6 ;  /* 0x07000006050095a7 */ /* 0x000ea4000802007f */
[----:B--2---:R-:W-:Y:S05]  /*25d40*/  @!P1 BRA `(.L_x_17) ;  /* 0xfffffffc00ec9947 */ /* 0x004fea000383ffff */
[----:B------:R-:W-:Y:S05]  /*25d50*/  BRA `(.L_x_130) ;  /* 0xfffffdb000987947 */ /* 0x000fea000383ffff */
.L_x_18:
[----:B------:R-:W2:Y:S02]  /*25d60*/  LDL R2, [R1+0x264] ;  /* 0x0002640001027983 */ /* 0x000ea40000100800 */
[----:B--2---:R-:W-:-:S13]  /*25d70*/  R2UR UR4, R2 ;  /* 0x00000000020472ca */ /* 0x004fda00000e0000 */
[----:B-1----:R-:W-:-:S04]  /*25d80*/  MOV R5, UR4 ;  /* 0x0000000400057c02 */ /* 0x002fc80008000f00 */
[----:B------:R1:W2:Y:S03]  /*25d90*/  SYNCS.PHASECHK.TRANS64.TRYWAIT P1, [R5+URZ+-0x8], R0 ;  /* 0xfffff800050075a7 */ /* 0x0002a6000802017f */
[----:B--2---:R-:W-:Y:S05]  /*25da0*/  @!P1 NANOSLEEP.SYNCS 0x989680 ;  /* 0x009896800000995d */ /* 0x004fea0003900000 */
[----:B------:R-:W2:Y:S02]  /*25db0*/  @!P1 SYNCS.PHASECHK.TRANS64 P1, [R5+URZ+-0x8], R0 ;  /* 0xfffff800050095a7 */ /* 0x000ea4000802007f */
[----:B--2---:R-:W-:Y:S05]  /*25dc0*/  @!P1 BRA `(.L_x_18) ;  /* 0xfffffffc00e49947 */ /* 0x004fea000383ffff */
[----:B------:R-:W-:Y:S05]  /*25dd0*/  BRA `(.L_x_131) ;  /* 0xfffffdb0009c7947 */ /* 0x000fea000383ffff */
.L_x_20:
[----:B-1----:R-:W-:-:S04]  /*25de0*/  MOV R7, UR61 ;  /* 0x0000003d00077c02 */ /* 0x002fc80008000f00 */
[----:B------:R1:W2:Y:S03]  /*25df0*/  SYNCS.PHASECHK.TRANS64.TRYWAIT P1, [R7+URZ+0x70008], R6 ;  /* 0x07000806070075a7 */ /* 0x0002a6000802017f */
[----:B--2---:R-:W-:Y:S05]  /*25e00*/  @!P1 NANOSLEEP.SYNCS 0x989680 ;  /* 0x009896800000995d */ /* 0x004fea0003900000 */
[----:B------:R-:W2:Y:S02]  /*25e10*/  @!P1 SYNCS.PHASECHK.TRANS64 P1, [R7+URZ+0x70008], R6 ;  /* 0x07000806070095a7 */ /* 0x000ea4000802007f */
[----:B--2---:R-:W-:Y:S05]  /*25e20*/  @!P1 BRA `(.L_x_20) ;  /* 0xfffffffc00ec9947 */ /* 0x004fea000383ffff */
[----:B------:R-:W-:Y:S05]  /*25e30*/  BRA `(.L_x_132) ;  /* 0xfffffddc00807947 */ /* 0x000fea000383ffff */
.L_x_25:
[----:B-1----:R-:W-:-:S04]  /*25e40*/  MOV R5, UR5 ;  /* 0x0000000500057c02 */ /* 0x002fc80008000f00 */
[----:B------:R1:W2:Y:S03]  /*25e50*/  SYNCS.PHASECHK.TRANS64.TRYWAIT P2, [R5+URZ+0x70000], R4 ;  /* 0x07000004050075a7 */ /* 0x0002a6000804017f */
[----:B--2---:R-:W-:Y:S05]  /*25e60*/  @!P2 NANOSLEEP.SYNCS 0x989680 ;  /* 0x009896800000a95d */ /* 0x004fea0003900000 */
[----:B------:R-:W2:Y:S02]  /*25e70*/  @!P2 SYNCS.PHASECHK.TRANS64 P2, [R5+URZ+0x70000], R4 ;  /* 0x070000040500a5a7 */ /* 0x000ea4000804007f */
[----:B--2---:R-:W-:Y:S05]  /*25e80*/  @!P2 BRA `(.L_x_25) ;  /* 0xfffffffc00eca947 */ /* 0x004fea000383ffff */
[----:B------:R-:W-:Y:S05]  /*25e90*/  BRA `(.L_x_133) ;  /* 0xfffffe2800dc7947 */ /* 0x000fea000383ffff */
.L_x_29:
[----:B-1----:R-:W-:-:S04]  /*25ea0*/  IMAD.U32 R0, RZ, RZ, UR5 ;  /* 0x00000005ff007e24 */ /* 0x002fc8000f8e00ff */
[----:B------:R1:W2:Y:S03]  /*25eb0*/  SYNCS.PHASECHK.TRANS64.TRYWAIT P2, [R0+URZ+0x70000], R2 ;  /* 0x07000002000075a7 */ /* 0x0002a6000804017f */
[----:B--2---:R-:W-:Y:S05]  /*25ec0*/  @!P2 NANOSLEEP.SYNCS 0x989680 ;  /* 0x009896800000a95d */ /* 0x004fea0003900000 */
[----:B------:R-:W2:Y:S02]  /*25ed0*/  @!P2 SYNCS.PHASECHK.TRANS64 P2, [R0+URZ+0x70000], R2 ;  /* 0x070000020000a5a7 */ /* 0x000ea4000804007f */
[----:B--2---:R-:W-:Y:S05]  /*25ee0*/  @!P2 BRA `(.L_x_29) ;  /* 0xfffffffc00eca947 */ /* 0x004fea000383ffff */
[----:B------:R-:W-:Y:S05]  /*25ef0*/  BRA `(.L_x_28) ;  /* 0xfffffe7400f87947 */ /* 0x000fea000383ffff */
.L_x_37:
[----:B-1----:R-:W-:-:S04]  /*25f00*/  MOV R4, UR5 ;  /* 0x0000000500047c02 */ /* 0x002fc80008000f00 */
[----:B------:R1:W2:Y:S03]  /*25f10*/  SYNCS.PHASECHK.TRANS64.TRYWAIT P2, [R4+URZ+0x70000], R2 ;  /* 0x07000002040075a7 */ /* 0x0002a6000804017f */
[----:B--2---:R-:W-:Y:S05]  /*25f20*/  @!P2 NANOSLEEP.SYNCS 0x989680 ;  /* 0x009896800000a95d */ /* 0x004fea0003900000 */
[----:B------:R-:W2:Y:S02]  /*25f30*/  @!P2 SYNCS.PHASECHK.TRANS64 P2, [R4+URZ+0x70000], R2 ;  /* 0x070000020400a5a7 */ /* 0x000ea4000804007f */
[----:B--2---:R-:W-:Y:S05]  /*25f40*/  @!P2 BRA `(.L_x_37) ;  /* 0xfffffffc00eca947 */ /* 0x004fea000383ffff */
[----:B------:R-:W-:Y:S05]  /*25f50*/  BRA `(.L_x_134) ;  /* 0xfffffed000947947 */ /* 0x000fea000383ffff */
.L_x_41:
[----:B-1----:R-:W-:-:S04]  /*25f60*/  MOV R0, UR5 ;  /* 0x0000000500007c02 */ /* 0x002fc80008000f00 */
[----:B------:R1:W2:Y:S03]  /*25f70*/  SYNCS.PHASECHK.TRANS64.TRYWAIT P2, [R0+URZ+0x70000], R6 ;  /* 0x07000006000075a7 */ /* 0x0002a6000804017f */
[----:B--2---:R-:W-:Y:S05]  /*25f80*/  @!P2 NANOSLEEP.SYNCS 0x989680 ;  /* 0x009896800000a95d */ /* 0x004fea0003900000 */
[----:B------:R-:W2:Y:S02]  /*25f90*/  @!P2 SYNCS.PHASECHK.TRANS64 P2, [R0+URZ+0x70000], R6 ;  /* 0x070000060000a5a7 */ /* 0x000ea4000804007f */
[----:B--2---:R-:W-:Y:S05]  /*25fa0*/  @!P2 BRA `(.L_x_41) ;  /* 0xfffffffc00eca947 */ /* 0x004fea000383ffff */
[----:B------:R-:W-:Y:S05]  /*25fb0*/  BRA `(.L_x_40) ;  /* 0xffffff2000707947 */ /* 0x000fea000383ffff */
.L_x_57:
[----:B-1----:R-:W3:Y:S02]  /*25fc0*/  LDL R3, [R1+0x264] ;  /* 0x0002640001037983 */ /* 0x002ee40000100800 */
[----:B---3--:R-:W-:-:S13]  /*25fd0*/  R2UR UR4, R3 ;  /* 0x00000000030472ca */ /* 0x008fda00000e0000 */
[----:B------:R-:W-:-:S04]  /*25fe0*/  MOV R3, UR4 ;  /* 0x0000000400037c02 */ /* 0x000fc80008000f00 */
[----:B------:R1:W3:Y:S03]  /*25ff0*/  SYNCS.PHASECHK.TRANS64.TRYWAIT P0, [R3+URZ+0x8], R0 ;  /* 0x00000800030075a7 */ /* 0x0002e6000800017f */
[----:B---3--:R-:W-:Y:S05]  /*26000*/  @!P0 NANOSLEEP.SYNCS 0x989680 ;  /* 0x009896800000895d */ /* 0x008fea0003900000 */
[----:B------:R-:W3:Y:S02]  /*26010*/  @!P0 SYNCS.PHASECHK.TRANS64 P0, [R3+URZ+0x8], R0 ;  /* 0x00000800030085a7 */ /* 0x000ee4000800007f */
[----:B---3--:R-:W-:Y:S05]  /*26020*/  @!P0 BRA `(.L_x_57) ;  /* 0xfffffffc00e48947 */ /* 0x008fea000383ffff */
[----:B------:R-:W-:Y:S05]  /*26030*/  BRA `(.L_x_135) ;  /* 0xffffff9c007c7947 */ /* 0x000fea000383ffff */
.L_x_99:
[----:B--2---:R2:W4:Y:S02]  /*26040*/  SYNCS.PHASECHK.TRANS64.TRYWAIT P0, [R4+URZ+0x70060], R3 ;  /* 0x07006003040075a7 */ /* 0x004524000800017f */
[----:B----4-:R-:W-:Y:S05]  /*26050*/  @!P0 NANOSLEEP.SYNCS 0x989680 ;  /* 0x009896800000895d */ /* 0x010fea0003900000 */
[----:B------:R-:W4:Y:S02]  /*26060*/  @!P0 SYNCS.PHASECHK.TRANS64 P0, [R4+URZ+0x70060], R3 ;  /* 0x07006003040085a7 */ /* 0x000f24000800007f */
[----:B----4-:R-:W-:Y:S05]  /*26070*/  @!P0 BRA `(.L_x_99) ;  /* 0xfffffffc00f08947 */ /* 0x010fea000383ffff */
[----:B------:R-:W-:Y:S05]  /*26080*/  BRA `(.L_x_136) ;  /* 0xffffffdc008c7947 */ /* 0x000fea000383ffff */
.L_x_104:
[----:B-1----:R1:W2:Y:S02]  /*26090*/  SYNCS.PHASECHK.TRANS64.TRYWAIT P0, [R2+URZ+0x70028], R5 ;  /* 0x07002805020075a7 */ /* 0x0022a4000800017f */
[----:B--2---:R-:W-:Y:S05]  /*260a0*/  @!P0 NANOSLEEP.SYNCS 0x989680 ;  /* 0x009896800000895d */ /* 0x004fea0003900000 */
[----:B------:R-:W2:Y:S02]  /*260b0*/  @!P0 SYNCS.PHASECHK.TRANS64 P0, [R2+URZ+0x70028], R5 ;  /* 0x07002805020085a7 */ /* 0x000ea4000800007f */
[----:B--2---:R-:W-:Y:S05]  /*260c0*/  @!P0 BRA `(.L_x_104) ;  /* 0xfffffffc00f08947 */ /* 0x004fea000383ffff */
[----:B------:R-:W-:Y:S05]  /*260d0*/  BRA `(.L_x_137) ;  /* 0xffffffe0009c7947 */ /* 0x000fea000383ffff */
.L_x_109:
[----:B-1----:R1:W2:Y:S02]  /*260e0*/  SYNCS.PHASECHK.TRANS64.TRYWAIT P0, [R5+URZ+0x70060], R6 ;  /* 0x07006006050075a7 */ /* 0x0022a4000800017f */
[----:B--2---:R-:W-:Y:S05]  /*260f0*/  @!P0 NANOSLEEP.SYNCS 0x989680 ;  /* 0x009896800000895d */ /* 0x004fea0003900000 */
[----:B------:R-:W2:Y:S02]  /*26100*/  @!P0 SYNCS.PHASECHK.TRANS64 P0, [R5+URZ+0x70060], R6 ;  /* 0x07006006050085a7 */ /* 0x000ea4000800007f */
[----:B--2---:R-:W-:Y:S05]  /*26110*/  @!P0 BRA `(.L_x_109) ;  /* 0xfffffffc00f08947 */ /* 0x004fea000383ffff */
[----:B------:R-:W-:Y:S05]  /*26120*/  BRA `(.L_x_138) ;  /* 0xffffffe400bc7947 */ /* 0x000fea000383ffff */
.L_x_114:
[----:B-1----:R1:W2:Y:S02]  /*26130*/  SYNCS.PHASECHK.TRANS64.TRYWAIT P0, [R4+URZ+0x70028], R7 ;  /* 0x07002807040075a7 */ /* 0x0022a4000800017f */
[----:B--2---:R-:W-:Y:S05]  /*26140*/  @!P0 NANOSLEEP.SYNCS 0x989680 ;  /* 0x009896800000895d */ /* 0x004fea0003900000 */
[----:B------:R-:W2:Y:S02]  /*26150*/  @!P0 SYNCS.PHASECHK.TRANS64 P0, [R4+URZ+0x70028], R7 ;  /* 0x07002807040085a7 */ /* 0x000ea4000800007f */
[----:B--2---:R-:W-:Y:S05]  /*26160*/  @!P0 BRA `(.L_x_114) ;  /* 0xfffffffc00f08947 */ /* 0x004fea000383ffff */
[----:B------:R-:W-:Y:S05]  /*26170*/  BRA `(.L_x_139) ;  /* 0xffffffe800e87947 */ /* 0x000fea000383ffff */
.L_x_120:
[----:B-1----:R1:W2:Y:S02]  /*26180*/  SYNCS.PHASECHK.TRANS64.TRYWAIT P4, [R6+URZ+0x70028], R5 ;  /* 0x07002805060075a7 */ /* 0x0022a4000808017f */
[----:B--2---:R-:W-:Y:S05]  /*26190*/  @!P4 NANOSLEEP.SYNCS 0x989680 ;  /* 0x009896800000c95d */ /* 0x004fea0003900000 */
[----:B------:R-:W2:Y:S02]  /*261a0*/  @!P4 SYNCS.PHASECHK.TRANS64 P4, [R6+URZ+0x70028], R5 ;  /* 0x070028050600c5a7 */ /* 0x000ea4000808007f */
[----:B--2---:R-:W-:Y:S05]  /*261b0*/  @!P4 BRA `(.L_x_120) ;  /* 0xfffffffc00f0c947 */ /* 0x004fea000383ffff */
[----:B------:R-:W-:Y:S05]  /*261c0*/  BRA `(.L_x_140) ;  /* 0xfffffff000447947 */ /* 0x000fea000383ffff */
.L_x_125:
[----:B-1----:R1:W2:Y:S02]  /*261d0*/  SYNCS.PHASECHK.TRANS64.TRYWAIT P4, [R6+URZ+0x70028], R7 ;  /* 0x07002807060075a7 */ /* 0x0022a4000808017f */
[----:B--2---:R-:W-:Y:S05]  /*261e0*/  @!P4 NANOSLEEP.SYNCS 0x989680 ;  /* 0x009896800000c95d */ /* 0x004fea0003900000 */
[----:B------:R-:W2:Y:S02]  /*261f0*/  @!P4 SYNCS.PHASECHK.TRANS64 P4, [R6+URZ+0x70028], R7 ;  /* 0x070028070600c5a7 */ /* 0x000ea4000808007f */
[----:B--2---:R-:W-:Y:S05]  /*26200*/  @!P4 BRA `(.L_x_125) ;  /* 0xfffffffc00f0c947 */ /* 0x004fea000383ffff */
[----:B------:R-:W-:Y:S05]  /*26210*/  BRA `(.L_x_141) ;  /* 0xfffffff400707947 */ /* 0x000fea000383ffff */
        .weak           $__internal_0_$__cuda_sm20_rcp_rn_f32_slowpath
        .type           $__internal_0_$__cuda_sm20_rcp_rn_f32_slowpath,@function
        .size           $__internal_0_$__cuda_sm20_rcp_rn_f32_slowpath,(.L_x_147 - $__internal_0_$__cuda_sm20_rcp_rn_f32_slowpath)
$__internal_0_$__cuda_sm20_rcp_rn_f32_slowpath:
[----:B------:R-:W-:Y:S01]  /*26220*/  IMAD.SHL.U32 R2, R0, 0x2, RZ ;  /* 0x0000000200027824 */ /* 0x000fe200078e00ff */
[----:B------:R-:W-:Y:S04]  /*26230*/  BSSY B2, `(.L_x_142) ;  /* 0x0000030000027945 */ /* 0x000fe80003800000 */
[----:B------:R-:W-:-:S04]  /*26240*/  SHF.R.U32.HI R2, RZ, 0x18, R2 ;  /* 0x00000018ff027819 */ /* 0x000fc80000011602 */
[----:B------:R-:W-:-:S13]  /*26250*/  ISETP.NE.U32.AND P0, PT, R2, RZ, PT ;  /* 0x000000ff0200720c */ /* 0x000fda0003f05070 */
[----:B------:R-:W-:Y:S05]  /*26260*/  @P0 BRA `(.L_x_143) ;  /* 0x0000000000280947 */ /* 0x000fea0003800000 */
[----:B------:R-:W-:-:S04]  /*26270*/  SHF.L.U32 R2, R0, 0x1, RZ ;  /* 0x0000000100027819 */ /* 0x000fc800000006ff */
[----:B------:R-:W-:-:S13]  /*26280*/  ISETP.NE.AND P0, PT, R2, RZ, PT ;  /* 0x000000ff0200720c */ /* 0x000fda0003f05270 */
[----:B------:R-:W-:Y:S01]  /*26290*/  @P0 FFMA R7, R0, 1.84467440737095516160e+19, RZ ;  /* 0x5f80000000070823 */ /* 0x000fe200000000ff */
[----:B------:R-:W-:Y:S08]  /*262a0*/  @!P0 MUFU.RCP R2, R0 ;  /* 0x0000000000028308 */ /* 0x000ff00000001000 */
[----:B------:R-:W1:Y:S02]  /*262b0*/  @P0 MUFU.RCP R3, R7 ;  /* 0x0000000700030308 */ /* 0x000e640000001000 */
[----:B-1----:R-:W-:-:S04]  /*262c0*/  @P0 FFMA R7, R7, R3, -1 ;  /* 0xbf80000007070423 */ /* 0x002fc80000000003 */
[----:B------:R-:W-:-:S04]  /*262d0*/  @P0 FADD.FTZ R7, -R7, -RZ ;  /* 0x800000ff07070221 */ /* 0x000fc80000010100 */
[----:B------:R-:W-:-:S04]  /*262e0*/  @P0 FFMA R3, R3, R7, R3 ;  /* 0x0000000703030223 */ /* 0x000fc80000000003 */
[----:B------:R-:W-:Y:S01]  /*262f0*/  @P0 FFMA R2, R3, 1.84467440737095516160e+19, RZ ;  /* 0x5f80000003020823 */ /* 0x000fe200000000ff */
[----:B------:R-:W-:Y:S06]  /*26300*/  BRA `(.L_x_144) ;  /* 0x0000000000887947 */ /* 0x000fec0003800000 */
.L_x_143:
[----:B------:R-:W-:-:S04]  /*26310*/  IADD3 R14, R2, -0xfd, RZ ;  /* 0xffffff03020e7810 */ /* 0x000fc80007ffe0ff */
[----:B------:R-:W-:-:S13]  /*26320*/  ISETP.GT.U32.AND P0, PT, R14, 0x1, PT ;  /* 0x000000010e00780c */ /* 0x000fda0003f04070 */
[----:B------:R-:W-:Y:S05]  /*26330*/  @P0 BRA `(.L_x_145) ;  /* 0x0000000000780947 */ /* 0x000fea0003800000 */
[----:B------:R-:W-:Y:S01]  /*26340*/  LOP3.LUT R7, R0, 0x7fffff, RZ, 0xc0, !PT ;  /* 0x007fffff00077812 */ /* 0x000fe200078ec0ff */
[----:B------:R-:W-:Y:S01]  /*26350*/  VIADD R2, R2, 0xffffff04 ;  /* 0xffffff0402027836 */ /* 0x000fe20000000000 */
[----:B------:R-:W-:Y:S02]  /*26360*/  MOV R15, 0x3 ;  /* 0x00000003000f7802 */ /* 0x000fe40000000f00 */
[----:B------:R-:W-:Y:S02]  /*26370*/  LOP3.LUT R7, R7, 0x3f800000, RZ, 0xfc, !PT ;  /* 0x3f80000007077812 */ /* 0x000fe400078efcff */
[----:B------:R-:W-:Y:S02]  /*26380*/  SHF.L.U32 R15, R15, R14, RZ ;  /* 0x0000000e0f0f7219 */ /* 0x000fe400000006ff */
[----:B------:R-:W1:Y:S02]  /*26390*/  MUFU.RCP R3, R7 ;  /* 0x0000000700037308 */ /* 0x000e640000001000 */
[----:B-1----:R-:W-:-:S04]  /*263a0*/  FFMA R8, R7, R3, -1 ;  /* 0xbf80000007087423 */ /* 0x002fc80000000003 */
[----:B------:R-:W-:-:S04]  /*263b0*/  FADD.FTZ R8, -R8, -RZ ;  /* 0x800000ff08087221 */ /* 0x000fc80000010100 */
[CCC-:B------:R-:W-:Y:S01]  /*263c0*/  FFMA.RM R7, R3.reuse, R8.reuse, R3.reuse ;  /* 0x0000000803077223 */ /* 0x1c0fe20000004003 */
[----:B------:R-:W-:-:S05]  /*263d0*/  FFMA.RP R3, R3, R8, R3 ;  /* 0x0000000803037223 */ /* 0x000fca0000008003 */
[C---:B------:R-:W-:Y:S02]  /*263e0*/  FSETP.NEU.FTZ.AND P0, PT, R7.reuse, R3, PT ;  /* 0x000000030700720b */ /* 0x040fe40003f1d000 */
[----:B------:R-:W-:Y:S02]  /*263f0*/  LOP3.LUT R3, R7, 0x7fffff, RZ, 0xc0, !PT ;  /* 0x007fffff07037812 */ /* 0x000fe400078ec0ff */
[----:B------:R-:W-:Y:S02]  /*26400*/  SEL R7, RZ, 0xffffffff, !P0 ;  /* 0xffffffffff077807 */ /* 0x000fe40004000000 */
[----:B------:R-:W-:Y:S02]  /*26410*/  LOP3.LUT R3, R3, 0x800000, RZ, 0xfc, !PT ;  /* 0x0080000003037812 */ /* 0x000fe400078efcff */
[----:B------:R-:W-:Y:S02]  /*26420*/  IADD3 R8, -R7, RZ, RZ ;  /* 0x000000ff07087210 */ /* 0x000fe40007ffe1ff */
[----:B------:R-:W-:-:S02]  /*26430*/  LOP3.LUT R15, R15, R3, RZ, 0xc0, !PT ;  /* 0x000000030f0f7212 */ /* 0x000fc400078ec0ff */
[-C--:B------:R-:W-:Y:S02]  /*26440*/  LOP3.LUT P1, RZ, R8, R14.reuse, R3, 0xf8, !PT ;  /* 0x0000000e08ff7212 */ /* 0x080fe4000782f803 */
[----:B------:R-:W-:Y:S02]  /*26450*/  SHF.R.U32.HI R7, RZ, R14, R15 ;  /* 0x0000000eff077219 */ /* 0x000fe4000001160f */
[----:B------:R-:W-:Y:S02]  /*26460*/  SHF.R.U32.HI R2, RZ, R2, R3 ;  /* 0x00000002ff027219 */ /* 0x000fe40000011603 */
[C---:B------:R-:W-:Y:S02]  /*26470*/  LOP3.LUT P0, RZ, R7.reuse, 0x1, RZ, 0xc0, !PT ;  /* 0x0000000107ff7812 */ /* 0x040fe4000780c0ff */
[----:B------:R-:W-:-:S04]  /*26480*/  LOP3.LUT P2, RZ, R7, 0x2, RZ, 0xc0, !PT ;  /* 0x0000000207ff7812 */ /* 0x000fc8000784c0ff */
[----:B------:R-:W-:Y:S02]  /*26490*/  PLOP3.LUT P0, PT, P0, P1, P2, 0xe0, 0x0 ;  /* 0x000000000000781c */ /* 0x000fe40000703c20 */
[----:B------:R-:W-:Y:S02]  /*264a0*/  LOP3.LUT P1, RZ, R0, 0x7fffff, RZ, 0xc0, !PT ;  /* 0x007fffff00ff7812 */ /* 0x000fe4000782c0ff */
[----:B------:R-:W-:-:S04]  /*264b0*/  SEL R3, RZ, 0x1, !P0 ;  /* 0x00000001ff037807 */ /* 0x000fc80004000000 */
[----:B------:R-:W-:-:S04]  /*264c0*/  IADD3 R3, -R3, RZ, RZ ;  /* 0x000000ff03037210 */ /* 0x000fc80007ffe1ff */
[----:B------:R-:W-:-:S13]  /*264d0*/  ISETP.GE.AND P0, PT, R3, RZ, PT ;  /* 0x000000ff0300720c */ /* 0x000fda0003f06270 */
[----:B------:R-:W-:-:S05]  /*264e0*/  @!P0 IADD3 R2, R2, 0x1, RZ ;  /* 0x0000000102028810 */ /* 0x000fca0007ffe0ff */
[----:B------:R-:W-:-:S05]  /*264f0*/  @!P1 IMAD.SHL.U32 R2, R2, 0x2, RZ ;  /* 0x0000000202029824 */ /* 0x000fca00078e00ff */
[----:B------:R-:W-:Y:S01]  /*26500*/  LOP3.LUT R2, R2, 0x80000000, R0, 0xf8, !PT ;  /* 0x8000000002027812 */ /* 0x000fe200078ef800 */
[----:B------:R-:W-:Y:S06]  /*26510*/  BRA `(.L_x_144) ;  /* 0x0000000000047947 */ /* 0x000fec0003800000 */
.L_x_145:
[----:B------:R1:W2:Y:S02]  /*26520*/  MUFU.RCP R2, R0 ;  /* 0x0000000000027308 */ /* 0x0002a40000001000 */
.L_x_144:
[----:B------:R-:W-:Y:S05]  /*26530*/  BSYNC B2 ;  /* 0x0000000000027941 */ /* 0x000fea0003800000 */
.L_x_142:
[----:B--2---:R-:W-:Y:S02]  /*26540*/  MOV R7, R2 ;  /* 0x0000000200077202 */ /* 0x004fe40000000f00 */
[----:B------:R-:W-:Y:S02]  /*26550*/  MOV R2, R9 ;  /* 0x0000000900027202 */ /* 0x000fe40000000f00 */
[----:B------:R-:W-:-:S04]  /*26560*/  MOV R3, 0x0 ;  /* 0x0000000000037802 */ /* 0x000fc80000000f00 */
[----:B-1----:R-:W-:Y:S05]  /*26570*/  RET.REL.NODEC R2 `(_ZN7cutlass13device_kernelINS_4fmha6kernel28FmhaKernelTmaWarpSpecializedINS1_10collective30FmhaMainloopTmaWarpSpecializedINS_10bfloat16_tEffN4cute5tupleIJNS7_1CILi128EEENS9_ILi64EEENS9_ILi512EEEEEENS8_IJiNS9_ILi1EEENS8_IJiiEEEEEESG_SG_NS4_14ResidualFusionEJEEENS4_15FmhaFwdEpilogueIS6_fNS8_IJSB_SC_SB_EEEEENS2_23IndividualTileSchedulerEJEEEEEvNT_6ParamsE) ;  /* 0xfffffd9802a07950 */ /* 0x002fea0003c3ffff */
.L_x_146:
[----:B------:R-:W-:-:S00]  /*26580*/  BRA `(.L_x_146) ;  /* 0xfffffffc00fc7947 */ /* 0x000fc0000383ffff */
[----:B------:R-:W-:-:S00]  /*26590*/  NOP ;  /* 0x0000000000007918 */ /* 0x000fc00000000000 */
        /* <DEDUP_REMOVED lines=14> */
.L_x_147:


//--------------------- .nv.global.init           --------------------------
	.section	.nv.global.init,"aw",@progbits
.nv.global.init:
	.type		$str$24,@object
	.size		$str$24,($str$25 - $str$24)
$str$24:
        /*0000*/ 	.byte	0x28, 0x61, 0x64, 0x64, 0x72, 0x65, 0x73, 0x73, 0x20, 0x26, 0x20, 0x6d, 0x61, 0x73, 0x6b, 0x29
        /*0010*/ 	.byte	0x20, 0x3d, 0x3d, 0x20, 0x30, 0x00
	.type		$str$25,@object
	.size		$str$25,(__unnamed_1 - $str$25)
$str$25:
        /*0016*/ 	.byte	0x2f, 0x74, 0x6d, 0x70, 0x2f, 0x63, 0x75, 0x74, 0x6c, 0x61, 0x73, 0x73, 0x5f, 0x73, 0x77, 0x65
        /*0026*/ 	.byte	0x65, 0x70, 0x5f, 0x73, 0x72, 0x63, 0x2f, 0x69, 0x6e, 0x63, 0x6c, 0x75, 0x64, 0x65, 0x2f, 0x63
        /*0036*/ 	.byte	0x75, 0x74, 0x65, 0x2f, 0x70, 0x6f, 0x69, 0x6e, 0x74, 0x65, 0x72, 0x5f, 0x66, 0x6c, 0x61, 0x67
        /*0046*/ 	.byte	0x67, 0x65, 0x64, 0x2e, 0x68, 0x70, 0x70, 0x00
	.type		__unnamed_1,@object
	.size		__unnamed_1,(__unnamed_2 - __unnamed_1)
__unnamed_1:
        /* <DEDUP_REMOVED lines=28> */
        /*020e*/ 	.byte	0x32, 0x30, 0x34, 0x38, 0x3e, 0x3e, 0x3e, 0x3e, 0x3e, 0x5d, 0x00
	.type		__unnamed_2,@object
	.size		__unnamed_2,(.L_1 - __unnamed_2)
__unnamed_2:
        /* <DEDUP_REMOVED lines=29> */
.L_1:


//--------------------- .nv.shared._ZN7cutlass13device_kernelINS_4fmha6kernel28FmhaKernelTmaWarpSpecializedINS1_10collective30FmhaMainloopTmaWarpSpecializedINS_10bfloat16_tEffN4cute5tupleIJNS7_1CILi128EEENS9_ILi64EEENS9_ILi512EEEEEENS8_IJiNS9_ILi1EEENS8_IJiiEEEEEESG_SG_NS4_14ResidualFusionEJEEENS4_15FmhaFwdEpilogueIS6_fNS8_IJSB_SC_SB_EEEEENS2_23IndividualTileSchedulerEJEEEEEvNT_6ParamsE --------------------------
	.section	.nv.shared._ZN7cutlass13device_kernelINS_4fmha6kernel28FmhaKernelTmaWarpSpecializedINS1_10collective30FmhaMainloopTmaWarpSpecializedINS_10bfloat16_tEffN4cute5tupleIJNS7_1CILi128EEENS9_ILi64EEENS9_ILi512EEEEEENS8_IJiNS9_ILi1EEENS8_IJiiEEEEEESG_SG_NS4_14ResidualFusionEJEEENS4_15FmhaFwdEpilogueIS6_fNS8_IJSB_SC_SB_EEEEENS2_23IndividualTileSchedulerEJEEEEEvNT_6ParamsE,"aw",@nobits
	.sectionflags	@""
	.align	16
	.zero		1024


//--------------------- .nv.shared.reserved.0     --------------------------
	.section	.nv.shared.reserved.0,"aw",@nobits
	.weak		__nv_reservedSMEM_offset_0_alias
	.size		__nv_reservedSMEM_offset_0_alias, 0, 0
	.other		__nv_reservedSMEM_offset_0_alias,@"STO_CUDA_RESERVED_SHARED STV_DEFAULT"
__nv_reservedSMEM_offset_0_alias:
	.zero		0


//--------------------- .nv.global                --------------------------
	.section	.nv.global,"aw",@nobits
.nv.global:
	.type		_ZN39_INTERNAL_9f98b71d_4_k_cu_63f38a3e_34654cute1_E,@object
	.size		_ZN39_INTERNAL_9f98b71d_4_k_cu_63f38a3e_34654cute1_E,(_ZN39_INTERNAL_9f98b71d_4_k_cu_63f38a3e_34654cuda3std3__45__cpo6cbeginE - _ZN39_INTERNAL_9f98b71d_4_k_cu_63f38a3e_34654cute1_E)
_ZN39_INTERNAL_9f98b71d_4_k_cu_63f38a3e_34654cute1_E:
	.zero		1
	.type		_ZN39_INTERNAL_9f98b71d_4_k_cu_63f38a3e_34654cuda3std3__45__cpo6cbeginE,@object
	.size		_ZN39_INTERNAL_9f98b71d_4_k_cu_63f38a3e_34654cuda3std3__45__cpo6cbeginE,(_ZN39_INTERNAL_9f98b71d_4_k_cu_63f38a3e_34654cuda3std3__48in_placeE - _ZN39_INTERNAL_9f98b71d_4_k_cu_63f38a3e_34654cuda3std3__45__cpo6cbeginE)
_ZN39_INTERNAL_9f98b71d_4_k_cu_63f38a3e_34654cuda3std3__45__cpo6cbeginE:
	.zero		1
	.type		_ZN39_INTERNAL_9f98b71d_4_k_cu_63f38a3e_34654cuda3std3__48in_placeE,@object
	.size		_ZN39_INTERNAL_9f98b71d_4_k_cu_63f38a3e_34654cuda3std3__48in_placeE,(_ZN39_INTERNAL_9f98b71d_4_k_cu_63f38a3e_34654cuda3std6ranges3__45__cpo9iter_moveE - _ZN39_INTERNAL_9f98b71d_4_k_cu_63f38a3e_34654cuda3std3__48in_placeE)
_ZN39_INTERNAL_9f98b71d_4_k_cu_63f38a3e_34654cuda3std3__48in_placeE:
	.zero		1
	.type		_ZN39_INTERNAL_9f98b71d_4_k_cu_63f38a3e_34654cuda3std6ranges3__45__cpo9iter_moveE,@object
	.size		_ZN39_INTERNAL_9f98b71d_4_k_cu_63f38a3e_34654cuda3std6ranges3__45__cpo9iter_moveE,(_ZN39_INTERNAL_9f98b71d_4_k_cu_63f38a3e_34654cuda3std3__45__cpo5beginE - _ZN39_INTERNAL_9f98b71d_4_k_cu_63f38a3e_34654cuda3std6ranges3__45__cpo9iter_moveE)
_ZN39_INTERNAL_9f98b71d_4_k_cu_63f38a3e_34654cuda3std6ranges3__45__cpo9iter_moveE:
	.zero		1
	.type		_ZN39_INTERNAL_9f98b71d_4_k_cu_63f38a3e_34654cuda3std3__45__cpo5beginE,@object
	.size		_ZN39_INTERNAL_9f98b71d_4_k_cu_63f38a3e_34654cuda3std3__45__cpo5beginE,(_ZN39_INTERNAL_9f98b71d_4_k_cu_63f38a3e_34654cuda3std3__441_GLOBAL__N__9f98b71d_4_k_cu_63f38a3e_34656ignoreE - _ZN39_INTERNAL_9f98b71d_4_k_cu_63f38a3e_34654cuda3std3__45__cpo5beginE)
_ZN39_INTERNAL_9f98b71d_4_k_cu_63f38a3e_34654cuda3std3__45__cpo5beginE:
	.zero		1
	.type		_ZN39_INTERNAL_9f98b71d_4_k_cu_63f38a3e_34654cuda3std3__441_GLOBAL__N__9f98b71d_4_k_cu_63f38a3e_34656ignoreE,@object
	.size		_ZN39_INTERNAL_9f98b71d_4_k_cu_63f38a3e_34654cuda3std3__441_GLOBAL__N__9f98b71d_4_k_cu_63f38a3e_34656ignoreE,(_ZN39_INTERNAL_9f98b71d_4_k_cu_63f38a3e_34654cute7productE - _ZN39_INTERNAL_9f98b71d_4_k_cu_63f38a3e_34654cuda3std3__441_GLOBAL__N__9f98b71d_4_k_cu_63f38a3e_34656ignoreE)
_ZN39_INTERNAL_9f98b71d_4_k_cu_63f38a3e_34654cuda3std3__441_GLOBAL__N__9f98b71d_4_k_cu_63f38a3e_34656ignoreE:
	.zero		1
	.type		_ZN39_INTERNAL_9f98b71d_4_k_cu_63f38a3e_34654cute7productE,@object
	.size		_ZN39_INTERNAL_9f98b71d_4_k_cu_63f38a3e_34654cute7productE,(_ZN39_INTERNAL_9f98b71d_4_k_cu_63f38a3e_34654cuda3std3__45__cpo3endE - _ZN39_INTERNAL_9f98b71d_4_k_cu_63f38a3e_34654cute7productE)
_ZN39_INTERNAL_9f98b71d_4_k_cu_63f38a3e_34654cute7productE:
	.zero		1
	.type		_ZN39_INTERNAL_9f98b71d_4_k_cu_63f38a3e_34654cuda3std3__45__cpo3endE,@object
	.size		_ZN39_INTERNAL_9f98b71d_4_k_cu_63f38a3e_34654cuda3std3__45__cpo3endE,(_ZN39_INTERNAL_9f98b71d_4_k_cu_63f38a3e_34654cuda3std3__419piecewise_constructE - _ZN39_INTERNAL_9f98b71d_4_k_cu_63f38a3e_34654cuda3std3__45__cpo3endE)
_ZN39_INTERNAL_9f98b71d_4_k_cu_63f38a3e_34654cuda3std3__45__cpo3endE:
	.zero		1
	.type		_ZN39_INTERNAL_9f98b71d_4_k_cu_63f38a3e_34654cuda3std3__419piecewise_constructE,@object
	.size		_ZN39_INTERNAL_9f98b71d_4_k_cu_63f38a3e_34654cuda3std3__419piecewise_constructE,(_ZN39_INTERNAL_9f98b71d_4_k_cu_63f38a3e_34654cuda3std3__45__cpo4cendE - _ZN39_INTERNAL_9f98b71d_4_k_cu_63f38a3e_34654cuda3std3__419piecewise_constructE)
_ZN39_INTERNAL_9f98b71d_4_k_cu_63f38a3e_34654cuda3std3__419piecewise_constructE:
	.zero		1
	.type		_ZN39_INTERNAL_9f98b71d_4_k_cu_63f38a3e_34654cuda3std3__45__cpo4cendE,@object
	.size		_ZN39_INTERNAL_9f98b71d_4_k_cu_63f38a3e_34654cuda3std3__45__cpo4cendE,(_ZN39_INTERNAL_9f98b71d_4_k_cu_63f38a3e_34654cuda3std6ranges3__45__cpo4swapE - _ZN39_INTERNAL_9f98b71d_4_k_cu_63f38a3e_34654cuda3std3__45__cpo4cendE)
_ZN39_INTERNAL_9f98b71d_4_k_cu_63f38a3e_34654cuda3std3__45__cpo4cendE:
	.zero		1
	.type		_ZN39_INTERNAL_9f98b71d_4_k_cu_63f38a3e_34654cuda3std6ranges3__45__cpo4swapE,@object
	.size		_ZN39_INTERNAL_9f98b71d_4_k_cu_63f38a3e_34654cuda3std6ranges3__45__cpo4swapE,(.L_9 - _ZN39_INTERNAL_9f98b71d_4_k_cu_63f38a3e_34654cuda3std6ranges3__45__cpo4swapE)
_ZN39_INTERNAL_9f98b71d_4_k_cu_63f38a3e_34654cuda3std6ranges3__45__cpo4swapE:
	.zero		1
.L_9:


//--------------------- .nv.constant0._ZN7cutlass13device_kernelINS_4fmha6kernel28FmhaKernelTmaWarpSpecializedINS1_10collective30FmhaMainloopTmaWarpSpecializedINS_10bfloat16_tEffN4cute5tupleIJNS7_1CILi128EEENS9_ILi64EEENS9_ILi512EEEEEENS8_IJiNS9_ILi1EEENS8_IJiiEEEEEESG_SG_NS4_14ResidualFusionEJEEENS4_15FmhaFwdEpilogueIS6_fNS8_IJSB_SC_SB_EEEEENS2_23IndividualTileSchedulerEJEEEEEvNT_6ParamsE --------------------------
	.section	.nv.constant0._ZN7cutlass13device_kernelINS_4fmha6kernel28FmhaKernelTmaWarpSpecializedINS1_10collective30FmhaMainloopTmaWarpSpecializedINS_10bfloat16_tEffN4cute5tupleIJNS7_1CILi128EEENS9_ILi64EEENS9_ILi512EEEEEENS8_IJiNS9_ILi1EEENS8_IJiiEEEEEESG_SG_NS4_14ResidualFusionEJEEENS4_15FmhaFwdEpilogueIS6_fNS8_IJSB_SC_SB_EEEEENS2_23IndividualTileSchedulerEJEEEEEvNT_6ParamsE,"a",@progbits
	.sectionflags	@""
	.align	4
.nv.constant0._ZN7cutlass13device_kernelINS_4fmha6kernel28FmhaKernelTmaWarpSpecializedINS1_10collective30FmhaMainloopTmaWarpSpecializedINS_10bfloat16_tEffN4cute5tupleIJNS7_1CILi128EEENS9_ILi64EEENS9_ILi512EEEEEENS8_IJiNS9_ILi1EEENS8_IJiiEEEEEESG_SG_NS4_14ResidualFusionEJEEENS4_15FmhaFwdEpilogueIS6_fNS8_IJSB_SC_SB_EEEEENS2_23IndividualTileSchedulerEJEEEEEvNT_6ParamsE:
	.zero		2688


//--------------------- SYMBOLS --------------------------

	.type		.nv.reservedSmem.offset0,@object
	.size		.nv.reservedSmem.offset0,0x4
	.type		__assertfail,@function
